// auto-generated by cutlass_sweep.gemm — config: {"arch": "sm_100", "cluster_m": 2, "cluster_n": 1, "dtype": "int8", "dtype_b": "int8", "layout": "nt", "stages": 0, "tile_k": 64, "tile_m": 256, "tile_n": 256}
#include "cutlass/cutlass.h"
#include "cutlass/gemm/collective/collective_builder.hpp"
#include "cutlass/gemm/device/gemm_universal_adapter.h"
#include "cutlass/gemm/kernel/gemm_universal.hpp"
#include "cutlass/epilogue/collective/collective_builder.hpp"

using ElemA = int8_t;
using ElemB = int8_t;
using ElemCD = int8_t;
using Acc  = int32_t;
using TileShape    = cute::Shape<cute::_256, cute::_256, cute::_64>;
using ClusterShape = cute::Shape<cute::_2, cute::_1, cute::_1>;

using CollectiveEpilogue = typename cutlass::epilogue::collective::CollectiveBuilder<
    cutlass::arch::Sm100, cutlass::arch::OpClassTensorOp,
    TileShape, ClusterShape,
    cutlass::epilogue::collective::EpilogueTileAuto,
    Acc, Acc,
    ElemCD, cutlass::layout::RowMajor, 128 / cutlass::sizeof_bits<ElemCD>::value,
    ElemCD, cutlass::layout::RowMajor, 128 / cutlass::sizeof_bits<ElemCD>::value,
    cutlass::epilogue::collective::EpilogueScheduleAuto
  >::CollectiveOp;

using CollectiveMainloop = typename cutlass::gemm::collective::CollectiveBuilder<
    cutlass::arch::Sm100, cutlass::arch::OpClassTensorOp,
    ElemA, cutlass::layout::RowMajor, 128 / cutlass::sizeof_bits<ElemA>::value,
    ElemB, cutlass::layout::ColumnMajor, 128 / cutlass::sizeof_bits<ElemB>::value,
    Acc,
    TileShape, ClusterShape,
    cutlass::gemm::collective::StageCountAutoCarveout<static_cast<int>(sizeof(typename CollectiveEpilogue::SharedStorage))>,
    cutlass::gemm::collective::KernelScheduleAuto
  >::CollectiveOp;

using GemmKernel = cutlass::gemm::kernel::GemmUniversal<
    cute::Shape<int,int,int,int>,
    CollectiveMainloop,
    CollectiveEpilogue
>;
using Gemm = cutlass::gemm::device::GemmUniversalAdapter<GemmKernel>;

// Force the device kernel symbol into the cubin without needing a host main.
auto* _anchor = &cutlass::device_kernel<GemmKernel>;


// ===== COMPILED SASS (sm_100a) =====

	.target	sm_100a

	.elftype	@"ET_EXEC"


//--------------------- .note.nv.tkinfo           --------------------------
	.section	.note.nv.tkinfo,"",@"SHT_NOTE"
	.sectionflags	@"SHF_NOTE_NV_TKINFO"
	.tkinfo
        /*0018*/ 	.word	0x00000002
        /*0030*/ 	.string	""
        /*0030*/ 	.string	"ptxas"
        /*0030*/ 	.string	"Cuda compilation tools, release 13.0, V13.0.88"
        /*0030*/ 	.string	"Build cuda_13.0.r13.0/compiler.36424714_0"
        /*0030*/ 	.string	"-arch sm_100a -m 64 "



//--------------------- .note.nv.cuinfo           --------------------------
	.section	.note.nv.cuinfo,"",@"SHT_NOTE"
	.sectionflags	@"SHF_NOTE_NV_CUINFO"
        /*0018*/ 	.short	0x0002
        /*001a*/ 	.short	0x0064
        /*001c*/ 	.short	0x0082
	.zero		2


//--------------------- .nv.info                  --------------------------
	.section	.nv.info,"",@"SHT_CUDA_INFO"
	.align	4


	//----- nvinfo : EIATTR_REGCOUNT
	.align		4
        /*0000*/ 	.byte	0x04, 0x2f
        /*0002*/ 	.short	(.L_20 - .L_19)
	.align		4
.L_19:
        /*0004*/ 	.word	index@(_ZN7cutlass13device_kernelINS_4gemm6kernel13GemmUniversalIN4cute5tupleIJiiiiEEENS1_10collective13CollectiveMmaINS1_35MainloopSm100TmaUmmaWarpSpecializedILi11ELi2ELi2ENS5_IJNS4_1CILi2EEENSA_ILi1EEESC_EEEEENS5_IJNSA_ILi256EEESF_NSA_ILi64EEEEEEaNS5_IJlSC_lEEEaSI_NS4_8TiledMMAINS4_8MMA_AtomIJNS4_21SM100_MMA_S8_2x1SM_SSIaaiLi256ELi256ELNS4_4UMMA5MajorE0ELSN_0ELNSM_8SaturateE0EEEEEENS4_6LayoutINS5_IJSC_SC_SC_EEENS5_IJNSA_ILi0EEEST_ST_EEEEENS5_IJNS4_10UnderscoreESW_SW_EEEEENS4_18SM100_TMA_2SM_LOADENS4_14ComposedLayoutINS4_7SwizzleILi2ELi4ELi3EEENS4_18smem_ptr_flag_bitsILi8EEENSR_INS5_IJNSA_ILi8EEESG_EEENS5_IJSG_SC_EEEEEEEvNS4_8identityESZ_S19_vS1A_EENS_8epilogue10collective18CollectiveEpilogueINS1C_23Sm100TmaWarpSpecializedILi4ELi2ELi64ELb0ELb0EEEJNS5_IJNSA_ILi128EEESF_SG_EEENS5_IJNSR_IS1H_SC_EENSR_ISG_SC_EEEEEaSI_aSI_NS1C_6fusion15FusionCallbacksIS1G_NS1M_17LinearCombinationIaiaiLNS_15FloatRoundStyleE2EEES1I_S1L_JEEENS4_5SM1004TMEM4LOAD26SM100_TMEM_LOAD_32dp32b64xENS4_13SM90_TMA_LOADES19_NS4_39AutoVectorizingCopyWithAssumedAlignmentILi128EEENS4_14SM90_TMA_STOREES19_S1Y_S1Y_EEEvvEEEEvNT_6ParamsE)
        /*0008*/ 	.word	0x000000b2


	//----- nvinfo : EIATTR_FRAME_SIZE
	.align		4
.L_20:
        /*000c*/ 	.byte	0x04, 0x11
        /*000e*/ 	.short	(.L_22 - .L_21)
	.align		4
.L_21:
        /*0010*/ 	.word	index@($__internal_2_$__cuda_sm10x_tcgen05_guardrail_trap_unallocated_columns_being_dealloced)
        /*0014*/ 	.word	0x00000000


	//----- nvinfo : EIATTR_FRAME_SIZE
	.align		4
.L_22:
        /*0018*/ 	.byte	0x04, 0x11
        /*001a*/ 	.short	(.L_24 - .L_23)
	.align		4
.L_23:
        /*001c*/ 	.word	index@($__internal_1_$__cuda_sm10x_tcgen05_guardrail_trap_phase_invalid_during_alloc)
        /*0020*/ 	.word	0x00000000


	//----- nvinfo : EIATTR_FRAME_SIZE
	.align		4
.L_24:
        /*0024*/ 	.byte	0x04, 0x11
        /*0026*/ 	.short	(.L_26 - .L_25)
	.align		4
.L_25:
        /*0028*/ 	.word	index@($__internal_0_$__cuda_sm10x_tcgen05_guardrail_trap_col_being_dealloced_not_returned_by_alloc)
        /*002c*/ 	.word	0x00000000


	//----- nvinfo : EIATTR_FRAME_SIZE
	.align		4
.L_26:
        /*0030*/ 	.byte	0x04, 0x11
        /*0032*/ 	.short	(.L_28 - .L_27)
	.align		4
.L_27:
        /*0034*/ 	.word	index@(_ZN7cutlass13device_kernelINS_4gemm6kernel13GemmUniversalIN4cute5tupleIJiiiiEEENS1_10collective13CollectiveMmaINS1_35MainloopSm100TmaUmmaWarpSpecializedILi11ELi2ELi2ENS5_IJNS4_1CILi2EEENSA_ILi1EEESC_EEEEENS5_IJNSA_ILi256EEESF_NSA_ILi64EEEEEEaNS5_IJlSC_lEEEaSI_NS4_8TiledMMAINS4_8MMA_AtomIJNS4_21SM100_MMA_S8_2x1SM_SSIaaiLi256ELi256ELNS4_4UMMA5MajorE0ELSN_0ELNSM_8SaturateE0EEEEEENS4_6LayoutINS5_IJSC_SC_SC_EEENS5_IJNSA_ILi0EEEST_ST_EEEEENS5_IJNS4_10UnderscoreESW_SW_EEEEENS4_18SM100_TMA_2SM_LOADENS4_14ComposedLayoutINS4_7SwizzleILi2ELi4ELi3EEENS4_18smem_ptr_flag_bitsILi8EEENSR_INS5_IJNSA_ILi8EEESG_EEENS5_IJSG_SC_EEEEEEEvNS4_8identityESZ_S19_vS1A_EENS_8epilogue10collective18CollectiveEpilogueINS1C_23Sm100TmaWarpSpecializedILi4ELi2ELi64ELb0ELb0EEEJNS5_IJNSA_ILi128EEESF_SG_EEENS5_IJNSR_IS1H_SC_EENSR_ISG_SC_EEEEEaSI_aSI_NS1C_6fusion15FusionCallbacksIS1G_NS1M_17LinearCombinationIaiaiLNS_15FloatRoundStyleE2EEES1I_S1L_JEEENS4_5SM1004TMEM4LOAD26SM100_TMEM_LOAD_32dp32b64xENS4_13SM90_TMA_LOADES19_NS4_39AutoVectorizingCopyWithAssumedAlignmentILi128EEENS4_14SM90_TMA_STOREES19_S1Y_S1Y_EEEvvEEEEvNT_6ParamsE)
        /*0038*/ 	.word	0x00000000


	//----- nvinfo : EIATTR_MIN_STACK_SIZE
	.align		4
.L_28:
        /*003c*/ 	.byte	0x04, 0x12
        /*003e*/ 	.short	(.L_30 - .L_29)
	.align		4
.L_29:
        /*0040*/ 	.word	index@(_ZN7cutlass13device_kernelINS_4gemm6kernel13GemmUniversalIN4cute5tupleIJiiiiEEENS1_10collective13CollectiveMmaINS1_35MainloopSm100TmaUmmaWarpSpecializedILi11ELi2ELi2ENS5_IJNS4_1CILi2EEENSA_ILi1EEESC_EEEEENS5_IJNSA_ILi256EEESF_NSA_ILi64EEEEEEaNS5_IJlSC_lEEEaSI_NS4_8TiledMMAINS4_8MMA_AtomIJNS4_21SM100_MMA_S8_2x1SM_SSIaaiLi256ELi256ELNS4_4UMMA5MajorE0ELSN_0ELNSM_8SaturateE0EEEEEENS4_6LayoutINS5_IJSC_SC_SC_EEENS5_IJNSA_ILi0EEEST_ST_EEEEENS5_IJNS4_10UnderscoreESW_SW_EEEEENS4_18SM100_TMA_2SM_LOADENS4_14ComposedLayoutINS4_7SwizzleILi2ELi4ELi3EEENS4_18smem_ptr_flag_bitsILi8EEENSR_INS5_IJNSA_ILi8EEESG_EEENS5_IJSG_SC_EEEEEEEvNS4_8identityESZ_S19_vS1A_EENS_8epilogue10collective18CollectiveEpilogueINS1C_23Sm100TmaWarpSpecializedILi4ELi2ELi64ELb0ELb0EEEJNS5_IJNSA_ILi128EEESF_SG_EEENS5_IJNSR_IS1H_SC_EENSR_ISG_SC_EEEEEaSI_aSI_NS1C_6fusion15FusionCallbacksIS1G_NS1M_17LinearCombinationIaiaiLNS_15FloatRoundStyleE2EEES1I_S1L_JEEENS4_5SM1004TMEM4LOAD26SM100_TMEM_LOAD_32dp32b64xENS4_13SM90_TMA_LOADES19_NS4_39AutoVectorizingCopyWithAssumedAlignmentILi128EEENS4_14SM90_TMA_STOREES19_S1Y_S1Y_EEEvvEEEEvNT_6ParamsE)
        /*0044*/ 	.word	0x00000000
.L_30:


//--------------------- .nv.compat                --------------------------
	.section	.nv.compat,"",@"SHT_CUDA_COMPAT_INFO"
	.align	4
        /*0000*/ 	.byte	0x02, 0x09, 0x01, 0x00, 0x02, 0x02, 0x03, 0x00, 0x02, 0x05, 0x06, 0x00, 0x03, 0x07, 0x01, 0x01
        /*0010*/ 	.byte	0x02, 0x03, 0x01, 0x00, 0x02, 0x06, 0x01, 0x00, 0x04, 0x0b, 0x08, 0x00, 0x01, 0x00, 0x00, 0x00
        /*0020*/ 	.byte	0x00, 0x00, 0x00, 0x00


//--------------------- .nv.info._ZN7cutlass13device_kernelINS_4gemm6kernel13GemmUniversalIN4cute5tupleIJiiiiEEENS1_10collective13CollectiveMmaINS1_35MainloopSm100TmaUmmaWarpSpecializedILi11ELi2ELi2ENS5_IJNS4_1CILi2EEENSA_ILi1EEESC_EEEEENS5_IJNSA_ILi256EEESF_NSA_ILi64EEEEEEaNS5_IJlSC_lEEEaSI_NS4_8TiledMMAINS4_8MMA_AtomIJNS4_21SM100_MMA_S8_2x1SM_SSIaaiLi256ELi256ELNS4_4UMMA5MajorE0ELSN_0ELNSM_8SaturateE0EEEEEENS4_6LayoutINS5_IJSC_SC_SC_EEENS5_IJNSA_ILi0EEEST_ST_EEEEENS5_IJNS4_10UnderscoreESW_SW_EEEEENS4_18SM100_TMA_2SM_LOADENS4_14ComposedLayoutINS4_7SwizzleILi2ELi4ELi3EEENS4_18smem_ptr_flag_bitsILi8EEENSR_INS5_IJNSA_ILi8EEESG_EEENS5_IJSG_SC_EEEEEEEvNS4_8identityESZ_S19_vS1A_EENS_8epilogue10collective18CollectiveEpilogueINS1C_23Sm100TmaWarpSpecializedILi4ELi2ELi64ELb0ELb0EEEJNS5_IJNSA_ILi128EEESF_SG_EEENS5_IJNSR_IS1H_SC_EENSR_ISG_SC_EEEEEaSI_aSI_NS1C_6fusion15FusionCallbacksIS1G_NS1M_17LinearCombinationIaiaiLNS_15FloatRoundStyleE2EEES1I_S1L_JEEENS4_5SM1004TMEM4LOAD26SM100_TMEM_LOAD_32dp32b64xENS4_13SM90_TMA_LOADES19_NS4_39AutoVectorizingCopyWithAssumedAlignmentILi128EEENS4_14SM90_TMA_STOREES19_S1Y_S1Y_EEEvvEEEEvNT_6ParamsE --------------------------
	.section	.nv.info._ZN7cutlass13device_kernelINS_4gemm6kernel13GemmUniversalIN4cute5tupleIJiiiiEEENS1_10collective13CollectiveMmaINS1_35MainloopSm100TmaUmmaWarpSpecializedILi11ELi2ELi2ENS5_IJNS4_1CILi2EEENSA_ILi1EEESC_EEEEENS5_IJNSA_ILi256EEESF_NSA_ILi64EEEEEEaNS5_IJlSC_lEEEaSI_NS4_8TiledMMAINS4_8MMA_AtomIJNS4_21SM100_MMA_S8_2x1SM_SSIaaiLi256ELi256ELNS4_4UMMA5MajorE0ELSN_0ELNSM_8SaturateE0EEEEEENS4_6LayoutINS5_IJSC_SC_SC_EEENS5_IJNSA_ILi0EEEST_ST_EEEEENS5_IJNS4_10UnderscoreESW_SW_EEEEENS4_18SM100_TMA_2SM_LOADENS4_14ComposedLayoutINS4_7SwizzleILi2ELi4ELi3EEENS4_18smem_ptr_flag_bitsILi8EEENSR_INS5_IJNSA_ILi8EEESG_EEENS5_IJSG_SC_EEEEEEEvNS4_8identityESZ_S19_vS1A_EENS_8epilogue10collective18CollectiveEpilogueINS1C_23Sm100TmaWarpSpecializedILi4ELi2ELi64ELb0ELb0EEEJNS5_IJNSA_ILi128EEESF_SG_EEENS5_IJNSR_IS1H_SC_EENSR_ISG_SC_EEEEEaSI_aSI_NS1C_6fusion15FusionCallbacksIS1G_NS1M_17LinearCombinationIaiaiLNS_15FloatRoundStyleE2EEES1I_S1L_JEEENS4_5SM1004TMEM4LOAD26SM100_TMEM_LOAD_32dp32b64xENS4_13SM90_TMA_LOADES19_NS4_39AutoVectorizingCopyWithAssumedAlignmentILi128EEENS4_14SM90_TMA_STOREES19_S1Y_S1Y_EEEvvEEEEvNT_6ParamsE,"",@"SHT_CUDA_INFO"
	.sectionflags	@""
	.align	4


	//----- nvinfo : EIATTR_CUDA_API_VERSION
	.align		4
        /*0000*/ 	.byte	0x04, 0x37
        /*0002*/ 	.short	(.L_32 - .L_31)
.L_31:
        /*0004*/ 	.word	0x00000082


	//----- nvinfo : EIATTR_KPARAM_INFO
	.align		4
.L_32:
        /*0008*/ 	.byte	0x04, 0x17
        /*000a*/ 	.short	(.L_34 - .L_33)
.L_33:
        /*000c*/ 	.word	0x00000000
        /*0010*/ 	.short	0x0000
        /*0012*/ 	.short	0x0000
        /*0014*/ 	.byte	0x00, 0xf0, 0x01, 0x20


	//----- nvinfo : EIATTR_AT_ENTRY_FRAGMENTS
	.align		4
.L_34:
        /*0018*/ 	.byte	0x04, 0x4f
        /*001a*/ 	.short	(.L_36 - .L_35)


	//   ....[0]....
.L_35:
        /*001c*/ 	.word	0x00000007


	//----- nvinfo : EIATTR_RESERVED_SMEM_USED
	.align		4
.L_36:
        /*0020*/ 	.byte	0x01, 0x41
	.zero		2


	//----- nvinfo : EIATTR_SPARSE_MMA_MASK
	.align		4
        /*0024*/ 	.byte	0x03, 0x50
        /*0026*/ 	.short	0x0000


	//----- nvinfo : EIATTR_TCGEN05_2CTA_USED
	.align		4
        /*0028*/ 	.byte	0x01, 0x52
	.zero		2


	//----- nvinfo : EIATTR_MAXREG_COUNT
	.align		4
        /*002c*/ 	.byte	0x03, 0x1b
        /*002e*/ 	.short	0x00ff


	//----- nvinfo : EIATTR_NUM_BARRIERS
	.align		4
        /*0030*/ 	.byte	0x02, 0x4c
        /*0032*/ 	.byte	0x07
	.zero		1


	//----- nvinfo : EIATTR_EXTERNS
	.align		4
        /*0034*/ 	.byte	0x04, 0x0f
        /*0036*/ 	.short	(.L_38 - .L_37)


	//   ....[0]....
	.align		4
.L_37:
        /*0038*/ 	.word	index@(__assertfail)


	//----- nvinfo : EIATTR_MERCURY_ISA_VERSION
	.align		4
.L_38:
        /*003c*/ 	.byte	0x03, 0x5f
        /*003e*/ 	.short	0x0101


	//----- nvinfo : EIATTR_INT_WARP_WIDE_INSTR_OFFSETS
	.align		4
        /*0040*/ 	.byte	0x04, 0x31
        /*0042*/ 	.short	(.L_40 - .L_39)


	//   ....[0]....
.L_39:
        /*0044*/ 	.word	0x00000de0


	//   ....[1]....
        /*0048*/ 	.word	0x00000e80


	//   ....[2]....
        /*004c*/ 	.word	0x000021b0


	//   ....[3]....
        /*0050*/ 	.word	0x00004280


	//   ....[4]....
        /*0054*/ 	.word	0x000042a0


	//   ....[5]....
        /*0058*/ 	.word	0x000042d0


	//   ....[6]....
        /*005c*/ 	.word	0x00004c10


	//   ....[7]....
        /*0060*/ 	.word	0x00004c80


	//   ....[8]....
        /*0064*/ 	.word	0x00004d60


	//   ....[9]....
        /*0068*/ 	.word	0x00004de0


	//   ....[10]....
        /*006c*/ 	.word	0x00004ef0


	//   ....[11]....
        /*0070*/ 	.word	0x00004f80


	//   ....[12]....
        /*0074*/ 	.word	0x00005160


	//   ....[13]....
        /*0078*/ 	.word	0x000052c0


	//----- nvinfo : EIATTR_COOP_GROUP_MASK_REGIDS
	.align		4
.L_40:
        /*007c*/ 	.byte	0x04, 0x29
        /*007e*/ 	.short	(.L_42 - .L_41)


	//   ....[0]....
.L_41:
        /*0080*/ 	.word	0xffffffff


	//   ....[1]....
        /*0084*/ 	.word	0xffffffff


	//   ....[2]....
        /*0088*/ 	.word	0xffffffff


	//   ....[3]....
        /*008c*/ 	.word	0xffffffff


	//   ....[4]....
        /*0090*/ 	.word	0xffffffff


	//   ....[5]....
        /*0094*/ 	.word	0xffffffff


	//   ....[6]....
        /*0098*/ 	.word	0xffffffff


	//   ....[7]....
        /*009c*/ 	.word	0xffffffff


	//   ....[8]....
        /*00a0*/ 	.word	0xffffffff


	//   ....[9]....
        /*00a4*/ 	.word	0xffffffff


	//   ....[10]....
        /*00a8*/ 	.word	0xffffffff


	//   ....[11]....
        /*00ac*/ 	.word	0xffffffff


	//   ....[12]....
        /*00b0*/ 	.word	0xffffffff


	//   ....[13]....
        /*00b4*/ 	.word	0xffffffff


	//----- nvinfo : EIATTR_COOP_GROUP_INSTR_OFFSETS
	.align		4
.L_42:
        /*00b8*/ 	.byte	0x04, 0x28
        /*00ba*/ 	.short	(.L_44 - .L_43)


	//   ....[0]....
.L_43:
        /*00bc*/ 	.word	0x000000c0


	//   ....[1]....
        /*00c0*/ 	.word	0x00000500


	//   ....[2]....
        /*00c4*/ 	.word	0x00000790


	//   ....[3]....
        /*00c8*/ 	.word	0x00000920


	//   ....[4]....
        /*00cc*/ 	.word	0x00000a10


	//   ....[5]....
        /*00d0*/ 	.word	0x00000b70


	//   ....[6]....
        /*00d4*/ 	.word	0x00000cc0


	//   ....[7]....
        /*00d8*/ 	.word	0x00000f00


	//   ....[8]....
        /*00dc*/ 	.word	0x00002090


	//   ....[9]....
        /*00e0*/ 	.word	0x00003260


	//   ....[10]....
        /*00e4*/ 	.word	0x00003730


	//   ....[11]....
        /*00e8*/ 	.word	0x00003760


	//   ....[12]....
        /*00ec*/ 	.word	0x00004180


	//   ....[13]....
        /*00f0*/ 	.word	0x00004390


	//----- nvinfo : EIATTR_VRC_CTA_INIT_COUNT
	.align		4
.L_44:
        /*00f4*/ 	.byte	0x02, 0x4a
        /*00f6*/ 	.byte	0x80
	.zero		1


	//----- nvinfo : EIATTR_SYSCALL_OFFSETS
	.align		4
        /*00f8*/ 	.byte	0x04, 0x46
        /*00fa*/ 	.short	(.L_46 - .L_45)


	//   ....[0]....
.L_45:
        /*00fc*/ 	.word	0x00005d40


	//   ....[1]....
        /*0100*/ 	.word	0x00005e80


	//   ....[2]....
        /*0104*/ 	.word	0x000066e0


	//   ....[3]....
        /*0108*/ 	.word	0x00007ce0


	//   ....[4]....
        /*010c*/ 	.word	0x00009280


	//   ....[5]....
        /*0110*/ 	.word	0x0000a850


	//----- nvinfo : EIATTR_MBARRIER_INSTR_OFFSETS
	.align		4
.L_46:
        /*0114*/ 	.byte	0x04, 0x39
        /*0116*/ 	.short	(.L_48 - .L_47)


	//   ....[0]....
.L_47:
        /*0118*/ 	.word	0x00000610
        /*011c*/ 	.word	0x000000ff
        /*0120*/ 	.word	0x00000000
        /*0124*/ 	.short	0x0100
        /*0126*/ 	.byte	0x08
	.zero		1


	//   ....[1]....
        /*0128*/ 	.word	0x00000620
        /*012c*/ 	.word	0x000000ff
        /*0130*/ 	.word	0x00000058
        /*0134*/ 	.short	0x0100
        /*0136*/ 	.byte	0x08
	.zero		1


	//   ....[2]....
        /*0138*/ 	.word	0x00000630
        /*013c*/ 	.word	0x000000ff
        /*0140*/ 	.word	0x00000008
        /*0144*/ 	.short	0x0100
        /*0146*/ 	.byte	0x08
	.zero		1


	//   ....[3]....
        /*0148*/ 	.word	0x00000640
        /*014c*/ 	.word	0x000000ff
        /*0150*/ 	.word	0x00000060
        /*0154*/ 	.short	0x0100
        /*0156*/ 	.byte	0x08
	.zero		1


	//   ....[4]....
        /*0158*/ 	.word	0x00000650
        /*015c*/ 	.word	0x000000ff
        /*0160*/ 	.word	0x00000010
        /*0164*/ 	.short	0x0100
        /*0166*/ 	.byte	0x08
	.zero		1


	//   ....[5]....
        /*0168*/ 	.word	0x00000660
        /*016c*/ 	.word	0x000000ff
        /*0170*/ 	.word	0x00000068
        /*0174*/ 	.short	0x0100
        /*0176*/ 	.byte	0x08
	.zero		1


	//   ....[6]....
        /*0178*/ 	.word	0x00000670
        /*017c*/ 	.word	0x000000ff
        /*0180*/ 	.word	0x00000018
        /*0184*/ 	.short	0x0100
        /*0186*/ 	.byte	0x08
	.zero		1


	//   ....[7]....
        /*0188*/ 	.word	0x00000680
        /*018c*/ 	.word	0x000000ff
        /*0190*/ 	.word	0x00000070
        /*0194*/ 	.short	0x0100
        /*0196*/ 	.byte	0x08
	.zero		1


	//   ....[8]....
        /*0198*/ 	.word	0x00000690
        /*019c*/ 	.word	0x000000ff
        /*01a0*/ 	.word	0x00000020
        /*01a4*/ 	.short	0x0100
        /*01a6*/ 	.byte	0x08
	.zero		1


	//   ....[9]....
        /*01a8*/ 	.word	0x000006a0
        /*01ac*/ 	.word	0x000000ff
        /*01b0*/ 	.word	0x00000078
        /*01b4*/ 	.short	0x0100
        /*01b6*/ 	.byte	0x08
	.zero		1


	//   ....[10]....
        /*01b8*/ 	.word	0x000006b0
        /*01bc*/ 	.word	0x000000ff
        /*01c0*/ 	.word	0x00000028
        /*01c4*/ 	.short	0x0100
        /*01c6*/ 	.byte	0x08
	.zero		1


	//   ....[11]....
        /*01c8*/ 	.word	0x000006c0
        /*01cc*/ 	.word	0x000000ff
        /*01d0*/ 	.word	0x00000080
        /*01d4*/ 	.short	0x0100
        /*01d6*/ 	.byte	0x08
	.zero		1


	//   ....[12]....
        /*01d8*/ 	.word	0x000006d0
        /*01dc*/ 	.word	0x000000ff
        /*01e0*/ 	.word	0x00000030
        /*01e4*/ 	.short	0x0100
        /*01e6*/ 	.byte	0x08
	.zero		1


	//   ....[13]....
        /*01e8*/ 	.word	0x000006e0
        /*01ec*/ 	.word	0x000000ff
        /*01f0*/ 	.word	0x00000088
        /*01f4*/ 	.short	0x0100
        /*01f6*/ 	.byte	0x08
	.zero		1


	//   ....[14]....
        /*01f8*/ 	.word	0x000006f0
        /*01fc*/ 	.word	0x000000ff
        /*0200*/ 	.word	0x00000038
        /*0204*/ 	.short	0x0100
        /*0206*/ 	.byte	0x08
	.zero		1


	//   ....[15]....
        /*0208*/ 	.word	0x00000700
        /*020c*/ 	.word	0x000000ff
        /*0210*/ 	.word	0x00000090
        /*0214*/ 	.short	0x0100
        /*0216*/ 	.byte	0x08
	.zero		1


	//   ....[16]....
        /*0218*/ 	.word	0x00000710
        /*021c*/ 	.word	0x000000ff
        /*0220*/ 	.word	0x00000040
        /*0224*/ 	.short	0x0100
        /*0226*/ 	.byte	0x08
	.zero		1


	//   ....[17]....
        /*0228*/ 	.word	0x00000720
        /*022c*/ 	.word	0x000000ff
        /*0230*/ 	.word	0x00000098
        /*0234*/ 	.short	0x0100
        /*0236*/ 	.byte	0x08
	.zero		1


	//   ....[18]....
        /*0238*/ 	.word	0x00000730
        /*023c*/ 	.word	0x000000ff
        /*0240*/ 	.word	0x00000048
        /*0244*/ 	.short	0x0100
        /*0246*/ 	.byte	0x08
	.zero		1


	//   ....[19]....
        /*0248*/ 	.word	0x00000740
        /*024c*/ 	.word	0x000000ff
        /*0250*/ 	.word	0x000000a0
        /*0254*/ 	.short	0x0100
        /*0256*/ 	.byte	0x08
	.zero		1


	//   ....[20]....
        /*0258*/ 	.word	0x00000750
        /*025c*/ 	.word	0x000000ff
        /*0260*/ 	.word	0x00000050
        /*0264*/ 	.short	0x0100
        /*0266*/ 	.byte	0x08
	.zero		1


	//   ....[21]....
        /*0268*/ 	.word	0x00000760
        /*026c*/ 	.word	0x000000ff
        /*0270*/ 	.word	0x000000a8
        /*0274*/ 	.short	0x0100
        /*0276*/ 	.byte	0x08
	.zero		1


	//   ....[22]....
        /*0278*/ 	.word	0x00000890
        /*027c*/ 	.word	0x000000ff
        /*0280*/ 	.word	0x000000b0
        /*0284*/ 	.short	0x0100
        /*0286*/ 	.byte	0x09
	.zero		1


	//   ....[23]....
        /*0288*/ 	.word	0x000008a0
        /*028c*/ 	.word	0x000000ff
        /*0290*/ 	.word	0x000000d0
        /*0294*/ 	.short	0x0100
        /*0296*/ 	.byte	0x09
	.zero		1


	//   ....[24]....
        /*0298*/ 	.word	0x000008b0
        /*029c*/ 	.word	0x000000ff
        /*02a0*/ 	.word	0x000000b8
        /*02a4*/ 	.short	0x0100
        /*02a6*/ 	.byte	0x09
	.zero		1


	//   ....[25]....
        /*02a8*/ 	.word	0x000008c0
        /*02ac*/ 	.word	0x000000ff
        /*02b0*/ 	.word	0x000000d8
        /*02b4*/ 	.short	0x0100
        /*02b6*/ 	.byte	0x09
	.zero		1


	//   ....[26]....
        /*02b8*/ 	.word	0x000008d0
        /*02bc*/ 	.word	0x000000ff
        /*02c0*/ 	.word	0x000000c0
        /*02c4*/ 	.short	0x0100
        /*02c6*/ 	.byte	0x09
	.zero		1


	//   ....[27]....
        /*02c8*/ 	.word	0x000008e0
        /*02cc*/ 	.word	0x000000ff
        /*02d0*/ 	.word	0x000000e0
        /*02d4*/ 	.short	0x0100
        /*02d6*/ 	.byte	0x09
	.zero		1


	//   ....[28]....
        /*02d8*/ 	.word	0x000008f0
        /*02dc*/ 	.word	0x000000ff
        /*02e0*/ 	.word	0x000000c8
        /*02e4*/ 	.short	0x0100
        /*02e6*/ 	.byte	0x09
	.zero		1


	//   ....[29]....
        /*02e8*/ 	.word	0x00000900
        /*02ec*/ 	.word	0x000000ff
        /*02f0*/ 	.word	0x000000e8
        /*02f4*/ 	.short	0x0100
        /*02f6*/ 	.byte	0x09
	.zero		1


	//   ....[30]....
        /*02f8*/ 	.word	0x000009e0
        /*02fc*/ 	.word	0x000000ff
        /*0300*/ 	.word	0x000000f0
        /*0304*/ 	.short	0x0100
        /*0306*/ 	.byte	0x08
	.zero		1


	//   ....[31]....
        /*0308*/ 	.word	0x000009f0
        /*030c*/ 	.word	0x000000ff
        /*0310*/ 	.word	0x000000f8
        /*0314*/ 	.short	0x0100
        /*0316*/ 	.byte	0x08
	.zero		1


	//   ....[32]....
        /*0318*/ 	.word	0x00000b20
        /*031c*/ 	.word	0x000000ff
        /*0320*/ 	.word	0x00000100
        /*0324*/ 	.short	0x0100
        /*0326*/ 	.byte	0x08
	.zero		1


	//   ....[33]....
        /*0328*/ 	.word	0x00000b30
        /*032c*/ 	.word	0x000000ff
        /*0330*/ 	.word	0x00000110
        /*0334*/ 	.short	0x0100
        /*0336*/ 	.byte	0x08
	.zero		1


	//   ....[34]....
        /*0338*/ 	.word	0x00000b40
        /*033c*/ 	.word	0x000000ff
        /*0340*/ 	.word	0x00000108
        /*0344*/ 	.short	0x0100
        /*0346*/ 	.byte	0x08
	.zero		1


	//   ....[35]....
        /*0348*/ 	.word	0x00000b50
        /*034c*/ 	.word	0x000000ff
        /*0350*/ 	.word	0x00000118
        /*0354*/ 	.short	0x0100
        /*0356*/ 	.byte	0x08
	.zero		1


	//   ....[36]....
        /*0358*/ 	.word	0x00000c70
        /*035c*/ 	.word	0x000000ff
        /*0360*/ 	.word	0x00000120
        /*0364*/ 	.short	0x0100
        /*0366*/ 	.byte	0x09
	.zero		1


	//   ....[37]....
        /*0368*/ 	.word	0x00000c80
        /*036c*/ 	.word	0x000000ff
        /*0370*/ 	.word	0x00000130
        /*0374*/ 	.short	0x0100
        /*0376*/ 	.byte	0x09
	.zero		1


	//   ....[38]....
        /*0378*/ 	.word	0x00000c90
        /*037c*/ 	.word	0x000000ff
        /*0380*/ 	.word	0x00000128
        /*0384*/ 	.short	0x0100
        /*0386*/ 	.byte	0x09
	.zero		1


	//   ....[39]....
        /*0388*/ 	.word	0x00000ca0
        /*038c*/ 	.word	0x000000ff
        /*0390*/ 	.word	0x00000138
        /*0394*/ 	.short	0x0100
        /*0396*/ 	.byte	0x09
	.zero		1


	//   ....[40]....
        /*0398*/ 	.word	0x00000d90
        /*039c*/ 	.word	0x000000ff
        /*03a0*/ 	.word	0x00000140
        /*03a4*/ 	.short	0x0100
        /*03a6*/ 	.byte	0x08
	.zero		1


	//   ....[41]....
        /*03a8*/ 	.word	0x00000da0
        /*03ac*/ 	.word	0x000000ff
        /*03b0*/ 	.word	0x00000150
        /*03b4*/ 	.short	0x0100
        /*03b6*/ 	.byte	0x08
	.zero		1


	//   ....[42]....
        /*03b8*/ 	.word	0x00000db0
        /*03bc*/ 	.word	0x000000ff
        /*03c0*/ 	.word	0x00000148
        /*03c4*/ 	.short	0x0100
        /*03c6*/ 	.byte	0x08
	.zero		1


	//   ....[43]....
        /*03c8*/ 	.word	0x00000dc0
        /*03cc*/ 	.word	0x000000ff
        /*03d0*/ 	.word	0x00000158
        /*03d4*/ 	.short	0x0100
        /*03d6*/ 	.byte	0x08
	.zero		1


	//   ....[44]....
        /*03d8*/ 	.word	0x00000eb0
        /*03dc*/ 	.word	0x000000ff
        /*03e0*/ 	.word	0x00000160
        /*03e4*/ 	.short	0x0100
        /*03e6*/ 	.byte	0x07
	.zero		1


	//   ....[45]....
        /*03e8*/ 	.word	0x000018c0
        /*03ec*/ 	.word	0x00000003
        /*03f0*/ 	.word	0x00000150
        /*03f4*/ 	.short	0x010a
        /*03f6*/ 	.byte	0xff
	.zero		1


	//   ....[46]....
        /*03f8*/ 	.word	0x000018f0
        /*03fc*/ 	.word	0x00000003
        /*0400*/ 	.word	0x00000140
        /*0404*/ 	.short	0x0101
        /*0406*/ 	.byte	0xff
	.zero		1


	//   ....[47]....
        /*0408*/ 	.word	0x000019f0
        /*040c*/ 	.word	0x000000ff
        /*0410*/ 	.word	0x00000058
        /*0414*/ 	.short	0x010a
        /*0416*/ 	.byte	0x08
	.zero		1


	//   ....[48]....
        /*0418*/ 	.word	0x00001ab0
        /*041c*/ 	.word	0x000000ff
        /*0420*/ 	.word	0x00000058
        /*0424*/ 	.short	0x010a
        /*0426*/ 	.byte	0x21
	.zero		1


	//   ....[49]....
        /*0428*/ 	.word	0x00001c70
        /*042c*/ 	.word	0x000000ff
        /*0430*/ 	.word	0x00000058
        /*0434*/ 	.short	0x010a
        /*0436*/ 	.byte	0x08
	.zero		1


	//   ....[50]....
        /*0438*/ 	.word	0x00001d50
        /*043c*/ 	.word	0x000000ff
        /*0440*/ 	.word	0x000000f8
        /*0444*/ 	.short	0x0101
        /*0446*/ 	.byte	0x06
	.zero		1


	//   ....[51]....
        /*0448*/ 	.word	0x00001d70
        /*044c*/ 	.word	0x000000ff
        /*0450*/ 	.word	0x00000058
        /*0454*/ 	.short	0x010a
        /*0456*/ 	.byte	0x08
	.zero		1


	//   ....[52]....
        /*0458*/ 	.word	0x00001df0
        /*045c*/ 	.word	0x000000ff
        /*0460*/ 	.word	0x00000058
        /*0464*/ 	.short	0x010a
        /*0466*/ 	.byte	0x11
	.zero		1


	//   ....[53]....
        /*0468*/ 	.word	0x00001f80
        /*046c*/ 	.word	0x000000ff
        /*0470*/ 	.word	0x00000058
        /*0474*/ 	.short	0x010a
        /*0476*/ 	.byte	0x08
	.zero		1


	//   ....[54]....
        /*0478*/ 	.word	0x000020c0
        /*047c*/ 	.word	0x00000002
        /*0480*/ 	.word	0x00000100
        /*0484*/ 	.short	0x010a
        /*0486*/ 	.byte	0xff
	.zero		1


	//   ....[55]....
        /*0488*/ 	.word	0x00002180
        /*048c*/ 	.word	0x00000002
        /*0490*/ 	.word	0x00000000
        /*0494*/ 	.short	0x0101
        /*0496*/ 	.byte	0xff
	.zero		1


	//   ....[56]....
        /*0498*/ 	.word	0x000026e0
        /*049c*/ 	.word	0x000000ff
        /*04a0*/ 	.word	0x00000000
        /*04a4*/ 	.short	0x010a
        /*04a6*/ 	.byte	0x04
	.zero		1


	//   ....[57]....
        /*04a8*/ 	.word	0x00002770
        /*04ac*/ 	.word	0x000000ff
        /*04b0*/ 	.word	0x00000000
        /*04b4*/ 	.short	0x010a
        /*04b6*/ 	.byte	0x04
	.zero		1


	//   ....[58]....
        /*04b8*/ 	.word	0x00002800
        /*04bc*/ 	.word	0x000000ff
        /*04c0*/ 	.word	0x00000000
        /*04c4*/ 	.short	0x010a
        /*04c6*/ 	.byte	0x04
	.zero		1


	//   ....[59]....
        /*04c8*/ 	.word	0x00002890
        /*04cc*/ 	.word	0x000000ff
        /*04d0*/ 	.word	0x00000000
        /*04d4*/ 	.short	0x010a
        /*04d6*/ 	.byte	0x04
	.zero		1


	//   ....[60]....
        /*04d8*/ 	.word	0x00002920
        /*04dc*/ 	.word	0x000000ff
        /*04e0*/ 	.word	0x00000000
        /*04e4*/ 	.short	0x010a
        /*04e6*/ 	.byte	0x04
	.zero		1


	//   ....[61]....
        /*04e8*/ 	.word	0x000029b0
        /*04ec*/ 	.word	0x000000ff
        /*04f0*/ 	.word	0x00000000
        /*04f4*/ 	.short	0x010a
        /*04f6*/ 	.byte	0x04
	.zero		1


	//   ....[62]....
        /*04f8*/ 	.word	0x00002a40
        /*04fc*/ 	.word	0x000000ff
        /*0500*/ 	.word	0x00000000
        /*0504*/ 	.short	0x010a
        /*0506*/ 	.byte	0x04
	.zero		1


	//   ....[63]....
        /*0508*/ 	.word	0x00002ad0
        /*050c*/ 	.word	0x000000ff
        /*0510*/ 	.word	0x00000000
        /*0514*/ 	.short	0x010a
        /*0516*/ 	.byte	0x04
	.zero		1


	//   ....[64]....
        /*0518*/ 	.word	0x00002b60
        /*051c*/ 	.word	0x000000ff
        /*0520*/ 	.word	0x00000000
        /*0524*/ 	.short	0x010a
        /*0526*/ 	.byte	0x04
	.zero		1


	//   ....[65]....
        /*0528*/ 	.word	0x00002bf0
        /*052c*/ 	.word	0x000000ff
        /*0530*/ 	.word	0x00000000
        /*0534*/ 	.short	0x010a
        /*0536*/ 	.byte	0x04
	.zero		1


	//   ....[66]....
        /*0538*/ 	.word	0x00002c90
        /*053c*/ 	.word	0x00000000
        /*0540*/ 	.word	0x00000000
        /*0544*/ 	.short	0x010a
        /*0546*/ 	.byte	0xff
	.zero		1


	//   ....[67]....
        /*0548*/ 	.word	0x00002dc0
        /*054c*/ 	.word	0x00000000
        /*0550*/ 	.word	0x00000140
        /*0554*/ 	.short	0x010a
        /*0556*/ 	.byte	0xff
	.zero		1


	//   ....[68]....
        /*0558*/ 	.word	0x00002e30
        /*055c*/ 	.word	0x00000004
        /*0560*/ 	.word	0x00000000
        /*0564*/ 	.short	0x0101
        /*0566*/ 	.byte	0xff
	.zero		1


	//   ....[69]....
        /*0568*/ 	.word	0x00002e50
        /*056c*/ 	.word	0x000000ff
        /*0570*/ 	.word	0x00000110
        /*0574*/ 	.short	0x010a
        /*0576*/ 	.byte	0x05
	.zero		1


	//   ....[70]....
        /*0578*/ 	.word	0x00002f70
        /*057c*/ 	.word	0x00000000
        /*0580*/ 	.word	0x00000100
        /*0584*/ 	.short	0x010a
        /*0586*/ 	.byte	0xff
	.zero		1


	//   ....[71]....
        /*0588*/ 	.word	0x00003070
        /*058c*/ 	.word	0x00000000
        /*0590*/ 	.word	0x00000000
        /*0594*/ 	.short	0x0101
        /*0596*/ 	.byte	0xff
	.zero		1


	//   ....[72]....
        /*0598*/ 	.word	0x00003100
        /*059c*/ 	.word	0x000000ff
        /*05a0*/ 	.word	0x00000110
        /*05a4*/ 	.short	0x0106
        /*05a6*/ 	.byte	0x05
	.zero		1


	//   ....[73]....
        /*05a8*/ 	.word	0x00003120
        /*05ac*/ 	.word	0x000000ff
        /*05b0*/ 	.word	0x00000110
        /*05b4*/ 	.short	0x010a
        /*05b6*/ 	.byte	0x05
	.zero		1


	//   ....[74]....
        /*05b8*/ 	.word	0x000031b0
        /*05bc*/ 	.word	0x000000ff
        /*05c0*/ 	.word	0x00000110
        /*05c4*/ 	.short	0x0106
        /*05c6*/ 	.byte	0x04
	.zero		1


	//   ....[75]....
        /*05c8*/ 	.word	0x000031f0
        /*05cc*/ 	.word	0x00000000
        /*05d0*/ 	.word	0x00000110
        /*05d4*/ 	.short	0x010a
        /*05d6*/ 	.byte	0xff
	.zero		1


	//   ....[76]....
        /*05d8*/ 	.word	0x00003430
        /*05dc*/ 	.word	0x000000ff
        /*05e0*/ 	.word	0x00000008
        /*05e4*/ 	.short	0x010a
        /*05e6*/ 	.byte	0x06
	.zero		1


	//   ....[77]....
        /*05e8*/ 	.word	0x00003450
        /*05ec*/ 	.word	0x000000ff
        /*05f0*/ 	.word	0x00000008
        /*05f4*/ 	.short	0x010a
        /*05f6*/ 	.byte	0x06
	.zero		1


	//   ....[78]....
        /*05f8*/ 	.word	0x000035e0
        /*05fc*/ 	.word	0x000000ff
        /*0600*/ 	.word	0x00000008
        /*0604*/ 	.short	0x010a
        /*0606*/ 	.byte	0x06
	.zero		1


	//   ....[79]....
        /*0608*/ 	.word	0x00003600
        /*060c*/ 	.word	0x000000ff
        /*0610*/ 	.word	0x00000008
        /*0614*/ 	.short	0x010a
        /*0616*/ 	.byte	0x06
	.zero		1


	//   ....[80]....
        /*0618*/ 	.word	0x000036c0
        /*061c*/ 	.word	0x000000ff
        /*0620*/ 	.word	0x00000000
        /*0624*/ 	.short	0x0101
        /*0626*/ 	.byte	0x07
	.zero		1


	//   ....[81]....
        /*0628*/ 	.word	0x000039c0
        /*062c*/ 	.word	0x00000000
        /*0630*/ 	.word	0x00000100
        /*0634*/ 	.short	0x010a
        /*0636*/ 	.byte	0xff
	.zero		1


	//   ....[82]....
        /*0638*/ 	.word	0x00003a80
        /*063c*/ 	.word	0x00000000
        /*0640*/ 	.word	0x00000000
        /*0644*/ 	.short	0x0101
        /*0646*/ 	.byte	0xff
	.zero		1


	//   ....[83]....
        /*0648*/ 	.word	0x00003b40
        /*064c*/ 	.word	0x000000ff
        /*0650*/ 	.word	0x00000000
        /*0654*/ 	.short	0x010a
        /*0656*/ 	.byte	0x06
	.zero		1


	//   ....[84]....
        /*0658*/ 	.word	0x00003b50
        /*065c*/ 	.word	0x000000ff
        /*0660*/ 	.word	0x00000130
        /*0664*/ 	.short	0x010a
        /*0666*/ 	.byte	0x0a
	.zero		1


	//   ....[85]....
        /*0668*/ 	.word	0x00003c00
        /*066c*/ 	.word	0x000000ff
        /*0670*/ 	.word	0x00000000
        /*0674*/ 	.short	0x010a
        /*0676*/ 	.byte	0x09
	.zero		1


	//   ....[86]....
        /*0678*/ 	.word	0x00003d40
        /*067c*/ 	.word	0x000000ff
        /*0680*/ 	.word	0x00000000
        /*0684*/ 	.short	0x010a
        /*0686*/ 	.byte	0x06
	.zero		1


	//   ....[87]....
        /*0688*/ 	.word	0x00003f90
        /*068c*/ 	.word	0x000000ff
        /*0690*/ 	.word	0x00000000
        /*0694*/ 	.short	0x010a
        /*0696*/ 	.byte	0x05
	.zero		1


	//   ....[88]....
        /*0698*/ 	.word	0x00004030
        /*069c*/ 	.word	0x00000000
        /*06a0*/ 	.word	0x00000000
        /*06a4*/ 	.short	0x010a
        /*06a6*/ 	.byte	0xff
	.zero		1


	//   ....[89]....
        /*06a8*/ 	.word	0x00004070
        /*06ac*/ 	.word	0x00000000
        /*06b0*/ 	.word	0x00000000
        /*06b4*/ 	.short	0x010a
        /*06b6*/ 	.byte	0xff
	.zero		1


	//   ....[90]....
        /*06b8*/ 	.word	0x000040e0
        /*06bc*/ 	.word	0x000000ff
        /*06c0*/ 	.word	0x00000000
        /*06c4*/ 	.short	0x0101
        /*06c6*/ 	.byte	0x05
	.zero		1


	//   ....[91]....
        /*06c8*/ 	.word	0x00004120
        /*06cc*/ 	.word	0x000000ff
        /*06d0*/ 	.word	0x00000160
        /*06d4*/ 	.short	0x010a
        /*06d6*/ 	.byte	0x08
	.zero		1


	//   ....[92]....
        /*06d8*/ 	.word	0x00004170
        /*06dc*/ 	.word	0x000000ff
        /*06e0*/ 	.word	0x00000000
        /*06e4*/ 	.short	0x0101
        /*06e6*/ 	.byte	0x05
	.zero		1


	//   ....[93]....
        /*06e8*/ 	.word	0x000045c0
        /*06ec*/ 	.word	0x00000000
        /*06f0*/ 	.word	0x00000100
        /*06f4*/ 	.short	0x010a
        /*06f6*/ 	.byte	0xff
	.zero		1


	//   ....[94]....
        /*06f8*/ 	.word	0x00004680
        /*06fc*/ 	.word	0x00000000
        /*0700*/ 	.word	0x00000000
        /*0704*/ 	.short	0x0101
        /*0706*/ 	.byte	0xff
	.zero		1


	//   ....[95]....
        /*0708*/ 	.word	0x000049a0
        /*070c*/ 	.word	0x000000ff
        /*0710*/ 	.word	0x000000f8
        /*0714*/ 	.short	0x010a
        /*0716*/ 	.byte	0x07
	.zero		1


	//   ....[96]....
        /*0718*/ 	.word	0x00004b90
        /*071c*/ 	.word	0x000000ff
        /*0720*/ 	.word	0x000000d0
        /*0724*/ 	.short	0x010a
        /*0726*/ 	.byte	0x07
	.zero		1


	//   ....[97]....
        /*0728*/ 	.word	0x00004d00
        /*072c*/ 	.word	0x000000ff
        /*0730*/ 	.word	0x000000b0
        /*0734*/ 	.short	0x010b
        /*0736*/ 	.byte	0x07
	.zero		1


	//   ....[98]....
        /*0738*/ 	.word	0x00004d10
        /*073c*/ 	.word	0x000000ff
        /*0740*/ 	.word	0x00000000
        /*0744*/ 	.short	0x0101
        /*0746*/ 	.byte	0x08
	.zero		1


	//   ....[99]....
        /*0748*/ 	.word	0x00004d30
        /*074c*/ 	.word	0x000000ff
        /*0750*/ 	.word	0x000000d8
        /*0754*/ 	.short	0x010a
        /*0756*/ 	.byte	0x07
	.zero		1


	//   ....[100]....
        /*0758*/ 	.word	0x00004e90
        /*075c*/ 	.word	0x000000ff
        /*0760*/ 	.word	0x000000b8
        /*0764*/ 	.short	0x010b
        /*0766*/ 	.byte	0x07
	.zero		1


	//   ....[101]....
        /*0768*/ 	.word	0x00004ea0
        /*076c*/ 	.word	0x000000ff
        /*0770*/ 	.word	0x00000000
        /*0774*/ 	.short	0x0101
        /*0776*/ 	.byte	0x08
	.zero		1


	//   ....[102]....
        /*0778*/ 	.word	0x00004eb0
        /*077c*/ 	.word	0x000000ff
        /*0780*/ 	.word	0x000000e0
        /*0784*/ 	.short	0x010a
        /*0786*/ 	.byte	0x07
	.zero		1


	//   ....[103]....
        /*0788*/ 	.word	0x00005050
        /*078c*/ 	.word	0x000000ff
        /*0790*/ 	.word	0x000000c0
        /*0794*/ 	.short	0x010b
        /*0796*/ 	.byte	0x07
	.zero		1


	//   ....[104]....
        /*0798*/ 	.word	0x000050c0
        /*079c*/ 	.word	0x000000ff
        /*07a0*/ 	.word	0x00000000
        /*07a4*/ 	.short	0x0101
        /*07a6*/ 	.byte	0x08
	.zero		1


	//   ....[105]....
        /*07a8*/ 	.word	0x000050f0
        /*07ac*/ 	.word	0x000000ff
        /*07b0*/ 	.word	0x000000e8
        /*07b4*/ 	.short	0x010a
        /*07b6*/ 	.byte	0x07
	.zero		1


	//   ....[106]....
        /*07b8*/ 	.word	0x00005300
        /*07bc*/ 	.word	0x000000ff
        /*07c0*/ 	.word	0x000000c8
        /*07c4*/ 	.short	0x010b
        /*07c6*/ 	.byte	0x07
	.zero		1


	//   ....[107]....
        /*07c8*/ 	.word	0x00005320
        /*07cc*/ 	.word	0x000000ff
        /*07d0*/ 	.word	0x00000000
        /*07d4*/ 	.short	0x0101
        /*07d6*/ 	.byte	0x0d
	.zero		1


	//   ....[108]....
        /*07d8*/ 	.word	0x00005350
        /*07dc*/ 	.word	0x000000ff
        /*07e0*/ 	.word	0x000000d0
        /*07e4*/ 	.short	0x010a
        /*07e6*/ 	.byte	0x07
	.zero		1


	//   ....[109]....
        /*07e8*/ 	.word	0x00005370
        /*07ec*/ 	.word	0x000000ff
        /*07f0*/ 	.word	0x000000d8
        /*07f4*/ 	.short	0x010a
        /*07f6*/ 	.byte	0x07
	.zero		1


	//   ....[110]....
        /*07f8*/ 	.word	0x00005390
        /*07fc*/ 	.word	0x000000ff
        /*0800*/ 	.word	0x000000e0
        /*0804*/ 	.short	0x010a
        /*0806*/ 	.byte	0x07
	.zero		1


	//   ....[111]....
        /*0808*/ 	.word	0x000053d0
        /*080c*/ 	.word	0x00000000
        /*0810*/ 	.word	0x000000e8
        /*0814*/ 	.short	0x010a
        /*0816*/ 	.byte	0xff
	.zero		1


	//   ....[112]....
        /*0818*/ 	.word	0x00005710
        /*081c*/ 	.word	0x00000000
        /*0820*/ 	.word	0x00000100
        /*0824*/ 	.short	0x010a
        /*0826*/ 	.byte	0xff
	.zero		1


	//   ....[113]....
        /*0828*/ 	.word	0x00005820
        /*082c*/ 	.word	0x00000000
        /*0830*/ 	.word	0x00000000
        /*0834*/ 	.short	0x0101
        /*0836*/ 	.byte	0xff
	.zero		1


	//   ....[114]....
        /*0838*/ 	.word	0x00006280
        /*083c*/ 	.word	0x00000003
        /*0840*/ 	.word	0x000000b0
        /*0844*/ 	.short	0x010a
        /*0846*/ 	.byte	0xff
	.zero		1


	//   ....[115]....
        /*0848*/ 	.word	0x000062c0
        /*084c*/ 	.word	0x000000ab
        /*0850*/ 	.word	0x00000120
        /*0854*/ 	.short	0x010a
        /*0856*/ 	.byte	0xff
	.zero		1


	//   ....[116]....
        /*0858*/ 	.word	0x00006400
        /*085c*/ 	.word	0x00000003
        /*0860*/ 	.word	0x000000b0
        /*0864*/ 	.short	0x010a
        /*0866*/ 	.byte	0xff
	.zero		1


	//   ....[117]....
        /*0868*/ 	.word	0x00006540
        /*086c*/ 	.word	0x00000000
        /*0870*/ 	.word	0x00000000
        /*0874*/ 	.short	0x0101
        /*0876*/ 	.byte	0xff
	.zero		1


	//   ....[118]....
        /*0878*/ 	.word	0x000065c0
        /*087c*/ 	.word	0x000000ab
        /*0880*/ 	.word	0x00000120
        /*0884*/ 	.short	0x010a
        /*0886*/ 	.byte	0xff
	.zero		1


	//   ....[119]....
        /*0888*/ 	.word	0x00007950
        /*088c*/ 	.word	0x00000075
        /*0890*/ 	.word	0x000000b0
        /*0894*/ 	.short	0x010a
        /*0896*/ 	.byte	0xff
	.zero		1


	//   ....[120]....
        /*0898*/ 	.word	0x00007a20
        /*089c*/ 	.word	0x00000075
        /*08a0*/ 	.word	0x000000b0
        /*08a4*/ 	.short	0x010a
        /*08a6*/ 	.byte	0xff
	.zero		1


	//   ....[121]....
        /*08a8*/ 	.word	0x00007b60
        /*08ac*/ 	.word	0x00000000
        /*08b0*/ 	.word	0x00000000
        /*08b4*/ 	.short	0x0101
        /*08b6*/ 	.byte	0xff
	.zero		1


	//   ....[122]....
        /*08b8*/ 	.word	0x00008ef0
        /*08bc*/ 	.word	0x00000000
        /*08c0*/ 	.word	0x000000b0
        /*08c4*/ 	.short	0x010a
        /*08c6*/ 	.byte	0xff
	.zero		1


	//   ....[123]....
        /*08c8*/ 	.word	0x00008fc0
        /*08cc*/ 	.word	0x00000000
        /*08d0*/ 	.word	0x000000b0
        /*08d4*/ 	.short	0x010a
        /*08d6*/ 	.byte	0xff
	.zero		1


	//   ....[124]....
        /*08d8*/ 	.word	0x00009100
        /*08dc*/ 	.word	0x00000000
        /*08e0*/ 	.word	0x00000000
        /*08e4*/ 	.short	0x0101
        /*08e6*/ 	.byte	0xff
	.zero		1


	//   ....[125]....
        /*08e8*/ 	.word	0x0000a4c0
        /*08ec*/ 	.word	0x00000000
        /*08f0*/ 	.word	0x000000b0
        /*08f4*/ 	.short	0x010a
        /*08f6*/ 	.byte	0xff
	.zero		1


	//   ....[126]....
        /*08f8*/ 	.word	0x0000a590
        /*08fc*/ 	.word	0x00000000
        /*0900*/ 	.word	0x000000b0
        /*0904*/ 	.short	0x010a
        /*0906*/ 	.byte	0xff
	.zero		1


	//   ....[127]....
        /*0908*/ 	.word	0x0000a6d0
        /*090c*/ 	.word	0x00000000
        /*0910*/ 	.word	0x00000000
        /*0914*/ 	.short	0x0101
        /*0916*/ 	.byte	0xff
	.zero		1


	//   ....[128]....
        /*0918*/ 	.word	0x0000a9d0
        /*091c*/ 	.word	0x000000ab
        /*0920*/ 	.word	0x00000000
        /*0924*/ 	.short	0x0101
        /*0926*/ 	.byte	0xff
	.zero		1


	//   ....[129]....
        /*0928*/ 	.word	0x0000bc40
        /*092c*/ 	.word	0x00000003
        /*0930*/ 	.word	0x00000150
        /*0934*/ 	.short	0x010a
        /*0936*/ 	.byte	0xff
	.zero		1


	//   ....[130]....
        /*0938*/ 	.word	0x0000bca0
        /*093c*/ 	.word	0x00000002
        /*0940*/ 	.word	0x00000058
        /*0944*/ 	.short	0x010a
        /*0946*/ 	.byte	0xff
	.zero		1


	//   ....[131]....
        /*0948*/ 	.word	0x0000bd00
        /*094c*/ 	.word	0x00000002
        /*0950*/ 	.word	0x00000058
        /*0954*/ 	.short	0x010a
        /*0956*/ 	.byte	0xff
	.zero		1


	//   ....[132]....
        /*0958*/ 	.word	0x0000bd50
        /*095c*/ 	.word	0x00000002
        /*0960*/ 	.word	0x00000100
        /*0964*/ 	.short	0x010a
        /*0966*/ 	.byte	0xff
	.zero		1


	//   ....[133]....
        /*0968*/ 	.word	0x0000bdb0
        /*096c*/ 	.word	0x00000000
        /*0970*/ 	.word	0x00000000
        /*0974*/ 	.short	0x010a
        /*0976*/ 	.byte	0xff
	.zero		1


	//   ....[134]....
        /*0978*/ 	.word	0x0000be10
        /*097c*/ 	.word	0x00000000
        /*0980*/ 	.word	0x00000000
        /*0984*/ 	.short	0x010a
        /*0986*/ 	.byte	0xff
	.zero		1


	//   ....[135]....
        /*0988*/ 	.word	0x0000be70
        /*098c*/ 	.word	0x00000000
        /*0990*/ 	.word	0x00000000
        /*0994*/ 	.short	0x010a
        /*0996*/ 	.byte	0xff
	.zero		1


	//   ....[136]....
        /*0998*/ 	.word	0x0000bed0
        /*099c*/ 	.word	0x00000000
        /*09a0*/ 	.word	0x00000000
        /*09a4*/ 	.short	0x010a
        /*09a6*/ 	.byte	0xff
	.zero		1


	//   ....[137]....
        /*09a8*/ 	.word	0x0000bf30
        /*09ac*/ 	.word	0x00000000
        /*09b0*/ 	.word	0x00000000
        /*09b4*/ 	.short	0x010a
        /*09b6*/ 	.byte	0xff
	.zero		1


	//   ....[138]....
        /*09b8*/ 	.word	0x0000bf90
        /*09bc*/ 	.word	0x00000000
        /*09c0*/ 	.word	0x00000000
        /*09c4*/ 	.short	0x010a
        /*09c6*/ 	.byte	0xff
	.zero		1


	//   ....[139]....
        /*09c8*/ 	.word	0x0000bff0
        /*09cc*/ 	.word	0x00000000
        /*09d0*/ 	.word	0x00000000
        /*09d4*/ 	.short	0x010a
        /*09d6*/ 	.byte	0xff
	.zero		1


	//   ....[140]....
        /*09d8*/ 	.word	0x0000c050
        /*09dc*/ 	.word	0x00000000
        /*09e0*/ 	.word	0x00000000
        /*09e4*/ 	.short	0x010a
        /*09e6*/ 	.byte	0xff
	.zero		1


	//   ....[141]....
        /*09e8*/ 	.word	0x0000c0b0
        /*09ec*/ 	.word	0x00000000
        /*09f0*/ 	.word	0x00000000
        /*09f4*/ 	.short	0x010a
        /*09f6*/ 	.byte	0xff
	.zero		1


	//   ....[142]....
        /*09f8*/ 	.word	0x0000c110
        /*09fc*/ 	.word	0x00000000
        /*0a00*/ 	.word	0x00000000
        /*0a04*/ 	.short	0x010a
        /*0a06*/ 	.byte	0xff
	.zero		1


	//   ....[143]....
        /*0a08*/ 	.word	0x0000c160
        /*0a0c*/ 	.word	0x00000000
        /*0a10*/ 	.word	0x00000140
        /*0a14*/ 	.short	0x010a
        /*0a16*/ 	.byte	0xff
	.zero		1


	//   ....[144]....
        /*0a18*/ 	.word	0x0000c1c0
        /*0a1c*/ 	.word	0x00000000
        /*0a20*/ 	.word	0x00000110
        /*0a24*/ 	.short	0x010a
        /*0a26*/ 	.byte	0xff
	.zero		1


	//   ....[145]....
        /*0a28*/ 	.word	0x0000c210
        /*0a2c*/ 	.word	0x00000000
        /*0a30*/ 	.word	0x00000100
        /*0a34*/ 	.short	0x010a
        /*0a36*/ 	.byte	0xff
	.zero		1


	//   ....[146]....
        /*0a38*/ 	.word	0x0000c270
        /*0a3c*/ 	.word	0x00000000
        /*0a40*/ 	.word	0x00000110
        /*0a44*/ 	.short	0x010a
        /*0a46*/ 	.byte	0xff
	.zero		1


	//   ....[147]....
        /*0a48*/ 	.word	0x0000c2d0
        /*0a4c*/ 	.word	0x00000004
        /*0a50*/ 	.word	0x00000008
        /*0a54*/ 	.short	0x010a
        /*0a56*/ 	.byte	0xff
	.zero		1


	//   ....[148]....
        /*0a58*/ 	.word	0x0000c3b0
        /*0a5c*/ 	.word	0x00000002
        /*0a60*/ 	.word	0x00000008
        /*0a64*/ 	.short	0x010a
        /*0a66*/ 	.byte	0xff
	.zero		1


	//   ....[149]....
        /*0a68*/ 	.word	0x0000c400
        /*0a6c*/ 	.word	0x00000000
        /*0a70*/ 	.word	0x00000100
        /*0a74*/ 	.short	0x010a
        /*0a76*/ 	.byte	0xff
	.zero		1


	//   ....[150]....
        /*0a78*/ 	.word	0x0000c460
        /*0a7c*/ 	.word	0x00000000
        /*0a80*/ 	.word	0x00000130
        /*0a84*/ 	.short	0x010a
        /*0a86*/ 	.byte	0xff
	.zero		1


	//   ....[151]....
        /*0a88*/ 	.word	0x0000c4c0
        /*0a8c*/ 	.word	0x00000000
        /*0a90*/ 	.word	0x00000000
        /*0a94*/ 	.short	0x010a
        /*0a96*/ 	.byte	0xff
	.zero		1


	//   ....[152]....
        /*0a98*/ 	.word	0x0000c520
        /*0a9c*/ 	.word	0x00000000
        /*0aa0*/ 	.word	0x00000000
        /*0aa4*/ 	.short	0x010a
        /*0aa6*/ 	.byte	0xff
	.zero		1


	//   ....[153]....
        /*0aa8*/ 	.word	0x0000c580
        /*0aac*/ 	.word	0x00000000
        /*0ab0*/ 	.word	0x00000160
        /*0ab4*/ 	.short	0x010a
        /*0ab6*/ 	.byte	0xff
	.zero		1


	//   ....[154]....
        /*0ab8*/ 	.word	0x0000c5d0
        /*0abc*/ 	.word	0x00000000
        /*0ac0*/ 	.word	0x00000100
        /*0ac4*/ 	.short	0x010a
        /*0ac6*/ 	.byte	0xff
	.zero		1


	//   ....[155]....
        /*0ac8*/ 	.word	0x0000c630
        /*0acc*/ 	.word	0x00000000
        /*0ad0*/ 	.word	0x000000f8
        /*0ad4*/ 	.short	0x010a
        /*0ad6*/ 	.byte	0xff
	.zero		1


	//   ....[156]....
        /*0ad8*/ 	.word	0x0000c690
        /*0adc*/ 	.word	0x00000003
        /*0ae0*/ 	.word	0x000000d0
        /*0ae4*/ 	.short	0x010a
        /*0ae6*/ 	.byte	0xff
	.zero		1


	//   ....[157]....
        /*0ae8*/ 	.word	0x0000c6f0
        /*0aec*/ 	.word	0x00000003
        /*0af0*/ 	.word	0x000000d8
        /*0af4*/ 	.short	0x010a
        /*0af6*/ 	.byte	0xff
	.zero		1


	//   ....[158]....
        /*0af8*/ 	.word	0x0000c750
        /*0afc*/ 	.word	0x00000003
        /*0b00*/ 	.word	0x000000e0
        /*0b04*/ 	.short	0x010a
        /*0b06*/ 	.byte	0xff
	.zero		1


	//   ....[159]....
        /*0b08*/ 	.word	0x0000c7b0
        /*0b0c*/ 	.word	0x00000003
        /*0b10*/ 	.word	0x000000e8
        /*0b14*/ 	.short	0x010a
        /*0b16*/ 	.byte	0xff
	.zero		1


	//   ....[160]....
        /*0b18*/ 	.word	0x0000c810
        /*0b1c*/ 	.word	0x00000000
        /*0b20*/ 	.word	0x000000d0
        /*0b24*/ 	.short	0x010a
        /*0b26*/ 	.byte	0xff
	.zero		1


	//   ....[161]....
        /*0b28*/ 	.word	0x0000c870
        /*0b2c*/ 	.word	0x00000000
        /*0b30*/ 	.word	0x000000d8
        /*0b34*/ 	.short	0x010a
        /*0b36*/ 	.byte	0xff
	.zero		1


	//   ....[162]....
        /*0b38*/ 	.word	0x0000c8d0
        /*0b3c*/ 	.word	0x00000000
        /*0b40*/ 	.word	0x000000e0
        /*0b44*/ 	.short	0x010a
        /*0b46*/ 	.byte	0xff
	.zero		1


	//   ....[163]....
        /*0b48*/ 	.word	0x0000c920
        /*0b4c*/ 	.word	0x00000000
        /*0b50*/ 	.word	0x00000100
        /*0b54*/ 	.short	0x010a
        /*0b56*/ 	.byte	0xff
	.zero		1


	//   ....[164]....
        /*0b58*/ 	.word	0x0000c970
        /*0b5c*/ 	.word	0x00000003
        /*0b60*/ 	.word	0x000000b0
        /*0b64*/ 	.short	0x010a
        /*0b66*/ 	.byte	0xff
	.zero		1


	//   ....[165]....
        /*0b68*/ 	.word	0x0000c9c0
        /*0b6c*/ 	.word	0x000000ab
        /*0b70*/ 	.word	0x00000120
        /*0b74*/ 	.short	0x010a
        /*0b76*/ 	.byte	0xff
	.zero		1


	//   ....[166]....
        /*0b78*/ 	.word	0x0000ca10
        /*0b7c*/ 	.word	0x00000075
        /*0b80*/ 	.word	0x000000b0
        /*0b84*/ 	.short	0x010a
        /*0b86*/ 	.byte	0xff
	.zero		1


	//   ....[167]....
        /*0b88*/ 	.word	0x0000ca60
        /*0b8c*/ 	.word	0x00000000
        /*0b90*/ 	.word	0x000000b0
        /*0b94*/ 	.short	0x010a
        /*0b96*/ 	.byte	0xff
	.zero		1


	//   ....[168]....
        /*0b98*/ 	.word	0x0000cab0
        /*0b9c*/ 	.word	0x00000000
        /*0ba0*/ 	.word	0x000000b0
        /*0ba4*/ 	.short	0x010a
        /*0ba6*/ 	.byte	0xff
	.zero		1


	//----- nvinfo : EIATTR_NUM_MBARRIERS
	.align		4
.L_48:
        /*0ba8*/ 	.byte	0x03, 0x38
        /*0baa*/ 	.short	0x002d


	//----- nvinfo : EIATTR_EXIT_INSTR_OFFSETS
	.align		4
        /*0bac*/ 	.byte	0x04, 0x1c
        /*0bae*/ 	.short	(.L_50 - .L_49)


	//   ....[0]....
.L_49:
        /*0bb0*/ 	.word	0x00002cc0


	//   ....[1]....
        /*0bb4*/ 	.word	0x000031c0


	//   ....[2]....
        /*0bb8*/ 	.word	0x00003220


	//   ....[3]....
        /*0bbc*/ 	.word	0x000043a0


	//   ....[4]....
        /*0bc0*/ 	.word	0x00005400


	//   ....[5]....
        /*0bc4*/ 	.word	0x00005440


	//   ....[6]....
        /*0bc8*/ 	.word	0x0000bc30


	//----- nvinfo : EIATTR_MAX_THREADS
	.align		4
.L_50:
        /*0bcc*/ 	.byte	0x04, 0x05
        /*0bce*/ 	.short	(.L_52 - .L_51)
.L_51:
        /*0bd0*/ 	.word	0x00000100
        /*0bd4*/ 	.word	0x00000001
        /*0bd8*/ 	.word	0x00000001


	//----- nvinfo : EIATTR_CRS_STACK_SIZE
	.align		4
.L_52:
        /*0bdc*/ 	.byte	0x04, 0x1e
        /*0bde*/ 	.short	(.L_54 - .L_53)
.L_53:
        /*0be0*/ 	.word	0x00000000


	//----- nvinfo : EIATTR_CBANK_PARAM_SIZE
	.align		4
.L_54:
        /*0be4*/ 	.byte	0x03, 0x19
        /*0be6*/ 	.short	0x0800


	//----- nvinfo : EIATTR_PARAM_CBANK
	.align		4
        /*0be8*/ 	.byte	0x04, 0x0a
        /*0bea*/ 	.short	(.L_56 - .L_55)
	.align		4
.L_55:
        /*0bec*/ 	.word	index@(.nv.constant0._ZN7cutlass13device_kernelINS_4gemm6kernel13GemmUniversalIN4cute5tupleIJiiiiEEENS1_10collective13CollectiveMmaINS1_35MainloopSm100TmaUmmaWarpSpecializedILi11ELi2ELi2ENS5_IJNS4_1CILi2EEENSA_ILi1EEESC_EEEEENS5_IJNSA_ILi256EEESF_NSA_ILi64EEEEEEaNS5_IJlSC_lEEEaSI_NS4_8TiledMMAINS4_8MMA_AtomIJNS4_21SM100_MMA_S8_2x1SM_SSIaaiLi256ELi256ELNS4_4UMMA5MajorE0ELSN_0ELNSM_8SaturateE0EEEEEENS4_6LayoutINS5_IJSC_SC_SC_EEENS5_IJNSA_ILi0EEEST_ST_EEEEENS5_IJNS4_10UnderscoreESW_SW_EEEEENS4_18SM100_TMA_2SM_LOADENS4_14ComposedLayoutINS4_7SwizzleILi2ELi4ELi3EEENS4_18smem_ptr_flag_bitsILi8EEENSR_INS5_IJNSA_ILi8EEESG_EEENS5_IJSG_SC_EEEEEEEvNS4_8identityESZ_S19_vS1A_EENS_8epilogue10collective18CollectiveEpilogueINS1C_23Sm100TmaWarpSpecializedILi4ELi2ELi64ELb0ELb0EEEJNS5_IJNSA_ILi128EEESF_SG_EEENS5_IJNSR_IS1H_SC_EENSR_ISG_SC_EEEEEaSI_aSI_NS1C_6fusion15FusionCallbacksIS1G_NS1M_17LinearCombinationIaiaiLNS_15FloatRoundStyleE2EEES1I_S1L_JEEENS4_5SM1004TMEM4LOAD26SM100_TMEM_LOAD_32dp32b64xENS4_13SM90_TMA_LOADES19_NS4_39AutoVectorizingCopyWithAssumedAlignmentILi128EEENS4_14SM90_TMA_STOREES19_S1Y_S1Y_EEEvvEEEEvNT_6ParamsE)
        /*0bf0*/ 	.short	0x0380
        /*0bf2*/ 	.short	0x0800


	//----- nvinfo : EIATTR_SW_WAR
	.align		4
.L_56:
        /*0bf4*/ 	.byte	0x04, 0x36
        /*0bf6*/ 	.short	(.L_58 - .L_57)
.L_57:
        /*0bf8*/ 	.word	0x00000008
.L_58:


//--------------------- .nv.callgraph             --------------------------
	.section	.nv.callgraph,"",@"SHT_CUDA_CALLGRAPH"
	.align	4
	.sectionentsize	8
	.align		4
        /*0000*/ 	.word	0x00000000
	.align		4
        /*0004*/ 	.word	0xffffffff
	.align		4
        /*0008*/ 	.word	index@(_ZN7cutlass13device_kernelINS_4gemm6kernel13GemmUniversalIN4cute5tupleIJiiiiEEENS1_10collective13CollectiveMmaINS1_35MainloopSm100TmaUmmaWarpSpecializedILi11ELi2ELi2ENS5_IJNS4_1CILi2EEENSA_ILi1EEESC_EEEEENS5_IJNSA_ILi256EEESF_NSA_ILi64EEEEEEaNS5_IJlSC_lEEEaSI_NS4_8TiledMMAINS4_8MMA_AtomIJNS4_21SM100_MMA_S8_2x1SM_SSIaaiLi256ELi256ELNS4_4UMMA5MajorE0ELSN_0ELNSM_8SaturateE0EEEEEENS4_6LayoutINS5_IJSC_SC_SC_EEENS5_IJNSA_ILi0EEEST_ST_EEEEENS5_IJNS4_10UnderscoreESW_SW_EEEEENS4_18SM100_TMA_2SM_LOADENS4_14ComposedLayoutINS4_7SwizzleILi2ELi4ELi3EEENS4_18smem_ptr_flag_bitsILi8EEENSR_INS5_IJNSA_ILi8EEESG_EEENS5_IJSG_SC_EEEEEEEvNS4_8identityESZ_S19_vS1A_EENS_8epilogue10collective18CollectiveEpilogueINS1C_23Sm100TmaWarpSpecializedILi4ELi2ELi64ELb0ELb0EEEJNS5_IJNSA_ILi128EEESF_SG_EEENS5_IJNSR_IS1H_SC_EENSR_ISG_SC_EEEEEaSI_aSI_NS1C_6fusion15FusionCallbacksIS1G_NS1M_17LinearCombinationIaiaiLNS_15FloatRoundStyleE2EEES1I_S1L_JEEENS4_5SM1004TMEM4LOAD26SM100_TMEM_LOAD_32dp32b64xENS4_13SM90_TMA_LOADES19_NS4_39AutoVectorizingCopyWithAssumedAlignmentILi128EEENS4_14SM90_TMA_STOREES19_S1Y_S1Y_EEEvvEEEEvNT_6ParamsE)
	.align		4
        /*000c*/ 	.word	index@(__assertfail)
	.align		4
        /*0010*/ 	.word	0x00000000
	.align		4
        /*0014*/ 	.word	0xfffffffe
	.align		4
        /*0018*/ 	.word	0x00000000
	.align		4
        /*001c*/ 	.word	0xfffffffd
	.align		4
        /*0020*/ 	.word	0x00000000
	.align		4
        /*0024*/ 	.word	0xfffffffc


//--------------------- .nv.constant4             --------------------------
	.section	.nv.constant4,"a",@progbits
	.align	8
	.align		8
.nv.constant4:
        /*0000*/ 	.dword	__assertfail
	.align		8
        /*0008*/ 	.dword	__unnamed_1
	.align		8
        /*0010*/ 	.dword	__unnamed_2
	.align		8
        /*0018*/ 	.dword	__unnamed_3
	.align		8
        /*0020*/ 	.dword	_ZN40_INTERNAL_7e369029_4_k_cu_0602048c_289654cuda3std3__45__cpo5beginE
	.align		8
        /*0028*/ 	.dword	_ZN40_INTERNAL_7e369029_4_k_cu_0602048c_289654cuda3std3__45__cpo3endE
	.align		8
        /*0030*/ 	.dword	_ZN40_INTERNAL_7e369029_4_k_cu_0602048c_289654cuda3std3__45__cpo6cbeginE
	.align		8
        /*0038*/ 	.dword	_ZN40_INTERNAL_7e369029_4_k_cu_0602048c_289654cuda3std3__45__cpo4cendE
	.align		8
        /*0040*/ 	.dword	_ZN40_INTERNAL_7e369029_4_k_cu_0602048c_289654cuda3std3__442_GLOBAL__N__7e369029_4_k_cu_0602048c_289656ignoreE
	.align		8
        /*0048*/ 	.dword	_ZN40_INTERNAL_7e369029_4_k_cu_0602048c_289654cuda3std3__419piecewise_constructE
	.align		8
        /*0050*/ 	.dword	_ZN40_INTERNAL_7e369029_4_k_cu_0602048c_289654cuda3std3__48in_placeE
	.align		8
        /*0058*/ 	.dword	_ZN40_INTERNAL_7e369029_4_k_cu_0602048c_289654cuda3std6ranges3__45__cpo4swapE
	.align		8
        /*0060*/ 	.dword	_ZN40_INTERNAL_7e369029_4_k_cu_0602048c_289654cuda3std6ranges3__45__cpo9iter_moveE
	.align		8
        /*0068*/ 	.dword	_ZN40_INTERNAL_7e369029_4_k_cu_0602048c_289654cute7productE
	.align		8
        /*0070*/ 	.dword	_ZN40_INTERNAL_7e369029_4_k_cu_0602048c_289654cute1_E
	.align		8
        /*0078*/ 	.dword	$str$25
	.align		8
        /*0080*/ 	.dword	$str$26
	.align		8
        /*0088*/ 	.dword	$str$27
	.align		8
        /*0090*/ 	.dword	$str$28


//--------------------- .text._ZN7cutlass13device_kernelINS_4gemm6kernel13GemmUniversalIN4cute5tupleIJiiiiEEENS1_10collective13CollectiveMmaINS1_35MainloopSm100TmaUmmaWarpSpecializedILi11ELi2ELi2ENS5_IJNS4_1CILi2EEENSA_ILi1EEESC_EEEEENS5_IJNSA_ILi256EEESF_NSA_ILi64EEEEEEaNS5_IJlSC_lEEEaSI_NS4_8TiledMMAINS4_8MMA_AtomIJNS4_21SM100_MMA_S8_2x1SM_SSIaaiLi256ELi256ELNS4_4UMMA5MajorE0ELSN_0ELNSM_8SaturateE0EEEEEENS4_6LayoutINS5_IJSC_SC_SC_EEENS5_IJNSA_ILi0EEEST_ST_EEEEENS5_IJNS4_10UnderscoreESW_SW_EEEEENS4_18SM100_TMA_2SM_LOADENS4_14ComposedLayoutINS4_7SwizzleILi2ELi4ELi3EEENS4_18smem_ptr_flag_bitsILi8EEENSR_INS5_IJNSA_ILi8EEESG_EEENS5_IJSG_SC_EEEEEEEvNS4_8identityESZ_S19_vS1A_EENS_8epilogue10collective18CollectiveEpilogueINS1C_23Sm100TmaWarpSpecializedILi4ELi2ELi64ELb0ELb0EEEJNS5_IJNSA_ILi128EEESF_SG_EEENS5_IJNSR_IS1H_SC_EENSR_ISG_SC_EEEEEaSI_aSI_NS1C_6fusion15FusionCallbacksIS1G_NS1M_17LinearCombinationIaiaiLNS_15FloatRoundStyleE2EEES1I_S1L_JEEENS4_5SM1004TMEM4LOAD26SM100_TMEM_LOAD_32dp32b64xENS4_13SM90_TMA_LOADES19_NS4_39AutoVectorizingCopyWithAssumedAlignmentILi128EEENS4_14SM90_TMA_STOREES19_S1Y_S1Y_EEEvvEEEEvNT_6ParamsE --------------------------
	.section	.text._ZN7cutlass13device_kernelINS_4gemm6kernel13GemmUniversalIN4cute5tupleIJiiiiEEENS1_10collective13CollectiveMmaINS1_35MainloopSm100TmaUmmaWarpSpecializedILi11ELi2ELi2ENS5_IJNS4_1CILi2EEENSA_ILi1EEESC_EEEEENS5_IJNSA_ILi256EEESF_NSA_ILi64EEEEEEaNS5_IJlSC_lEEEaSI_NS4_8TiledMMAINS4_8MMA_AtomIJNS4_21SM100_MMA_S8_2x1SM_SSIaaiLi256ELi256ELNS4_4UMMA5MajorE0ELSN_0ELNSM_8SaturateE0EEEEEENS4_6LayoutINS5_IJSC_SC_SC_EEENS5_IJNSA_ILi0EEEST_ST_EEEEENS5_IJNS4_10UnderscoreESW_SW_EEEEENS4_18SM100_TMA_2SM_LOADENS4_14ComposedLayoutINS4_7SwizzleILi2ELi4ELi3EEENS4_18smem_ptr_flag_bitsILi8EEENSR_INS5_IJNSA_ILi8EEESG_EEENS5_IJSG_SC_EEEEEEEvNS4_8identityESZ_S19_vS1A_EENS_8epilogue10collective18CollectiveEpilogueINS1C_23Sm100TmaWarpSpecializedILi4ELi2ELi64ELb0ELb0EEEJNS5_IJNSA_ILi128EEESF_SG_EEENS5_IJNSR_IS1H_SC_EENSR_ISG_SC_EEEEEaSI_aSI_NS1C_6fusion15FusionCallbacksIS1G_NS1M_17LinearCombinationIaiaiLNS_15FloatRoundStyleE2EEES1I_S1L_JEEENS4_5SM1004TMEM4LOAD26SM100_TMEM_LOAD_32dp32b64xENS4_13SM90_TMA_LOADES19_NS4_39AutoVectorizingCopyWithAssumedAlignmentILi128EEENS4_14SM90_TMA_STOREES19_S1Y_S1Y_EEEvvEEEEvNT_6ParamsE,"ax",@progbits
	.align	128
.text._ZN7cutlass13device_kernelINS_4gemm6kernel13GemmUniversalIN4cute5tupleIJiiiiEEENS1_10collective13CollectiveMmaINS1_35MainloopSm100TmaUmmaWarpSpecializedILi11ELi2ELi2ENS5_IJNS4_1CILi2EEENSA_ILi1EEESC_EEEEENS5_IJNSA_ILi256EEESF_NSA_ILi64EEEEEEaNS5_IJlSC_lEEEaSI_NS4_8TiledMMAINS4_8MMA_AtomIJNS4_21SM100_MMA_S8_2x1SM_SSIaaiLi256ELi256ELNS4_4UMMA5MajorE0ELSN_0ELNSM_8SaturateE0EEEEEENS4_6LayoutINS5_IJSC_SC_SC_EEENS5_IJNSA_ILi0EEEST_ST_EEEEENS5_IJNS4_10UnderscoreESW_SW_EEEEENS4_18SM100_TMA_2SM_LOADENS4_14ComposedLayoutINS4_7SwizzleILi2ELi4ELi3EEENS4_18smem_ptr_flag_bitsILi8EEENSR_INS5_IJNSA_ILi8EEESG_EEENS5_IJSG_SC_EEEEEEEvNS4_8identityESZ_S19_vS1A_EENS_8epilogue10collective18CollectiveEpilogueINS1C_23Sm100TmaWarpSpecializedILi4ELi2ELi64ELb0ELb0EEEJNS5_IJNSA_ILi128EEESF_SG_EEENS5_IJNSR_IS1H_SC_EENSR_ISG_SC_EEEEEaSI_aSI_NS1C_6fusion15FusionCallbacksIS1G_NS1M_17LinearCombinationIaiaiLNS_15FloatRoundStyleE2EEES1I_S1L_JEEENS4_5SM1004TMEM4LOAD26SM100_TMEM_LOAD_32dp32b64xENS4_13SM90_TMA_LOADES19_NS4_39AutoVectorizingCopyWithAssumedAlignmentILi128EEENS4_14SM90_TMA_STOREES19_S1Y_S1Y_EEEvvEEEEvNT_6ParamsE:
        .type           _ZN7cutlass13device_kernelINS_4gemm6kernel13GemmUniversalIN4cute5tupleIJiiiiEEENS1_10collective13CollectiveMmaINS1_35MainloopSm100TmaUmmaWarpSpecializedILi11ELi2ELi2ENS5_IJNS4_1CILi2EEENSA_ILi1EEESC_EEEEENS5_IJNSA_ILi256EEESF_NSA_ILi64EEEEEEaNS5_IJlSC_lEEEaSI_NS4_8TiledMMAINS4_8MMA_AtomIJNS4_21SM100_MMA_S8_2x1SM_SSIaaiLi256ELi256ELNS4_4UMMA5MajorE0ELSN_0ELNSM_8SaturateE0EEEEEENS4_6LayoutINS5_IJSC_SC_SC_EEENS5_IJNSA_ILi0EEEST_ST_EEEEENS5_IJNS4_10UnderscoreESW_SW_EEEEENS4_18SM100_TMA_2SM_LOADENS4_14ComposedLayoutINS4_7SwizzleILi2ELi4ELi3EEENS4_18smem_ptr_flag_bitsILi8EEENSR_INS5_IJNSA_ILi8EEESG_EEENS5_IJSG_SC_EEEEEEEvNS4_8identityESZ_S19_vS1A_EENS_8epilogue10collective18CollectiveEpilogueINS1C_23Sm100TmaWarpSpecializedILi4ELi2ELi64ELb0ELb0EEEJNS5_IJNSA_ILi128EEESF_SG_EEENS5_IJNSR_IS1H_SC_EENSR_ISG_SC_EEEEEaSI_aSI_NS1C_6fusion15FusionCallbacksIS1G_NS1M_17LinearCombinationIaiaiLNS_15FloatRoundStyleE2EEES1I_S1L_JEEENS4_5SM1004TMEM4LOAD26SM100_TMEM_LOAD_32dp32b64xENS4_13SM90_TMA_LOADES19_NS4_39AutoVectorizingCopyWithAssumedAlignmentILi128EEENS4_14SM90_TMA_STOREES19_S1Y_S1Y_EEEvvEEEEvNT_6ParamsE,@function
        .size           _ZN7cutlass13device_kernelINS_4gemm6kernel13GemmUniversalIN4cute5tupleIJiiiiEEENS1_10collective13CollectiveMmaINS1_35MainloopSm100TmaUmmaWarpSpecializedILi11ELi2ELi2ENS5_IJNS4_1CILi2EEENSA_ILi1EEESC_EEEEENS5_IJNSA_ILi256EEESF_NSA_ILi64EEEEEEaNS5_IJlSC_lEEEaSI_NS4_8TiledMMAINS4_8MMA_AtomIJNS4_21SM100_MMA_S8_2x1SM_SSIaaiLi256ELi256ELNS4_4UMMA5MajorE0ELSN_0ELNSM_8SaturateE0EEEEEENS4_6LayoutINS5_IJSC_SC_SC_EEENS5_IJNSA_ILi0EEEST_ST_EEEEENS5_IJNS4_10UnderscoreESW_SW_EEEEENS4_18SM100_TMA_2SM_LOADENS4_14ComposedLayoutINS4_7SwizzleILi2ELi4ELi3EEENS4_18smem_ptr_flag_bitsILi8EEENSR_INS5_IJNSA_ILi8EEESG_EEENS5_IJSG_SC_EEEEEEEvNS4_8identityESZ_S19_vS1A_EENS_8epilogue10collective18CollectiveEpilogueINS1C_23Sm100TmaWarpSpecializedILi4ELi2ELi64ELb0ELb0EEEJNS5_IJNSA_ILi128EEESF_SG_EEENS5_IJNSR_IS1H_SC_EENSR_ISG_SC_EEEEEaSI_aSI_NS1C_6fusion15FusionCallbacksIS1G_NS1M_17LinearCombinationIaiaiLNS_15FloatRoundStyleE2EEES1I_S1L_JEEENS4_5SM1004TMEM4LOAD26SM100_TMEM_LOAD_32dp32b64xENS4_13SM90_TMA_LOADES19_NS4_39AutoVectorizingCopyWithAssumedAlignmentILi128EEENS4_14SM90_TMA_STOREES19_S1Y_S1Y_EEEvvEEEEvNT_6ParamsE,(.L_x_207 - _ZN7cutlass13device_kernelINS_4gemm6kernel13GemmUniversalIN4cute5tupleIJiiiiEEENS1_10collective13CollectiveMmaINS1_35MainloopSm100TmaUmmaWarpSpecializedILi11ELi2ELi2ENS5_IJNS4_1CILi2EEENSA_ILi1EEESC_EEEEENS5_IJNSA_ILi256EEESF_NSA_ILi64EEEEEEaNS5_IJlSC_lEEEaSI_NS4_8TiledMMAINS4_8MMA_AtomIJNS4_21SM100_MMA_S8_2x1SM_SSIaaiLi256ELi256ELNS4_4UMMA5MajorE0ELSN_0ELNSM_8SaturateE0EEEEEENS4_6LayoutINS5_IJSC_SC_SC_EEENS5_IJNSA_ILi0EEEST_ST_EEEEENS5_IJNS4_10UnderscoreESW_SW_EEEEENS4_18SM100_TMA_2SM_LOADENS4_14ComposedLayoutINS4_7SwizzleILi2ELi4ELi3EEENS4_18smem_ptr_flag_bitsILi8EEENSR_INS5_IJNSA_ILi8EEESG_EEENS5_IJSG_SC_EEEEEEEvNS4_8identityESZ_S19_vS1A_EENS_8epilogue10collective18CollectiveEpilogueINS1C_23Sm100TmaWarpSpecializedILi4ELi2ELi64ELb0ELb0EEEJNS5_IJNSA_ILi128EEESF_SG_EEENS5_IJNSR_IS1H_SC_EENSR_ISG_SC_EEEEEaSI_aSI_NS1C_6fusion15FusionCallbacksIS1G_NS1M_17LinearCombinationIaiaiLNS_15FloatRoundStyleE2EEES1I_S1L_JEEENS4_5SM1004TMEM4LOAD26SM100_TMEM_LOAD_32dp32b64xENS4_13SM90_TMA_LOADES19_NS4_39AutoVectorizingCopyWithAssumedAlignmentILi128EEENS4_14SM90_TMA_STOREES19_S1Y_S1Y_EEEvvEEEEvNT_6ParamsE)
        .other          _ZN7cutlass13device_kernelINS_4gemm6kernel13GemmUniversalIN4cute5tupleIJiiiiEEENS1_10collective13CollectiveMmaINS1_35MainloopSm100TmaUmmaWarpSpecializedILi11ELi2ELi2ENS5_IJNS4_1CILi2EEENSA_ILi1EEESC_EEEEENS5_IJNSA_ILi256EEESF_NSA_ILi64EEEEEEaNS5_IJlSC_lEEEaSI_NS4_8TiledMMAINS4_8MMA_AtomIJNS4_21SM100_MMA_S8_2x1SM_SSIaaiLi256ELi256ELNS4_4UMMA5MajorE0ELSN_0ELNSM_8SaturateE0EEEEEENS4_6LayoutINS5_IJSC_SC_SC_EEENS5_IJNSA_ILi0EEEST_ST_EEEEENS5_IJNS4_10UnderscoreESW_SW_EEEEENS4_18SM100_TMA_2SM_LOADENS4_14ComposedLayoutINS4_7SwizzleILi2ELi4ELi3EEENS4_18smem_ptr_flag_bitsILi8EEENSR_INS5_IJNSA_ILi8EEESG_EEENS5_IJSG_SC_EEEEEEEvNS4_8identityESZ_S19_vS1A_EENS_8epilogue10collective18CollectiveEpilogueINS1C_23Sm100TmaWarpSpecializedILi4ELi2ELi64ELb0ELb0EEEJNS5_IJNSA_ILi128EEESF_SG_EEENS5_IJNSR_IS1H_SC_EENSR_ISG_SC_EEEEEaSI_aSI_NS1C_6fusion15FusionCallbacksIS1G_NS1M_17LinearCombinationIaiaiLNS_15FloatRoundStyleE2EEES1I_S1L_JEEENS4_5SM1004TMEM4LOAD26SM100_TMEM_LOAD_32dp32b64xENS4_13SM90_TMA_LOADES19_NS4_39AutoVectorizingCopyWithAssumedAlignmentILi128EEENS4_14SM90_TMA_STOREES19_S1Y_S1Y_EEEvvEEEEvNT_6ParamsE,@"STO_CUDA_ENTRY STV_DEFAULT"
_ZN7cutlass13device_kernelINS_4gemm6kernel13GemmUniversalIN4cute5tupleIJiiiiEEENS1_10collective13CollectiveMmaINS1_35MainloopSm100TmaUmmaWarpSpecializedILi11ELi2ELi2ENS5_IJNS4_1CILi2EEENSA_ILi1EEESC_EEEEENS5_IJNSA_ILi256EEESF_NSA_ILi64EEEEEEaNS5_IJlSC_lEEEaSI_NS4_8TiledMMAINS4_8MMA_AtomIJNS4_21SM100_MMA_S8_2x1SM_SSIaaiLi256ELi256ELNS4_4UMMA5MajorE0ELSN_0ELNSM_8SaturateE0EEEEEENS4_6LayoutINS5_IJSC_SC_SC_EEENS5_IJNSA_ILi0EEEST_ST_EEEEENS5_IJNS4_10UnderscoreESW_SW_EEEEENS4_18SM100_TMA_2SM_LOADENS4_14ComposedLayoutINS4_7SwizzleILi2ELi4ELi3EEENS4_18smem_ptr_flag_bitsILi8EEENSR_INS5_IJNSA_ILi8EEESG_EEENS5_IJSG_SC_EEEEEEEvNS4_8identityESZ_S19_vS1A_EENS_8epilogue10collective18CollectiveEpilogueINS1C_23Sm100TmaWarpSpecializedILi4ELi2ELi64ELb0ELb0EEEJNS5_IJNSA_ILi128EEESF_SG_EEENS5_IJNSR_IS1H_SC_EENSR_ISG_SC_EEEEEaSI_aSI_NS1C_6fusion15FusionCallbacksIS1G_NS1M_17LinearCombinationIaiaiLNS_15FloatRoundStyleE2EEES1I_S1L_JEEENS4_5SM1004TMEM4LOAD26SM100_TMEM_LOAD_32dp32b64xENS4_13SM90_TMA_LOADES19_NS4_39AutoVectorizingCopyWithAssumedAlignmentILi128EEENS4_14SM90_TMA_STOREES19_S1Y_S1Y_EEEvvEEEEvNT_6ParamsE:
[----:B------:R-:W1:Y:S01]  /*0000*/  LDC R1, c[0x0][0x37c] ;  /* 0x0000df00ff017b82 */ /* 0x000e620000000800 */
[----:B------:R-:W2:Y:S01]  /*0010*/  S2R R169, SR_TID.X ;  /* 0x0000000000a97919 */ /* 0x000ea20000002100 */
[----:B------:R-:W3:Y:S06]  /*0020*/  LDCU.64 UR6, c[0x0][0x890] ;  /* 0x00011200ff0677ac */ /* 0x000eec0008000a00 */
[----:B------:R-:W4:Y:S01]  /*0030*/  S2UR UR37, SR_CgaCtaId ;  /* 0x00000000002579c3 */ /* 0x000f220000008800 */
[----:B------:R-:W-:Y:S02]  /*0040*/  PRMT R153, RZ, 0x7610, R153 ;  /* 0x00007610ff997816 */ /* 0x000fe40000000099 */
[----:B------:R-:W-:Y:S01]  /*0050*/  ELECT P1, URZ, PT ;  /* 0x0000000000ff782f */ /* 0x000fe20003820000 */
[----:B------:R-:W1:Y:S01]  /*0060*/  LDCU.64 UR46, c[0x0][0x358] ;  /* 0x00006b00ff2e77ac */ /* 0x000e620008000a00 */
[----:B---3--:R-:W-:-:S04]  /*0070*/  UISETP.NE.U32.AND UP0, UPT, UR6, URZ, UPT ;  /* 0x000000ff0600728c */ /* 0x008fc8000bf05070 */
[----:B------:R-:W-:Y:S02]  /*0080*/  UISETP.NE.AND.EX UP0, UPT, UR7, URZ, UPT, UP0 ;  /* 0x000000ff0700728c */ /* 0x000fe4000bf05300 */
[----:B----4-:R-:W-:Y:S02]  /*0090*/  ULOP3.LUT UR5, UR37, 0x1, URZ, 0xc0, !UPT ;  /* 0x0000000125057892 */ /* 0x010fe4000f8ec0ff */
[----:B------:R-:W-:Y:S01]  /*00a0*/  ULOP3.LUT UR4, UR37, 0x1, URZ, 0x3c, !UPT ;  /* 0x0000000125047892 */ /* 0x000fe2000f8e3cff */
[----:B--2---:R-:W-:-:S05]  /*00b0*/  SHF.R.U32.HI R156, RZ, 0x5, R169 ;  /* 0x00000005ff9c7819 */ /* 0x004fca00000116a9 */
[----:B------:R-:W2:Y:S02]  /*00c0*/  SHFL.IDX PT, R0, R156, RZ, 0x1f ;  /* 0x00001fff9c007589 */ /* 0x000ea400000e0000 */
[----:B--2---:R-:W-:Y:S01]  /*00d0*/  R2UR UR10, R0 ;  /* 0x00000000000a72ca */ /* 0x004fe200000e0000 */
[----:B-1----:R-:W-:-:S14]  /*00e0*/  BRA.U UP0, `(.L_x_0) ;  /* 0x00000001002c7547 */ /* 0x002fdc000b800000 */
[----:B------:R-:W1:Y:S02]  /*00f0*/  LDCU.64 UR8, c[0x0][0x888] ;  /* 0x00011100ff0877ac */ /* 0x000e640008000a00 */
[----:B-1----:R-:W-:-:S04]  /*0100*/  UISETP.NE.U32.AND UP0, UPT, UR8, URZ, UPT ;  /* 0x000000ff0800728c */ /* 0x002fc8000bf05070 */
[----:B------:R-:W-:-:S09]  /*0110*/  UISETP.NE.AND.EX UP0, UPT, UR9, URZ, UPT, UP0 ;  /* 0x000000ff0900728c */ /* 0x000fd2000bf05300 */
[----:B------:R-:W-:Y:S05]  /*0120*/  BRA.U !UP0, `(.L_x_1) ;  /* 0x0000000108107547 */ /* 0x000fea000b800000 */
[----:B------:R-:W1:Y:S02]  /*0130*/  LDC.64 R82, c[0x0][0x888] ;  /* 0x00022200ff527b82 */ /* 0x000e640000000a00 */
[----:B-1----:R1:W5:Y:S01]  /*0140*/  LDG.E R82, desc[UR46][R82.64] ;  /* 0x0000002e52527981 */ /* 0x002362000c1e1900 */
[----:B------:R-:W-:Y:S01]  /*0150*/  HFMA2 R153, -RZ, RZ, 0, 5.9604644775390625e-08 ;  /* 0x00000001ff997431 */ /* 0x000fe200000001ff */
[----:B------:R-:W-:Y:S05]  /*0160*/  BRA `(.L_x_0) ;  /* 0x00000000000c7947 */ /* 0x000fea0003800000 */
.L_x_1:
[----:B------:R-:W1:Y:S01]  /*0170*/  LDCU UR8, c[0x0][0x880] ;  /* 0x00011000ff0877ac */ /* 0x000e620008000800 */
[----:B------:R-:W-:Y:S01]  /*0180*/  HFMA2 R153, -RZ, RZ, 0, 5.9604644775390625e-08 ;  /* 0x00000001ff997431 */ /* 0x000fe200000001ff */
[----:B-1----:R-:W-:-:S07]  /*0190*/  MOV R82, UR8 ;  /* 0x0000000800527c02 */ /* 0x002fce0008000f00 */
.L_x_0:
[----:B------:R-:W2:Y:S02]  /*01a0*/  LDCU.64 UR8, c[0x0][0x8b0] ;  /* 0x00011600ff0877ac */ /* 0x000ea40008000a00 */
[----:B--2---:R-:W-:-:S04]  /*01b0*/  UISETP.NE.U32.AND UP0, UPT, UR8, URZ, UPT ;  /* 0x000000ff0800728c */ /* 0x004fc8000bf05070 */
[----:B------:R-:W-:-:S09]  /*01c0*/  UISETP.NE.AND.EX UP0, UPT, UR9, URZ, UPT, UP0 ;  /* 0x000000ff0900728c */ /* 0x000fd2000bf05300 */
[----:B------:R-:W-:Y:S05]  /*01d0*/  BRA.U UP0, `(.L_x_2) ;  /* 0x0000000100247547 */ /* 0x000fea000b800000 */
[----:B------:R-:W2:Y:S02]  /*01e0*/  LDCU.64 UR8, c[0x0][0x8a8] ;  /* 0x00011500ff0877ac */ /* 0x000ea40008000a00 */
[----:B--2---:R-:W-:-:S04]  /*01f0*/  UISETP.NE.U32.AND UP0, UPT, UR8, URZ, UPT ;  /* 0x000000ff0800728c */ /* 0x004fc8000bf05070 */
[----:B------:R-:W-:-:S09]  /*0200*/  UISETP.NE.AND.EX UP0, UPT, UR9, URZ, UPT, UP0 ;  /* 0x000000ff0900728c */ /* 0x000fd2000bf05300 */
[----:B------:R-:W-:Y:S05]  /*0210*/  BRA.U !UP0, `(.L_x_3) ;  /* 0x00000001080c7547 */ /* 0x000fea000b800000 */
[----:B------:R-:W2:Y:S02]  /*0220*/  LDC.64 R78, c[0x0][0x8a8] ;  /* 0x00022a00ff4e7b82 */ /* 0x000ea40000000a00 */
[----:B--2---:R2:W5:Y:S01]  /*0230*/  LDG.E R78, desc[UR46][R78.64] ;  /* 0x0000002e4e4e7981 */ /* 0x004562000c1e1900 */
[----:B------:R-:W-:Y:S05]  /*0240*/  BRA `(.L_x_2) ;  /* 0x0000000000087947 */ /* 0x000fea0003800000 */
.L_x_3:
[----:B------:R-:W2:Y:S02]  /*0250*/  LDCU UR8, c[0x0][0x8a0] ;  /* 0x00011400ff0877ac */ /* 0x000ea40008000800 */
[----:B--2---:R-:W-:Y:S02]  /*0260*/  MOV R78, UR8 ;  /* 0x00000008004e7c02 */ /* 0x004fe40008000f00 */
.L_x_2:
[----:B------:R-:W-:Y:S01]  /*0270*/  IMAD.U32 R0, RZ, RZ, UR10 ;  /* 0x0000000aff007e24 */ /* 0x000fe2000f8e00ff */
[----:B------:R-:W-:Y:S04]  /*0280*/  BSSY.RECONVERGENT B0, `(.L_x_4) ;  /* 0x000000c000007945 */ /* 0x000fe80003800200 */
[C---:B------:R-:W-:Y:S02]  /*0290*/  ISETP.NE.OR P2, PT, R0.reuse, 0x1, !P1 ;  /* 0x000000010000780c */ /* 0x040fe40004f45670 */
[----:B------:R-:W-:-:S11]  /*02a0*/  ISETP.NE.OR P0, PT, R0, 0x3, !P1 ;  /* 0x000000030000780c */ /* 0x000fd60004f05670 */
[----:B------:R-:W-:Y:S05]  /*02b0*/  @P2 BRA `(.L_x_5) ;  /* 0x0000000000202947 */ /* 0x000fea0003800000 */
[----:B------:R-:W3:Y:S02]  /*02c0*/  LDCU.64 UR8, c[0x0][0x348] ;  /* 0x00006900ff0877ac */ /* 0x000ee40008000a00 */
[----:B---3--:R-:W-:Y:S02]  /*02d0*/  UIADD3 UR12, UP1, UPT, UR8, 0x80, URZ ;  /* 0x00000080080c7890 */ /* 0x008fe4000ff3e0ff */
[----:B------:R-:W-:Y:S02]  /*02e0*/  UIADD3 UR8, UP0, UPT, UR8, 0x180, URZ ;  /* 0x0000018008087890 */ /* 0x000fe4000ff1e0ff */
[----:B------:R-:W-:Y:S02]  /*02f0*/  UIADD3.X UR13, UPT, UPT, URZ, UR9, URZ, UP1, !UPT ;  /* 0x00000009ff0d7290 */ /* 0x000fe40008ffe4ff */
[----:B------:R-:W-:-:S07]  /*0300*/  UIADD3.X UR9, UPT, UPT, URZ, UR9, URZ, UP0, !UPT ;  /* 0x00000009ff097290 */ /* 0x000fce00087fe4ff */
[----:B------:R3:W-:Y:S02]  /*0310*/  UTMACCTL.PF [UR12] ;  /* 0x000000000c0079b9 */ /* 0x0007e40008040000 */
[----:B------:R3:W-:Y:S02]  /*0320*/  UTMACCTL.PF [UR8] ;  /* 0x00000000080079b9 */ /* 0x0007e40008040000 */
[----:B---3--:R-:W-:Y:S01]  /*0330*/  NOP ;  /* 0x0000000000007918 */ /* 0x008fe20000000000 */
.L_x_5:
[----:B------:R-:W-:Y:S05]  /*0340*/  BSYNC.RECONVERGENT B0 ;  /* 0x0000000000007941 */ /* 0x000fea0003800200 */
.L_x_4:
[----:B------:R-:W-:Y:S04]  /*0350*/  BSSY.RECONVERGENT B0, `(.L_x_6) ;  /* 0x000000a000007945 */ /* 0x000fe80003800200 */
        /* <DEDUP_REMOVED lines=9> */
.L_x_7:
[----:B------:R-:W-:Y:S05]  /*03f0*/  BSYNC.RECONVERGENT B0 ;  /* 0x0000000000007941 */ /* 0x000fea0003800200 */
.L_x_6:
[----:B------:R-:W3:Y:S01]  /*0400*/  LDCU.64 UR8, c[0x0][0x888] ;  /* 0x00011100ff0877ac */ /* 0x000ee20008000a00 */
[----:B------:R-:W-:Y:S02]  /*0410*/  UISETP.EQ.U32.AND UP1, UPT, UR6, URZ, UPT ;  /* 0x000000ff0600728c */ /* 0x000fe4000bf22070 */
[----:B------:R-:W-:Y:S02]  /*0420*/  UPLOP3.LUT UP5, UPT, UPT, UPT, UPT, 0x80, 0x8 ;  /* 0x000000000008789c */ /* 0x000fe40003faf070 */
[----:B---3--:R-:W-:-:S04]  /*0430*/  UISETP.NE.U32.AND UP0, UPT, UR8, URZ, UPT ;  /* 0x000000ff0800728c */ /* 0x008fc8000bf05070 */
[----:B------:R-:W-:-:S04]  /*0440*/  UISETP.NE.AND.EX UP0, UPT, UR9, URZ, UPT, UP0 ;  /* 0x000000ff0900728c */ /* 0x000fc8000bf05300 */
[----:B------:R-:W-:-:S04]  /*0450*/  UISETP.EQ.OR.EX UP2, UPT, UR7, URZ, !UP0, UP1 ;  /* 0x000000ff0700728c */ /* 0x000fc8000c742710 */
[----:B------:R-:W-:-:S05]  /*0460*/  UP2UR UR50, UPR, URZ, 0x4 ;  /* 0x00000004ff327883 */ /* 0x000fca0008000000 */
[----:B------:R-:W-:Y:S07]  /*0470*/  BRA.U !UP2, `(.L_x_8) ;  /* 0x000000010a207547 */ /* 0x000fee000b800000 */
[----:B-----5:R-:W-:Y:S01]  /*0480*/  R2UR UR8, R82 ;  /* 0x00000000520872ca */ /* 0x020fe200000e0000 */
[----:B------:R-:W-:Y:S02]  /*0490*/  UISETP.NE.U32.AND UP2, UPT, UR6, URZ, UPT ;  /* 0x000000ff0600728c */ /* 0x000fe4000bf45070 */
[----:B------:R-:W-:Y:S02]  /*04a0*/  USEL UR6, URZ, 0xffffffff, UP0 ;  /* 0xffffffffff067887 */ /* 0x000fe40008000000 */
[----:B------:R-:W-:-:S08]  /*04b0*/  UISETP.NE.AND.EX UP2, UPT, UR7, URZ, UPT, UP2 ;  /* 0x000000ff0700728c */ /* 0x000fd0000bf45320 */
[----:B------:R-:W-:-:S04]  /*04c0*/  UISETP.NE.AND UP1, UPT, UR8, URZ, UPT ;  /* 0x000000ff0800728c */ /* 0x000fc8000bf25270 */
[----:B------:R-:W-:-:S04]  /*04d0*/  @!UP2 USEL UR6, URZ, 0xffffffff, UP1 ;  /* 0xffffffffff06a887 */ /* 0x000fc80008800000 */
[----:B------:R-:W-:-:S04]  /*04e0*/  ULOP3.LUT UR6, UR6, 0x1, URZ, 0xc0, !UPT ;  /* 0x0000000106067892 */ /* 0x000fc8000f8ec0ff */
[----:B------:R-:W-:-:S11]  /*04f0*/  UISETP.NE.U32.AND UP5, UPT, UR6, 0x1, UPT ;  /* 0x000000010600788c */ /* 0x000fd6000bfa5070 */
.L_x_8:
[----:B------:R-:W3:Y:S01]  /*0500*/  SHFL.IDX PT, R0, R156, RZ, 0x1f ;  /* 0x00001fff9c007589 */ /* 0x000ee200000e0000 */
[----:B------:R-:W-:-:S04]  /*0510*/  UISETP.NE.AND UP1, UPT, UR10, 0x2, UPT ;  /* 0x000000020a00788c */ /* 0x000fc8000bf25270 */
[----:B------:R-:W-:Y:S02]  /*0520*/  UISETP.EQ.AND UP2, UPT, UR5, URZ, !UP1 ;  /* 0x000000ff0500728c */ /* 0x000fe4000cf42270 */
[----:B------:R-:W-:-:S04]  /*0530*/  USEL UR6, URZ, 0x1, UP1 ;  /* 0x00000001ff067887 */ /* 0x000fc80008800000 */
[----:B------:R-:W-:Y:S02]  /*0540*/  PLOP3.LUT P5, PT, P1, PT, UP2, 0x80, 0x8 ;  /* 0x000000000008781c */ /* 0x000fe40000faf028 */
[----:B---3--:R-:W-:-:S13]  /*0550*/  ISETP.NE.AND P0, PT, R0, RZ, PT ;  /* 0x000000ff0000720c */ /* 0x008fda0003f05270 */
[----:B------:R-:W-:Y:S05]  /*0560*/  @P0 BRA `(.L_x_9) ;  /* 0x0000000000880947 */ /* 0x000fea0003800000 */
[----:B------:R-:W-:Y:S01]  /*0570*/  ELECT P0, URZ, PT ;  /* 0x0000000000ff782f */ /* 0x000fe20003800000 */
[----:B------:R-:W-:-:S12]  /*0580*/  BSSY.RECONVERGENT B0, `(.L_x_9) ;  /* 0x0000020000007945 */ /* 0x000fd80003800200 */
[----:B------:R-:W-:Y:S05]  /*0590*/  @!P0 BRA `(.L_x_10) ;  /* 0x0000000000788947 */ /* 0x000fea0003800000 */
[----:B------:R-:W-:Y:S01]  /*05a0*/  UMOV UR8, 0x400 ;  /* 0x0000040000087882 */ /* 0x000fe20000000000 */
[----:B------:R-:W-:Y:S01]  /*05b0*/  UMOV UR7, 0x1 ;  /* 0x0000000100077882 */ /* 0x000fe20000000000 */
[----:B------:R-:W-:Y:S02]  /*05c0*/  ULEA UR8, UR37, UR8, 0x18 ;  /* 0x0000000825087291 */ /* 0x000fe4000f8ec0ff */
[----:B------:R-:W-:-:S04]  /*05d0*/  UIADD3 UR12, UPT, UPT, -UR7, 0x100000, URZ ;  /* 0x00100000070c7890 */ /* 0x000fc8000fffe1ff */
[----:B------:R-:W-:Y:S02]  /*05e0*/  USHF.L.U32 UR13, UR12, 0xb, URZ ;  /* 0x0000000b0c0d7899 */ /* 0x000fe400080006ff */
[----:B------:R-:W-:Y:S01]  /*05f0*/  USHF.L.U32 UR12, UR12, 0x1, URZ ;  /* 0x000000010c0c7899 */ /* 0x000fe200080006ff */
[----:B------:R-:W3:Y:S11]  /*0600*/  FENCE.VIEW.ASYNC.S ;  /* 0x00000000000073c6 */ /* 0x000ef60000000000 */
[----:B---3--:R3:W4:Y:S01]  /*0610*/  SYNCS.EXCH.64 URZ, [UR8], UR12 ;  /* 0x0000000c08ff75b2 */ /* 0x0087220008000100 */
[----:B------:R3:W1:Y:S01]  /*0620*/  SYNCS.EXCH.64 URZ, [UR8+0x58], UR12 ;  /* 0x0000580c08ff75b2 */ /* 0x0006620008000100 */
        /* <DEDUP_REMOVED lines=19> */
[----:B------:R3:W1:Y:S02]  /*0760*/  SYNCS.EXCH.64 URZ, [UR8+0xa8], UR12 ;  /* 0x0000a80c08ff75b2 */ /* 0x0006640008000100 */
[----:B---3--:R-:W-:Y:S01]  /*0770*/  NOP ;  /* 0x0000000000007918 */ /* 0x008fe20000000000 */
.L_x_10:
[----:B------:R-:W-:Y:S05]  /*0780*/  BSYNC.RECONVERGENT B0 ;  /* 0x0000000000007941 */ /* 0x000fea0003800200 */
.L_x_9:
[----:B------:R-:W3:Y:S01]  /*0790*/  SHFL.IDX PT, R0, R156, RZ, 0x1f ;  /* 0x00001fff9c007589 */ /* 0x000ee200000e0000 */
[----:B------:R-:W-:Y:S01]  /*07a0*/  NOP ;  /* 0x0000000000007918 */ /* 0x000fe20000000000 */
[----:B---3--:R-:W-:-:S13]  /*07b0*/  ISETP.NE.AND P0, PT, R0, 0x1, PT ;  /* 0x000000010000780c */ /* 0x008fda0003f05270 */
[----:B------:R-:W-:Y:S05]  /*07c0*/  @P0 BRA `(.L_x_11) ;  /* 0x0000000000540947 */ /* 0x000fea0003800000 */
[----:B------:R-:W-:Y:S01]  /*07d0*/  UMOV UR9, 0x400 ;  /* 0x0000040000097882 */ /* 0x000fe20000000000 */
[----:B------:R-:W-:Y:S01]  /*07e0*/  UMOV UR8, 0x20 ;  /* 0x0000002000087882 */ /* 0x000fe20000000000 */
[----:B------:R-:W-:Y:S01]  /*07f0*/  UMOV UR7, 0x80 ;  /* 0x0000008000077882 */ /* 0x000fe20000000000 */
[----:B------:R-:W-:Y:S02]  /*0800*/  ULEA UR9, UR37, UR9, 0x18 ;  /* 0x0000000925097291 */ /* 0x000fe4000f8ec0ff */
[----:B------:R-:W-:-:S04]  /*0810*/  UIADD3 UR12, UPT, UPT, -UR8, 0x100000, URZ ;  /* 0x00100000080c7890 */ /* 0x000fc8000fffe1ff */
[----:B------:R-:W-:Y:S02]  /*0820*/  USHF.L.U32 UR13, UR12, 0xb, URZ ;  /* 0x0000000b0c0d7899 */ /* 0x000fe400080006ff */
[----:B------:R-:W-:Y:S02]  /*0830*/  USHF.L.U32 UR12, UR12, 0x1, URZ ;  /* 0x000000010c0c7899 */ /* 0x000fe400080006ff */
[----:B------:R-:W-:-:S04]  /*0840*/  UIADD3 UR14, UPT, UPT, -UR7, 0x100000, URZ ;  /* 0x00100000070e7890 */ /* 0x000fc8000fffe1ff */
[----:B------:R-:W-:Y:S02]  /*0850*/  USHF.L.U32 UR15, UR14, 0xb, URZ ;  /* 0x0000000b0e0f7899 */ /* 0x000fe400080006ff */
[----:B------:R-:W-:Y:S01]  /*0860*/  USHF.L.U32 UR14, UR14, 0x1, URZ ;  /* 0x000000010e0e7899 */ /* 0x000fe200080006ff */
[----:B------:R-:W-:Y:S01]  /*0870*/  ELECT P0, URZ, PT ;  /* 0x0000000000ff782f */ /* 0x000fe20003800000 */
[----:B------:R-:W3:Y:S02]  /*0880*/  FENCE.VIEW.ASYNC.S ;  /* 0x00000000000073c6 */ /* 0x000ee40000000000 */
[----:B---3--:R3:W1:Y:S08]  /*0890*/  SYNCS.EXCH.64 URZ, [UR9+0xb0], UR12 ;  /* 0x0000b00c09ff75b2 */ /* 0x0086700008000100 */
[----:B------:R3:W1:Y:S01]  /*08a0*/  SYNCS.EXCH.64 URZ, [UR9+0xd0], UR14 ;  /* 0x0000d00e09ff75b2 */ /* 0x0006620008000100 */
[----:B------:R3:W1:Y:S01]  /*08b0*/  SYNCS.EXCH.64 URZ, [UR9+0xb8], UR12 ;  /* 0x0000b80c09ff75b2 */ /* 0x0006620008000100 */
[----:B------:R3:W1:Y:S01]  /*08c0*/  SYNCS.EXCH.64 URZ, [UR9+0xd8], UR14 ;  /* 0x0000d80e09ff75b2 */ /* 0x0006620008000100 */
[----:B------:R3:W1:Y:S01]  /*08d0*/  SYNCS.EXCH.64 URZ, [UR9+0xc0], UR12 ;  /* 0x0000c00c09ff75b2 */ /* 0x0006620008000100 */
[----:B------:R3:W1:Y:S01]  /*08e0*/  SYNCS.EXCH.64 URZ, [UR9+0xe0], UR14 ;  /* 0x0000e00e09ff75b2 */ /* 0x0006620008000100 */
[----:B------:R3:W1:Y:S01]  /*08f0*/  SYNCS.EXCH.64 URZ, [UR9+0xc8], UR12 ;  /* 0x0000c80c09ff75b2 */ /* 0x0006620008000100 */
[----:B------:R3:W1:Y:S01]  /*0900*/  SYNCS.EXCH.64 URZ, [UR9+0xe8], UR14 ;  /* 0x0000e80e09ff75b2 */ /* 0x0006620008000100 */
[----:B------:R-:W-:Y:S01]  /*0910*/  NOP ;  /* 0x0000000000007918 */ /* 0x000fe20000000000 */
.L_x_11:
[----:B------:R-:W2:Y:S01]  /*0920*/  SHFL.IDX PT, R0, R156, RZ, 0x1f ;  /* 0x00001fff9c007589 */ /* 0x000ea200000e0000 */
[----:B------:R-:W-:Y:S01]  /*0930*/  NOP ;  /* 0x0000000000007918 */ /* 0x000fe20000000000 */
[----:B--2---:R-:W-:-:S13]  /*0940*/  ISETP.NE.AND P0, PT, R0, 0x3, PT ;  /* 0x000000030000780c */ /* 0x004fda0003f05270 */
[----:B------:R-:W-:Y:S05]  /*0950*/  @P0 BRA `(.L_x_12) ;  /* 0x00000000002c0947 */ /* 0x000fea0003800000 */
[----:B------:R-:W-:Y:S01]  /*0960*/  UMOV UR8, 0x400 ;  /* 0x0000040000087882 */ /* 0x000fe20000000000 */
[----:B------:R-:W-:Y:S01]  /*0970*/  UMOV UR7, 0x20 ;  /* 0x0000002000077882 */ /* 0x000fe20000000000 */
[----:B------:R-:W-:Y:S02]  /*0980*/  ULEA UR8, UR37, UR8, 0x18 ;  /* 0x0000000825087291 */ /* 0x000fe4000f8ec0ff */
[----:B---3--:R-:W-:-:S04]  /*0990*/  UIADD3 UR12, UPT, UPT, -UR7, 0x100000, URZ ;  /* 0x00100000070c7890 */ /* 0x008fc8000fffe1ff */
[----:B------:R-:W-:Y:S02]  /*09a0*/  USHF.L.U32 UR13, UR12, 0xb, URZ ;  /* 0x0000000b0c0d7899 */ /* 0x000fe400080006ff */
[----:B------:R-:W-:Y:S01]  /*09b0*/  USHF.L.U32 UR12, UR12, 0x1, URZ ;  /* 0x000000010c0c7899 */ /* 0x000fe200080006ff */
[----:B------:R-:W-:Y:S01]  /*09c0*/  ELECT P0, URZ, PT ;  /* 0x0000000000ff782f */ /* 0x000fe20003800000 */
[----:B------:R-:W2:Y:S10]  /*09d0*/  FENCE.VIEW.ASYNC.S ;  /* 0x00000000000073c6 */ /* 0x000eb40000000000 */
[----:B--2---:R2:W3:Y:S01]  /*09e0*/  SYNCS.EXCH.64 URZ, [UR8+0xf0], UR12 ;  /* 0x0000f00c08ff75b2 */ /* 0x0044e20008000100 */
[----:B------:R2:W1:Y:S01]  /*09f0*/  SYNCS.EXCH.64 URZ, [UR8+0xf8], UR12 ;  /* 0x0000f80c08ff75b2 */ /* 0x0004620008000100 */
[----:B------:R-:W-:Y:S01]  /*0a00*/  NOP ;  /* 0x0000000000007918 */ /* 0x000fe20000000000 */
.L_x_12:
[----:B------:R-:W4:Y:S01]  /*0a10*/  SHFL.IDX PT, R0, R156, RZ, 0x1f ;  /* 0x00001fff9c007589 */ /* 0x000f2200000e0000 */
[----:B------:R-:W-:Y:S01]  /*0a20*/  NOP ;  /* 0x0000000000007918 */ /* 0x000fe20000000000 */
[----:B----4-:R-:W-:-:S13]  /*0a30*/  ISETP.NE.AND P0, PT, R0, 0x4, PT ;  /* 0x000000040000780c */ /* 0x010fda0003f05270 */
[----:B------:R-:W-:Y:S05]  /*0a40*/  @P0 BRA `(.L_x_13) ;  /* 0x0000000000480947 */ /* 0x000fea0003800000 */
[----:B---3--:R-:W-:Y:S01]  /*0a50*/  UMOV UR9, 0x1e0 ;  /* 0x000001e000097882 */ /* 0x008fe20000000000 */
[----:B--2---:R-:W-:Y:S01]  /*0a60*/  UMOV UR8, 0x400 ;  /* 0x0000040000087882 */ /* 0x004fe20000000000 */
[----:B------:R-:W-:Y:S01]  /*0a70*/  USEL UR9, UR9, 0x1a0, UP5 ;  /* 0x000001a009097887 */ /* 0x000fe2000a800000 */
        /* <DEDUP_REMOVED lines=9> */
[----:B------:R-:W2:Y:S02]  /*0b10*/  FENCE.VIEW.ASYNC.S ;  /* 0x00000000000073c6 */ /* 0x000ea40000000000 */
[----:B--2---:R4:W2:Y:S08]  /*0b20*/  SYNCS.EXCH.64 URZ, [UR8+0x100], UR12 ;  /* 0x0001000c08ff75b2 */ /* 0x0048b00008000100 */
[----:B------:R4:W3:Y:S01]  /*0b30*/  SYNCS.EXCH.64 URZ, [UR8+0x110], UR14 ;  /* 0x0001100e08ff75b2 */ /* 0x0008e20008000100 */
[----:B------:R4:W1:Y:S01]  /*0b40*/  SYNCS.EXCH.64 URZ, [UR8+0x108], UR12 ;  /* 0x0001080c08ff75b2 */ /* 0x0008620008000100 */
[----:B------:R4:W1:Y:S02]  /*0b50*/  SYNCS.EXCH.64 URZ, [UR8+0x118], UR14 ;  /* 0x0001180e08ff75b2 */ /* 0x0008640008000100 */
[----:B----4-:R-:W-:Y:S01]  /*0b60*/  NOP ;  /* 0x0000000000007918 */ /* 0x010fe20000000000 */
.L_x_13:
[----:B------:R-:W4:Y:S01]  /*0b70*/  SHFL.IDX PT, R0, R156, RZ, 0x1f ;  /* 0x00001fff9c007589 */ /* 0x000f2200000e0000 */
[----:B------:R-:W-:Y:S01]  /*0b80*/  NOP ;  /* 0x0000000000007918 */ /* 0x000fe20000000000 */
[----:B----4-:R-:W-:-:S13]  /*0b90*/  ISETP.NE.AND P0, PT, R0, 0x5, PT ;  /* 0x000000050000780c */ /* 0x010fda0003f05270 */
[----:B------:R-:W-:Y:S05]  /*0ba0*/  @P0 BRA `(.L_x_14) ;  /* 0x0000000000440947 */ /* 0x000fea0003800000 */
[----:B---3--:R-:W-:Y:S01]  /*0bb0*/  UMOV UR9, 0x400 ;  /* 0x0000040000097882 */ /* 0x008fe20000000000 */
[----:B--2---:R-:W-:Y:S01]  /*0bc0*/  UMOV UR8, 0x1 ;  /* 0x0000000100087882 */ /* 0x004fe20000000000 */
        /* <DEDUP_REMOVED lines=15> */
.L_x_14:
[----:B------:R-:W4:Y:S01]  /*0cc0*/  SHFL.IDX PT, R0, R156, RZ, 0x1f ;  /* 0x00001fff9c007589 */ /* 0x000f2200000e0000 */
[----:B------:R-:W-:Y:S01]  /*0cd0*/  ISETP.NE.OR P1, PT, RZ, UR10, !P1 ;  /* 0x0000000aff007c0c */ /* 0x000fe2000cf25670 */
[----:B------:R-:W-:Y:S01]  /*0ce0*/  NOP ;  /* 0x0000000000007918 */ /* 0x000fe20000000000 */
[----:B----4-:R-:W-:-:S13]  /*0cf0*/  ISETP.NE.AND P0, PT, R0, 0x3, PT ;  /* 0x000000030000780c */ /* 0x010fda0003f05270 */
[----:B------:R-:W-:Y:S05]  /*0d00*/  @P0 BRA `(.L_x_15) ;  /* 0x0000000000340947 */ /* 0x000fea0003800000 */
[----:B--2---:R-:W-:Y:S01]  /*0d10*/  UMOV UR8, 0x400 ;  /* 0x0000040000087882 */ /* 0x004fe20000000000 */
[----:B------:R-:W-:Y:S01]  /*0d20*/  UMOV UR7, 0x20 ;  /* 0x0000002000077882 */ /* 0x000fe20000000000 */
[----:B------:R-:W-:Y:S02]  /*0d30*/  ULEA UR8, UR37, UR8, 0x18 ;  /* 0x0000000825087291 */ /* 0x000fe4000f8ec0ff */
[----:B---3--:R-:W-:-:S04]  /*0d40*/  UIADD3 UR12, UPT, UPT, -UR7, 0x100000, URZ ;  /* 0x00100000070c7890 */ /* 0x008fc8000fffe1ff */
[----:B------:R-:W-:Y:S02]  /*0d50*/  USHF.L.U32 UR13, UR12, 0xb, URZ ;  /* 0x0000000b0c0d7899 */ /* 0x000fe400080006ff */
[----:B------:R-:W-:Y:S01]  /*0d60*/  USHF.L.U32 UR12, UR12, 0x1, URZ ;  /* 0x000000010c0c7899 */ /* 0x000fe200080006ff */
[----:B------:R-:W-:Y:S01]  /*0d70*/  ELECT P0, URZ, PT ;  /* 0x0000000000ff782f */ /* 0x000fe20003800000 */
[----:B------:R-:W2:Y:S10]  /*0d80*/  FENCE.VIEW.ASYNC.S ;  /* 0x00000000000073c6 */ /* 0x000eb40000000000 */
[----:B--2---:R4:W2:Y:S01]  /*0d90*/  SYNCS.EXCH.64 URZ, [UR8+0x140], UR12 ;  /* 0x0001400c08ff75b2 */ /* 0x0048a20008000100 */
[----:B------:R4:W3:Y:S01]  /*0da0*/  SYNCS.EXCH.64 URZ, [UR8+0x150], UR12 ;  /* 0x0001500c08ff75b2 */ /* 0x0008e20008000100 */
[----:B------:R4:W1:Y:S01]  /*0db0*/  SYNCS.EXCH.64 URZ, [UR8+0x148], UR12 ;  /* 0x0001480c08ff75b2 */ /* 0x0008620008000100 */
[----:B------:R4:W1:Y:S02]  /*0dc0*/  SYNCS.EXCH.64 URZ, [UR8+0x158], UR12 ;  /* 0x0001580c08ff75b2 */ /* 0x0008640008000100 */
[----:B----4-:R-:W-:Y:S01]  /*0dd0*/  NOP ;  /* 0x0000000000007918 */ /* 0x010fe20000000000 */
.L_x_15:
[----:B------:R-:W-:Y:S01]  /*0de0*/  VOTEU.ALL UP1, P1 ;  /* 0x0000000000ff7886 */ /* 0x000fe20000820000 */
[----:B--2---:R-:W2:Y:S01]  /*0df0*/  LDCU UR8, c[0x0][0x36c] ;  /* 0x00006d80ff0877ac */ /* 0x004ea20008000800 */
[----:B------:R-:W-:Y:S01]  /*0e00*/  NOP ;  /* 0x0000000000007918 */ /* 0x000fe20000000000 */
[----:B------:R-:W-:Y:S01]  /*0e10*/  LOP3.LUT R10, R169, 0x1f, RZ, 0xc0, !PT ;  /* 0x0000001fa90a7812 */ /* 0x000fe200078ec0ff */
[----:B---3--:R-:W-:Y:S01]  /*0e20*/  UMOV UR12, 0x20 ;  /* 0x00000020000c7882 */ /* 0x008fe20000000000 */
[----:B------:R-:W-:Y:S01]  /*0e30*/  @!UP1 UMOV UR7, 0x400 ;  /* 0x0000040000079882 */ /* 0x000fe20000000000 */
[----:B------:R-:W-:-:S04]  /*0e40*/  @!UP1 UIADD3 UR12, UPT, UPT, -UR12, 0x100000, URZ ;  /* 0x001000000c0c9890 */ /* 0x000fc8000fffe1ff */
[----:B------:R-:W-:Y:S02]  /*0e50*/  @!UP1 USHF.L.U32 UR13, UR12, 0xb, URZ ;  /* 0x0000000b0c0d9899 */ /* 0x000fe400080006ff */
[----:B------:R-:W-:Y:S02]  /*0e60*/  @!UP1 USHF.L.U32 UR12, UR12, 0x1, URZ ;  /* 0x000000010c0c9899 */ /* 0x000fe400080006ff */
[----:B------:R-:W-:Y:S01]  /*0e70*/  @!UP1 ULEA UR7, UR37, UR7, 0x18 ;  /* 0x0000000725079291 */ /* 0x000fe2000f8ec0ff */
[----:B------:R-:W-:Y:S01]  /*0e80*/  VOTEU.ALL UP1, P1 ;  /* 0x0000000000ff7886 */ /* 0x000fe20000820000 */
[----:B------:R-:W-:Y:S01]  /*0e90*/  UISETP.NE.AND UP4, UPT, UR10, URZ, UPT ;  /* 0x000000ff0a00728c */ /* 0x000fe2000bf85270 */
[----:B------:R-:W3:Y:S09]  /*0ea0*/  FENCE.VIEW.ASYNC.S ;  /* 0x00000000000073c6 */ /* 0x000ef20000000000 */
[----:B---3--:R3:W4:Y:S01]  /*0eb0*/  @!UP1 SYNCS.EXCH.64 URZ, [UR7+0x160], UR12 ;  /* 0x0001600c07ff95b2 */ /* 0x0087220008000100 */
[----:B--2---:R-:W-:-:S09]  /*0ec0*/  UISETP.EQ.U32.AND UP1, UPT, UR8, 0x1, UPT ;  /* 0x000000010800788c */ /* 0x004fd2000bf22070 */
[----:B------:R-:W-:Y:S05]  /*0ed0*/  BRA.U !UP1, `(.L_x_16) ;  /* 0x0000000109087547 */ /* 0x000fea000b800000 */
[----:B-1--4-:R-:W-:Y:S01]  /*0ee0*/  UCGABAR_ARV ;  /* 0x00000000000079c7 */ /* 0x012fe20008000000 */
[----:B------:R-:W-:Y:S05]  /*0ef0*/  BRA `(.L_x_17) ;  /* 0x0000000000047947 */ /* 0x000fea0003800000 */
.L_x_16:
[----:B-1--4-:R-:W-:Y:S01]  /*0f00*/  NOP ;  /* 0x0000000000007918 */ /* 0x012fe20000000000 */
.L_x_17:
[----:B------:R-:W1:Y:S01]  /*0f10*/  S2R R11, SR_CTAID.X ;  /* 0x00000000000b7919 */ /* 0x000e620000002500 */
[----:B------:R-:W-:-:S05]  /*0f20*/  CS2R.32 R154, SR_CgaSize ;  /* 0x00000000009a7805 */ /* 0x000fca0000008a00 */
[----:B------:R-:W-:-:S05]  /*0f30*/  IMAD R154, R154, -0xa0, RZ ;  /* 0xffffff609a9a7824 */ /* 0x000fca00078e02ff */
[----:B------:R-:W-:-:S14]  /*0f40*/  R2UR UR8, R154 ;  /* 0x000000009a0872ca */ /* 0x000fdc00000e0000 */
[----:B------:R-:W2:Y:S01]  /*0f50*/  LDCU UR8, c[0x0][UR8+0x2b0] ;  /* 0x00005600080877ac */ /* 0x000ea20008000800 */
[----:B------:R-:W-:-:S05]  /*0f60*/  CS2R.32 R0, SR_CgaSize ;  /* 0x0000000000007805 */ /* 0x000fca0000008a00 */
[----:B------:R-:W-:-:S06]  /*0f70*/  IMAD R0, R0, -0xa0, RZ ;  /* 0xffffff6000007824 */ /* 0x000fcc00078e02ff */
[----:B------:R-:W4:Y:S01]  /*0f80*/  LDC R0, c[0x0][R0+0x2a0] ;  /* 0x0000a80000007b82 */ /* 0x000f220000000800 */
[----:B------:R-:W-:Y:S01]  /*0f90*/  PRMT R8, RZ, 0x7610, R8 ;  /* 0x00007610ff087816 */ /* 0x000fe20000000008 */
[----:B------:R-:W2:Y:S01]  /*0fa0*/  S2R R20, SR_CTAID.Y ;  /* 0x0000000000147919 */ /* 0x000ea20000002600 */
[----:B------:R-:W-:-:S05]  /*0fb0*/  CS2R.32 R154, SR_CgaSize ;  /* 0x00000000009a7805 */ /* 0x000fca0000008a00 */
[----:B------:R-:W-:-:S05]  /*0fc0*/  IMAD R154, R154, -0xa0, RZ ;  /* 0xffffff609a9a7824 */ /* 0x000fca00078e02ff */
[----:B---3--:R-:W-:-:S14]  /*0fd0*/  R2UR UR7, R154 ;  /* 0x000000009a0772ca */ /* 0x008fdc00000e0000 */
[----:B------:R-:W3:Y:S01]  /*0fe0*/  LDCU UR7, c[0x0][UR7+0x2b4] ;  /* 0x00005680070777ac */ /* 0x000ee20008000800 */
[----:B------:R-:W-:Y:S01]  /*0ff0*/  UISETP.NE.AND UP2, UPT, UR10, 0x2, UPT ;  /* 0x000000020a00788c */ /* 0x000fe2000bf45270 */
[----:B------:R-:W2:Y:S01]  /*1000*/  LDC R9, c[0x0][0xb24] ;  /* 0x0002c900ff097b82 */ /* 0x000ea20000000800 */
[----:B------:R-:W-:-:S05]  /*1010*/  CS2R.32 R152, SR_CgaSize ;  /* 0x0000000000987805 */ /* 0x000fca0000008a00 */
[----:B------:R-:W-:-:S06]  /*1020*/  IMAD R152, R152, -0xa0, RZ ;  /* 0xffffff6098987824 */ /* 0x000fcc00078e02ff */
[----:B------:R-:W4:Y:S08]  /*1030*/  LDC R152, c[0x0][R152+0x2a4] ;  /* 0x0000a90098987b82 */ /* 0x000f300000000800 */
[----:B------:R-:W4:Y:S01]  /*1040*/  LDC R72, c[0x0][0xb24] ;  /* 0x0002c900ff487b82 */ /* 0x000f220000000800 */
[----:B-1----:R-:W-:Y:S01]  /*1050*/  I2FP.F32.U32 R4, R11 ;  /* 0x0000000b00047245 */ /* 0x002fe20000201000 */
[----:B------:R-:W-:-:S06]  /*1060*/  IMAD.MOV.U32 R21, RZ, RZ, R11 ;  /* 0x000000ffff157224 */ /* 0x000fcc00078e000b */
[----:B------:R-:W1:Y:S01]  /*1070*/  S2UR UR36, SR_CTAID.Z ;  /* 0x00000000002479c3 */ /* 0x000e620000002700 */
[----:B--2---:R-:W-:Y:S02]  /*1080*/  ISETP.GE.AND P0, PT, R9, 0x1, PT ;  /* 0x000000010900780c */ /* 0x004fe40003f06270 */
[----:B------:R-:W-:Y:S01]  /*1090*/  I2FP.F32.U32 R2, R20 ;  /* 0x0000001400027245 */ /* 0x000fe20000201000 */
[----:B------:R-:W-:-:S04]  /*10a0*/  FMUL R4, R4, UR8 ;  /* 0x0000000804047c20 */ /* 0x000fc80008400000 */
[----:B---3--:R-:W-:Y:S01]  /*10b0*/  FMUL R2, R2, UR7 ;  /* 0x0000000702027c20 */ /* 0x008fe20008400000 */
[----:B------:R-:W2:Y:S01]  /*10c0*/  F2I.U32.TRUNC.NTZ R154, R4 ;  /* 0x00000004009a7305 */ /* 0x000ea2000020f000 */
[----:B------:R-:W3:Y:S07]  /*10d0*/  LDCU UR7, c[0x0][0xb30] ;  /* 0x00016600ff0777ac */ /* 0x000eee0008000800 */
[----:B------:R-:W1:Y:S01]  /*10e0*/  F2I.U32.TRUNC.NTZ R3, R2 ;  /* 0x0000000200037305 */ /* 0x000e62000020f000 */
[----:B--2---:R-:W-:-:S04]  /*10f0*/  IMAD.MOV R154, RZ, RZ, -R154 ;  /* 0x000000ffff9a7224 */ /* 0x004fc800078e0a9a */
[----:B----4-:R-:W-:Y:S01]  /*1100*/  IMAD R154, R0, R154, R11 ;  /* 0x0000009a009a7224 */ /* 0x010fe200078e020b */
[----:B------:R-:W-:Y:S01]  /*1110*/  PRMT R0, RZ, 0x7610, R0 ;  /* 0x00007610ff007816 */ /* 0x000fe20000000000 */
[----:B---3--:R-:W-:Y:S01]  /*1120*/  UISETP.NE.AND UP3, UPT, UR7, 0x1, UPT ;  /* 0x000000010700788c */ /* 0x008fe2000bf65270 */
[----:B-1----:R-:W-:-:S05]  /*1130*/  IADD3 R3, PT, PT, -R3, RZ, RZ ;  /* 0x000000ff03037210 */ /* 0x002fca0007ffe1ff */
[----:B------:R-:W-:Y:S01]  /*1140*/  IMAD R152, R152, R3, R20 ;  /* 0x0000000398987224 */ /* 0x000fe200078e0214 */
[----:B------:R-:W-:Y:S06]  /*1150*/  BRA.U UP4, `(.L_x_18) ;  /* 0x0000000104247547 */ /* 0x000fec000b800000 */
[----:B------:R-:W-:Y:S01]  /*1160*/  ISETP.NE.AND P1, PT, R152, RZ, PT ;  /* 0x000000ff9800720c */ /* 0x000fe20003f25270 */
[----:B------:R-:W-:Y:S01]  /*1170*/  IMAD.MOV.U32 R0, RZ, RZ, 0x3 ;  /* 0x00000003ff007424 */ /* 0x000fe200078e00ff */
[C---:B------:R-:W-:Y:S02]  /*1180*/  LOP3.LUT R3, R154.reuse, 0xfffffffe, RZ, 0xc0, !PT ;  /* 0xfffffffe9a037812 */ /* 0x040fe400078ec0ff */
[----:B------:R-:W-:Y:S02]  /*1190*/  ISETP.LT.U32.OR P1, PT, R154, 0x2, !P1 ;  /* 0x000000029a00780c */ /* 0x000fe40004f21470 */
[----:B------:R-:W-:Y:S02]  /*11a0*/  SHF.L.U32 R0, R0, R3, RZ ;  /* 0x0000000300007219 */ /* 0x000fe400000006ff */
[----:B------:R-:W-:Y:S02]  /*11b0*/  SEL R5, RZ, 0x1, !P1 ;  /* 0x00000001ff057807 */ /* 0x000fe40004800000 */
[----:B------:R-:W-:-:S05]  /*11c0*/  SEL R2, RZ, 0x2, !P1 ;  /* 0x00000002ff027807 */ /* 0x000fca0004800000 */
[----:B------:R-:W-:-:S05]  /*11d0*/  IMAD.IADD R2, R5, 0x1, R2 ;  /* 0x0000000105027824 */ /* 0x000fca00078e0202 */
[----:B------:R-:W-:Y:S02]  /*11e0*/  PRMT R8, R2, 0x7610, R8 ;  /* 0x0000761002087816 */ /* 0x000fe40000000008 */
.L_x_18:
[----:B------:R-:W-:Y:S05]  /*11f0*/  @!P0 BRA `(.L_x_19) ;  /* 0x0000000000b88947 */ /* 0x000fea0003800000 */
[----:B------:R-:W1:Y:S01]  /*1200*/  LDC.64 R4, c[0x0][0xb18] ;  /* 0x0002c600ff047b82 */ /* 0x000e620000000a00 */
[----:B------:R-:W-:-:S07]  /*1210*/  ISETP.NE.AND P0, PT, R9, 0x1, PT ;  /* 0x000000010900780c */ /* 0x000fce0003f05270 */
[----:B------:R-:W2:Y:S08]  /*1220*/  LDC R14, c[0x0][0xb0c] ;  /* 0x0002c300ff0e7b82 */ /* 0x000eb00000000800 */
[----:B------:R-:W3:Y:S08]  /*1230*/  LDC R13, c[0x0][0x370] ;  /* 0x0000dc00ff0d7b82 */ /* 0x000ef00000000800 */
[----:B------:R-:W4:Y:S01]  /*1240*/  LDC R16, c[0x0][0x374] ;  /* 0x0000dd00ff107b82 */ /* 0x000f220000000800 */
[----:B-1----:R-:W-:-:S07]  /*1250*/  ISETP.NE.AND P1, PT, R4, 0x1, PT ;  /* 0x000000010400780c */ /* 0x002fce0003f25270 */
[----:B------:R-:W3:Y:S01]  /*1260*/  LDC.64 R6, c[0x0][0xb10] ;  /* 0x0002c400ff067b82 */ /* 0x000ee20000000a00 */
[----:B--2---:R-:W-:-:S07]  /*1270*/  ISETP.NE.AND P2, PT, R14, 0x1, PT ;  /* 0x000000010e00780c */ /* 0x004fce0003f45270 */
[----:B------:R-:W1:Y:S08]  /*1280*/  LDC R12, c[0x0][0xb20] ;  /* 0x0002c800ff0c7b82 */ /* 0x000e700000000800 */
[----:B------:R-:W2:Y:S01]  /*1290*/  LDC.64 R2, c[0x0][0xb28] ;  /* 0x0002ca00ff027b82 */ /* 0x000ea20000000a00 */
[----:B----4-:R-:W-:-:S04]  /*12a0*/  IMAD.HI.U32 R15, R16, R5, RZ ;  /* 0x00000005100f7227 */ /* 0x010fc800078e00ff */
[----:B------:R-:W-:-:S04]  /*12b0*/  IMAD.HI.U32 R5, R20, R5, RZ ;  /* 0x0000000514057227 */ /* 0x000fc800078e00ff */
[----:B---3--:R-:W-:-:S04]  /*12c0*/  IMAD.HI.U32 R18, R13, R6, RZ ;  /* 0x000000060d127227 */ /* 0x008fc800078e00ff */
[C---:B------:R-:W-:Y:S01]  /*12d0*/  IMAD.HI.U32 R22, R11.reuse, R6, RZ ;  /* 0x000000060b167227 */ /* 0x040fe200078e00ff */
[-C--:B------:R-:W-:Y:S02]  /*12e0*/  @P2 SHF.R.U32.HI R13, RZ, R7.reuse, R18 ;  /* 0x00000007ff0d2219 */ /* 0x080fe40000011612 */
[-C--:B-1----:R-:W-:Y:S02]  /*12f0*/  @P1 SHF.R.U32.HI R16, RZ, R12.reuse, R15 ;  /* 0x0000000cff101219 */ /* 0x082fe4000001160f */
[----:B------:R-:W-:Y:S02]  /*1300*/  SHF.R.U32.HI R5, RZ, R12, R5 ;  /* 0x0000000cff057219 */ /* 0x000fe40000011605 */
[----:B------:R-:W-:Y:S02]  /*1310*/  SHF.R.U32.HI R22, RZ, R7, R22 ;  /* 0x00000007ff167219 */ /* 0x000fe40000011616 */
[----:B------:R-:W-:Y:S01]  /*1320*/  SEL R5, R20, R5, !P1 ;  /* 0x0000000514057207 */ /* 0x000fe20004800000 */
[----:B--2---:R-:W-:Y:S01]  /*1330*/  IMAD.HI.U32 R18, R16, R2, RZ ;  /* 0x0000000210127227 */ /* 0x004fe200078e00ff */
[----:B------:R-:W-:-:S02]  /*1340*/  SEL R21, R11, R22, !P2 ;  /* 0x000000160b157207 */ /* 0x000fc40005000000 */
[----:B------:R-:W-:Y:S01]  /*1350*/  IADD3 R7, PT, PT, -R5, RZ, RZ ;  /* 0x000000ff05077210 */ /* 0x000fe20007ffe1ff */
[----:B------:R-:W-:Y:S01]  /*1360*/  IMAD.HI.U32 R6, R13, R2, RZ ;  /* 0x000000020d067227 */ /* 0x000fe200078e00ff */
[----:B------:R-:W-:-:S03]  /*1370*/  @P0 SHF.R.U32.HI R16, RZ, R3, R18 ;  /* 0x00000003ff100219 */ /* 0x000fc60000011612 */
[----:B------:R-:W-:Y:S01]  /*1380*/  IMAD R7, R4, R7, R20 ;  /* 0x0000000704077224 */ /* 0x000fe200078e0214 */
[----:B------:R-:W-:Y:S01]  /*1390*/  @P0 SHF.R.U32.HI R13, RZ, R3, R6 ;  /* 0x00000003ff0d0219 */ /* 0x000fe20000011606 */
[----:B------:R-:W-:-:S04]  /*13a0*/  IMAD R16, R16, R9, RZ ;  /* 0x0000000910107224 */ /* 0x000fc800078e02ff */
[----:B------:R-:W-:Y:S01]  /*13b0*/  IMAD R6, R13, R9, RZ ;  /* 0x000000090d067224 */ /* 0x000fe200078e02ff */
[----:B------:R-:W-:-:S04]  /*13c0*/  ISETP.GE.AND P1, PT, R5, R16, PT ;  /* 0x000000100500720c */ /* 0x000fc80003f26270 */
[----:B------:R-:W-:Y:S01]  /*13d0*/  ISETP.GE.OR P1, PT, R21, R6, P1 ;  /* 0x000000061500720c */ /* 0x000fe20000f26670 */
[----:B------:R-:W-:-:S05]  /*13e0*/  IMAD.HI.U32 R6, R5, R2, RZ ;  /* 0x0000000205067227 */ /* 0x000fca00078e00ff */
[----:B------:R-:W-:-:S04]  /*13f0*/  SHF.R.U32.HI R6, RZ, R3, R6 ;  /* 0x00000003ff067219 */ /* 0x000fc80000011606 */
[----:B------:R-:W-:-:S03]  /*1400*/  SEL R6, R5, R6, !P0 ;  /* 0x0000000605067207 */ /* 0x000fc60004000000 */
[----:B------:R-:W-:Y:S01]  /*1410*/  @!P1 IMAD.HI.U32 R12, R21, R2, RZ ;  /* 0x00000002150c9227 */ /* 0x000fe200078e00ff */
[----:B------:R-:W-:-:S04]  /*1420*/  IADD3 R2, PT, PT, -R6, RZ, RZ ;  /* 0x000000ff06027210 */ /* 0x000fc80007ffe1ff */
[----:B------:R-:W-:Y:S01]  /*1430*/  @!P1 SHF.R.U32.HI R12, RZ, R3, R12 ;  /* 0x00000003ff0c9219 */ /* 0x000fe2000001160c */
[----:B------:R-:W-:-:S03]  /*1440*/  IMAD R2, R9, R2, R5 ;  /* 0x0000000209027224 */ /* 0x000fc600078e0205 */
[----:B------:R-:W-:-:S05]  /*1450*/  @!P1 SEL R3, R21, R12, !P0 ;  /* 0x0000000c15039207 */ /* 0x000fca0004000000 */
[--C-:B------:R-:W-:Y:S02]  /*1460*/  @!P1 IMAD.IADD R6, R6, 0x1, -R3.reuse ;  /* 0x0000000106069824 */ /* 0x100fe400078e0a03 */
[----:B------:R-:W-:Y:S01]  /*1470*/  @!P1 IMAD R3, R2, R13, R3 ;  /* 0x0000000d02039224 */ /* 0x000fe200078e0203 */
[----:B------:R-:W-:Y:S01]  /*1480*/  IADD3 R2, PT, PT, -R21, RZ, RZ ;  /* 0x000000ff15027210 */ /* 0x000fe20007ffe1ff */
[----:B------:R-:W-:Y:S02]  /*1490*/  @!P1 IMAD R5, R6, R9, R21 ;  /* 0x0000000906059224 */ /* 0x000fe400078e0215 */
[----:B------:R-:W-:Y:S02]  /*14a0*/  @!P1 IMAD.MOV.U32 R21, RZ, RZ, R3 ;  /* 0x000000ffff159224 */ /* 0x000fe400078e0003 */
[----:B------:R-:W-:Y:S02]  /*14b0*/  IMAD R2, R14, R2, R11 ;  /* 0x000000020e027224 */ /* 0x000fe400078e020b */
[----:B------:R-:W-:-:S02]  /*14c0*/  IMAD R20, R5, R4, R7 ;  /* 0x0000000405147224 */ /* 0x000fc400078e0207 */
[----:B------:R-:W-:Y:S02]  /*14d0*/  IMAD R21, R21, R14, R2 ;  /* 0x0000000e15157224 */ /* 0x000fe400078e0202 */
.L_x_19:
[----:B------:R-:W-:Y:S05]  /*14e0*/  BRA.U UP3, `(.L_x_20) ;  /* 0x0000000103407547 */ /* 0x000fea000b800000 */
[----:B------:R-:W1:Y:S08]  /*14f0*/  LDC.64 R4, c[0x0][0xb10] ;  /* 0x0002c400ff047b82 */ /* 0x000e700000000a00 */
[----:B------:R-:W2:Y:S08]  /*1500*/  LDC.64 R2, c[0x0][0xb18] ;  /* 0x0002c600ff027b82 */ /* 0x000eb00000000a00 */
[----:B------:R-:W3:Y:S08]  /*1510*/  LDC R6, c[0x0][0xb20] ;  /* 0x0002c800ff067b82 */ /* 0x000ef00000000800 */
[----:B------:R-:W4:Y:S01]  /*1520*/  LDC R12, c[0x0][0xb0c] ;  /* 0x0002c300ff0c7b82 */ /* 0x000f220000000800 */
[----:B-1----:R-:W-:-:S05]  /*1530*/  IMAD.HI.U32 R4, R21, R4, RZ ;  /* 0x0000000415047227 */ /* 0x002fca00078e00ff */
[----:B------:R-:W-:Y:S01]  /*1540*/  SHF.R.U32.HI R4, RZ, R5, R4 ;  /* 0x00000005ff047219 */ /* 0x000fe20000011604 */
[----:B--2---:R-:W-:Y:S01]  /*1550*/  IMAD.HI.U32 R3, R20, R3, RZ ;  /* 0x0000000314037227 */ /* 0x004fe200078e00ff */
[----:B------:R-:W-:-:S04]  /*1560*/  ISETP.NE.AND P0, PT, R2, 0x1, PT ;  /* 0x000000010200780c */ /* 0x000fc80003f05270 */
[----:B---3--:R-:W-:-:S04]  /*1570*/  SHF.R.U32.HI R3, RZ, R6, R3 ;  /* 0x00000006ff037219 */ /* 0x008fc80000011603 */
[----:B------:R-:W-:Y:S02]  /*1580*/  SEL R3, R20, R3, !P0 ;  /* 0x0000000314037207 */ /* 0x000fe40004000000 */
[----:B----4-:R-:W-:-:S04]  /*1590*/  ISETP.NE.AND P1, PT, R12, 0x1, PT ;  /* 0x000000010c00780c */ /* 0x010fc80003f25270 */
[----:B------:R-:W-:-:S05]  /*15a0*/  SEL R6, R21, R4, !P1 ;  /* 0x0000000415067207 */ /* 0x000fca0004800000 */
[----:B------:R-:W-:Y:S02]  /*15b0*/  IMAD.IADD R4, R3, 0x1, -R6 ;  /* 0x0000000103047824 */ /* 0x000fe400078e0a06 */
[----:B------:R-:W-:Y:S02]  /*15c0*/  IMAD.IADD R3, R6, 0x1, -R3 ;  /* 0x0000000106037824 */ /* 0x000fe400078e0a03 */
[----:B------:R-:W-:Y:S02]  /*15d0*/  IMAD R21, R4, R12, R21 ;  /* 0x0000000c04157224 */ /* 0x000fe400078e0215 */
[----:B------:R-:W-:Y:S02]  /*15e0*/  IMAD R20, R3, R2, R20 ;  /* 0x0000000203147224 */ /* 0x000fe400078e0214 */
.L_x_20:
[----:B------:R-:W-:Y:S05]  /*15f0*/  BRA.U !UP1, `(.L_x_21) ;  /* 0x00000001090c7547 */ /* 0x000fea000b800000 */
[----:B------:R-:W-:Y:S01]  /*1600*/  UCGABAR_WAIT ;  /* 0x0000000000007dc7 */ /* 0x000fe20008000000 */
[----:B------:R-:W-:Y:S01]  /*1610*/  CCTL.IVALL ;  /* 0x00000000ff00798f */ /* 0x000fe20002000000 */
[----:B------:R-:W-:Y:S05]  /*1620*/  BRA `(.L_x_22) ;  /* 0x0000000000047947 */ /* 0x000fea0003800000 */
.L_x_21:
[----:B------:R-:W-:Y:S06]  /*1630*/  BAR.SYNC.DEFER_BLOCKING 0x0 ;  /* 0x0000000000007b1d */ /* 0x000fec0000010000 */
.L_x_22:
[----:B------:R-:W-:Y:S05]  /*1640*/  BRA.U UP2, `(.L_x_23) ;  /* 0x0000001502a47547 */ /* 0x000fea000b800000 */
[----:B------:R-:W1:Y:S01]  /*1650*/  LDCU UR4, c[0x0][0x38c] ;  /* 0x00007180ff0477ac */ /* 0x000e620008000800 */
[----:B------:R-:W2:Y:S01]  /*1660*/  LDC R9, c[0x0][0x370] ;  /* 0x0000dc00ff097b82 */ /* 0x000ea20000000800 */
[----:B------:R-:W-:Y:S01]  /*1670*/  IMAD.SHL.U32 R16, R11, 0x80, RZ ;  /* 0x000000800b107824 */ /* 0x000fe200078e00ff */
[----:B------:R-:W-:Y:S01]  /*1680*/  PLOP3.LUT P1, PT, PT, PT, UP5, 0x80, 0x8 ;  /* 0x000000000008781c */ /* 0x000fe20003f2f058 */
[----:B------:R-:W-:Y:S01]  /*1690*/  HFMA2 R12, -RZ, RZ, 0, 0 ;  /* 0x00000000ff0c7431 */ /* 0x000fe200000001ff */
[----:B------:R-:W-:Y:S01]  /*16a0*/  UISETP.NE.AND UP1, UPT, UR10, URZ, UPT ;  /* 0x000000ff0a00728c */ /* 0x000fe2000bf25270 */
[----:B------:R-:W-:Y:S01]  /*16b0*/  ISETP.NE.AND P4, PT, R10, RZ, P5 ;  /* 0x000000ff0a00720c */ /* 0x000fe20002f85270 */
[----:B------:R-:W-:Y:S01]  /*16c0*/  IMAD.MOV.U32 R15, RZ, RZ, 0x1 ;  /* 0x00000001ff0f7424 */ /* 0x000fe200078e00ff */
[----:B------:R-:W-:Y:S01]  /*16d0*/  PLOP3.LUT P1, PT, P1, PT, PT, 0x8, 0x80 ;  /* 0x000000000080781c */ /* 0x000fe20000f2e170 */
[----:B------:R-:W3:Y:S01]  /*16e0*/  LDC R0, c[0x0][0x374] ;  /* 0x0000dd00ff007b82 */ /* 0x000ee20000000800 */
[----:B------:R-:W-:Y:S01]  /*16f0*/  IMAD.MOV.U32 R14, RZ, RZ, RZ ;  /* 0x000000ffff0e7224 */ /* 0x000fe200078e00ff */
[----:B------:R-:W-:Y:S01]  /*1700*/  MOV R8, 0x1 ;  /* 0x0000000100087802 */ /* 0x000fe20000000f00 */
[----:B------:R-:W-:Y:S01]  /*1710*/  IMAD.MOV.U32 R10, RZ, RZ, RZ ;  /* 0x000000ffff0a7224 */ /* 0x000fe200078e00ff */
[----:B------:R-:W-:Y:S01]  /*1720*/  LOP3.LUT R16, R16, 0x80, RZ, 0xc0, !PT ;  /* 0x0000008010107812 */ /* 0x000fe200078ec0ff */
[----:B------:R-:W4:Y:S01]  /*1730*/  LDCU.64 UR14, c[0x0][0x348] ;  /* 0x00006900ff0e77ac */ /* 0x000f220008000a00 */
[----:B-1----:R-:W-:-:S02]  /*1740*/  UIADD3 UR5, UPT, UPT, UR4, 0x3f, URZ ;  /* 0x0000003f04057890 */ /* 0x002fc4000fffe0ff */
[----:B------:R-:W-:Y:S02]  /*1750*/  USEL UR22, UR6, 0x2, UP1 ;  /* 0x0000000206167887 */ /* 0x000fe40008800000 */
[----:B------:R-:W-:Y:S01]  /*1760*/  USHF.R.S32.HI UR7, URZ, 0x1f, UR5 ;  /* 0x0000001fff077899 */ /* 0x000fe20008011405 */
[----:B------:R-:W-:-:S03]  /*1770*/  UMOV UR23, URZ ;  /* 0x000000ff00177c82 */ /* 0x000fc60008000000 */
[----:B------:R-:W-:Y:S02]  /*1780*/  ULEA.HI UR7, UR7, UR5, URZ, 0x6 ;  /* 0x0000000507077291 */ /* 0x000fe4000f8f30ff */
[----:B------:R-:W-:Y:S02]  /*1790*/  UIADD3 UR5, UPT, UPT, UR4, -0x1, URZ ;  /* 0xffffffff04057890 */ /* 0x000fe4000fffe0ff */
[----:B------:R-:W-:Y:S02]  /*17a0*/  USHF.R.S32.HI UR7, URZ, 0x6, UR7 ;  /* 0x00000006ff077899 */ /* 0x000fe40008011407 */
[----:B------:R-:W-:Y:S02]  /*17b0*/  UISETP.GE.U32.AND UP2, UPT, UR5, -0x7f, UPT ;  /* 0xffffff810500788c */ /* 0x000fe4000bf46070 */
[----:B------:R-:W-:Y:S02]  /*17c0*/  UISETP.LT.U32.AND UP0, UPT, UR7, 0xb, UPT ;  /* 0x0000000b0700788c */ /* 0x000fe4000bf01070 */
[----:B------:R-:W-:-:S02]  /*17d0*/  UIADD3 UR4, UPT, UPT, UR4, 0x7e, URZ ;  /* 0x0000007e04047890 */ /* 0x000fc4000fffe0ff */
[----:B------:R-:W-:-:S04]  /*17e0*/  USEL UR5, UR7, 0xb, UP0 ;  /* 0x0000000b07057887 */ /* 0x000fc80008000000 */
[----:B------:R-:W-:Y:S02]  /*17f0*/  UIADD3 UR21, UPT, UPT, UR5, -0x1, URZ ;  /* 0xffffffff05157890 */ /* 0x000fe4000fffe0ff */
[----:B------:R-:W-:Y:S02]  /*1800*/  @UP2 UIADD3 UR21, UPT, UPT, UR5, URZ, URZ ;  /* 0x000000ff05152290 */ /* 0x000fe4000fffe0ff */
[----:B------:R-:W-:Y:S02]  /*1810*/  UIADD3 UR24, UPT, UPT, UR7, -UR5, URZ ;  /* 0x8000000507187290 */ /* 0x000fe4000fffe0ff */
[----:B------:R-:W-:Y:S02]  /*1820*/  UIADD3 UR13, UPT, UPT, UR21, 0x1, URZ ;  /* 0x00000001150d7890 */ /* 0x000fe4000fffe0ff */
[----:B--2-4-:R-:W-:-:S12]  /*1830*/  UIADD3 UR21, UPT, UPT, -UR21, URZ, URZ ;  /* 0x000000ff15157290 */ /* 0x014fd8000fffe1ff */
.L_x_43:
[----:B------:R-:W-:Y:S01]  /*1840*/  UISETP.NE.AND UP0, UPT, UR37, URZ, UPT ;  /* 0x000000ff2500728c */ /* 0x000fe2000bf05270 */
[----:B------:R-:W1:Y:S08]  /*1850*/  S2UR UR37, SR_CgaCtaId ;  /* 0x00000000002579c3 */ /* 0x000e700000008800 */
[----:B------:R-:W-:Y:S05]  /*1860*/  BRA.U UP0, `(.L_x_24) ;  /* 0x0000000100347547 */ /* 0x000fea000b800000 */
[----:B------:R-:W2:Y:S01]  /*1870*/  S2R R2, SR_CgaCtaId ;  /* 0x0000000000027919 */ /* 0x000ea20000008800 */
[----:B------:R-:W-:-:S04]  /*1880*/  MOV R3, 0x400 ;  /* 0x0000040000037802 */ /* 0x000fc80000000f00 */
[----:B--2---:R-:W-:Y:S02]  /*1890*/  LEA R3, R2, R3, 0x18 ;  /* 0x0000000302037211 */ /* 0x004fe400078ec0ff */
[----:B------:R-:W-:-:S03]  /*18a0*/  SHF.L.U32 R2, R8, 0x1f, RZ ;  /* 0x0000001f08027819 */ /* 0x000fc600000006ff */
[----:B------:R-:W-:-:S04]  /*18b0*/  IMAD R3, R10, 0x8, R3 ;  /* 0x000000080a037824 */ /* 0x000fc800078e0203 */
[----:B------:R-:W2:Y:S02]  /*18c0*/  SYNCS.PHASECHK.TRANS64.TRYWAIT P0, [R3+URZ+0x150], R2 ;  /* 0x00015002030075a7 */ /* 0x000ea400080011ff */
[----:B--2---:R-:W-:Y:S05]  /*18d0*/  @!P0 BRA `(.L_x_25) ;  /* 0x000000a000d88947 */ /* 0x004fea0003800000 */
.L_x_149:
[----:B------:R-:W-:Y:S01]  /*18e0*/  VIADD R10, R10, 0x1 ;  /* 0x000000010a0a7836 */ /* 0x000fe20000000000 */
[----:B------:R2:W-:Y:S04]  /*18f0*/  SYNCS.ARRIVE.TRANS64.A1T0 RZ, [R3+URZ+0x140], RZ ;  /* 0x000140ff03ff79a7 */ /* 0x0005e800081000ff */
[----:B------:R-:W-:-:S04]  /*1900*/  ISETP.NE.AND P0, PT, R10, 0x2, PT ;  /* 0x000000020a00780c */ /* 0x000fc80003f05270 */
[----:B------:R-:W-:Y:S02]  /*1910*/  SEL R10, R10, RZ, P0 ;  /* 0x000000ff0a0a7207 */ /* 0x000fe40000000000 */
[----:B--2---:R-:W-:-:S04]  /*1920*/  SEL R3, RZ, 0x1, P0 ;  /* 0x00000001ff037807 */ /* 0x004fc80000000000 */
[----:B------:R-:W-:-:S07]  /*1930*/  LOP3.LUT R8, R8, R3, RZ, 0x3c, !PT ;  /* 0x0000000308087212 */ /* 0x000fce00078e3cff */
.L_x_24:
[----:B------:R-:W-:Y:S01]  /*1940*/  UMOV UR6, 0x400 ;  /* 0x0000040000067882 */ /* 0x000fe20000000000 */
[----:B------:R-:W-:Y:S01]  /*1950*/  LEA.HI R3, R21, R21, RZ, 0x1 ;  /* 0x0000001515037211 */ /* 0x000fe200078f08ff */
[----:B-1----:R-:W-:Y:S01]  /*1960*/  ULEA UR6, UR37, UR6, 0x18 ;  /* 0x0000000625067291 */ /* 0x002fe2000f8ec0ff */
[----:B------:R-:W-:Y:S01]  /*1970*/  SHF.L.U32 R2, R15, 0x1f, RZ ;  /* 0x0000001f0f027819 */ /* 0x000fe200000006ff */
[----:B------:R-:W-:Y:S01]  /*1980*/  UISETP.GE.U32.AND UP0, UPT, UR4, 0x7f, UPT ;  /* 0x0000007f0400788c */ /* 0x000fe2000bf06070 */
[C---:B------:R-:W-:Y:S01]  /*1990*/  R2UR UR9, R16.reuse ;  /* 0x00000000100972ca */ /* 0x040fe200000e0000 */
[----:B------:R-:W-:Y:S01]  /*19a0*/  ULEA UR8, UR23, UR6, 0x3 ;  /* 0x0000000617087291 */ /* 0x000fe2000f8e18ff */
[----:B------:R-:W-:Y:S01]  /*19b0*/  IMAD.SHL.U32 R3, R3, 0x80, RZ ;  /* 0x0000008003037824 */ /* 0x000fe200078e00ff */
[----:B------:R-:W-:Y:S01]  /*19c0*/  R2UR UR11, R16 ;  /* 0x00000000100b72ca */ /* 0x000fe200000e0000 */
[----:B------:R-:W-:-:S03]  /*19d0*/  UMOV UR25, URZ ;  /* 0x000000ff00197c82 */ /* 0x000fc60008000000 */
[----:B------:R-:W-:-:S03]  /*19e0*/  R2UR UR35, R3 ;  /* 0x00000000032372ca */ /* 0x000fc600000e0000 */
[----:B------:R1:W2:Y:S01]  /*19f0*/  SYNCS.PHASECHK.TRANS64.TRYWAIT P0, [UR8+0x58], R2 ;  /* 0x00005802ff0075a7 */ /* 0x0002a20008001108 */
[----:B------:R-:W-:-:S09]  /*1a00*/  R2UR UR8, R20 ;  /* 0x00000000140872ca */ /* 0x000fd200000e0000 */
[----:B------:R-:W-:-:S04]  /*1a10*/  ULOP3.LUT UR35, UR9, 0xffffff00, UR35, 0xf8, !UPT ;  /* 0xffffff0009237892 */ /* 0x000fc8000f8ef823 */
[----:B------:R-:W-:Y:S01]  /*1a20*/  ULEA UR11, UR8, UR11, 0x8 ;  /* 0x0000000b080b7291 */ /* 0x000fe2000f8e40ff */
[----:B------:R-:W-:Y:S11]  /*1a30*/  BRA.U !UP0, `(.L_x_26) ;  /* 0x0000000108bc7547 */ /* 0x000ff6000b800000 */
[----:B------:R-:W-:Y:S01]  /*1a40*/  UMOV UR16, UR21 ;  /* 0x0000001500107c82 */ /* 0x000fe20008000000 */
[----:B------:R-:W-:Y:S01]  /*1a50*/  UMOV UR17, UR23 ;  /* 0x0000001700117c82 */ /* 0x000fe20008000000 */
[----:B------:R-:W-:-:S05]  /*1a60*/  UMOV UR34, URZ ;  /* 0x000000ff00227c82 */ /* 0x000fca0008000000 */
.L_x_32:
[----:B------:R-:W-:Y:S01]  /*1a70*/  ULEA UR33, UR17, UR6, 0x3 ;  /* 0x0000000611217291 */ /* 0x000fe2000f8e18ff */
[----:B------:R-:W-:Y:S01]  /*1a80*/  @P5 MOV R3, 0x8000 ;  /* 0x0000800000035802 */ /* 0x000fe20000000f00 */
[----:B-12-4-:R-:W-:Y:S10]  /*1a90*/  @P0 BRA `(.L_x_27) ;  /* 0x00000000000c0947 */ /* 0x016ff40003800000 */
[----:B------:R-:W-:-:S04]  /*1aa0*/  SHF.L.U32 R5, R15, 0x1f, RZ ;  /* 0x0000001f0f057819 */ /* 0x000fc800000006ff */
[----:B------:R-:W2:Y:S02]  /*1ab0*/  SYNCS.PHASECHK.TRANS64.TRYWAIT P0, [UR33+0x58], R5 ;  /* 0x00005805ff0075a7 */ /* 0x000ea40008001121 */
[----:B--2---:R-:W-:Y:S05]  /*1ac0*/  @!P0 BRA `(.L_x_28) ;  /* 0x000000a000708947 */ /* 0x004fea0003800000 */
.L_x_27:
[----:B------:R2:W-:Y:S01]  /*1ad0*/  @P5 SYNCS.ARRIVE.TRANS64 RZ, [UR33], R3 ;  /* 0x00000003ffff59a7 */ /* 0x0005e20008000021 */
[----:B------:R-:W-:Y:S02]  /*1ae0*/  ULOP3.LUT UR8, UR22, 0x2, URZ, 0xfc, !UPT ;  /* 0x0000000216087892 */ /* 0x000fe4000f8efcff */
[----:B------:R-:W-:Y:S02]  /*1af0*/  UIADD3 UR16, UPT, UPT, UR16, 0x1, URZ ;  /* 0x0000000110107890 */ /* 0x000fe4000fffe0ff */
[----:B------:R-:W-:Y:S02]  /*1b00*/  UISETP.NE.AND UP0, UPT, UR8, 0x2, UPT ;  /* 0x000000020800788c */ /* 0x000fe4000bf05270 */
[----:B------:R-:W-:-:S07]  /*1b10*/  UISETP.NE.AND UP2, UPT, UR16, 0x1, UPT ;  /* 0x000000011000788c */ /* 0x000fce000bf45270 */
[----:B------:R-:W-:Y:S05]  /*1b20*/  BRA.U UP0, `(.L_x_29) ;  /* 0x0000000100047547 */ /* 0x000fea000b800000 */
[----:B------:R-:W-:Y:S05]  /*1b30*/  BPT.TRAP 0x1 ;  /* 0x000000040000795c */ /* 0x000fea0000300000 */
.L_x_29:
[----:B------:R-:W-:Y:S04]  /*1b40*/  BSSY.RECONVERGENT B0, `(.L_x_30) ;  /* 0x0000003000007945 */ /* 0x000fe80003800200 */
[----:B------:R-:W-:Y:S05]  /*1b50*/  @!P4 BRA `(.L_x_31) ;  /* 0x000000000004c947 */ /* 0x000fea0003800000 */
[----:B------:R-:W-:Y:S05]  /*1b60*/  BPT.TRAP 0x1 ;  /* 0x000000040000795c */ /* 0x000fea0000300000 */
.L_x_31:
[----:B------:R-:W-:Y:S05]  /*1b70*/  BSYNC.RECONVERGENT B0 ;  /* 0x0000000000007941 */ /* 0x000fea0003800200 */
.L_x_30:
[----:B------:R-:W-:Y:S02]  /*1b80*/  UIADD3 UR23, UPT, UPT, UR17, 0x1, URZ ;  /* 0x0000000111177890 */ /* 0x000fe4000fffe0ff */
[----:B------:R-:W-:Y:S02]  /*1b90*/  UIADD3 UR28, UP1, UPT, UR14, 0x80, URZ ;  /* 0x000000800e1c7890 */ /* 0x000fe4000ff3e0ff */
[----:B------:R-:W-:Y:S02]  /*1ba0*/  UISETP.NE.AND UP0, UPT, UR23, 0xb, UPT ;  /* 0x0000000b1700788c */ /* 0x000fe4000bf05270 */
[----:B------:R-:W-:Y:S02]  /*1bb0*/  ULOP3.LUT UR33, UR33, 0xfefffff8, URZ, 0xc0, !UPT ;  /* 0xfefffff821217892 */ /* 0x000fe4000f8ec0ff */
[----:B------:R-:W-:Y:S02]  /*1bc0*/  USEL UR9, URZ, 0x1, UP0 ;  /* 0x00000001ff097887 */ /* 0x000fe40008000000 */
[----:B------:R-:W-:-:S02]  /*1bd0*/  USEL UR23, UR23, URZ, UP0 ;  /* 0x000000ff17177287 */ /* 0x000fc40008000000 */
[----:B------:R-:W-:Y:S02]  /*1be0*/  UIADD3 UR26, UP0, UPT, UR14, 0x180, URZ ;  /* 0x000001800e1a7890 */ /* 0x000fe4000ff1e0ff */
[----:B------:R-:W-:Y:S01]  /*1bf0*/  ULEA UR8, UR23, UR6, 0x3 ;  /* 0x0000000617087291 */ /* 0x000fe2000f8e18ff */
[----:B------:R-:W-:Y:S01]  /*1c00*/  LOP3.LUT R15, R15, UR9, RZ, 0x3c, !PT ;  /* 0x000000090f0f7c12 */ /* 0x000fe2000f8e3cff */
[----:B------:R-:W-:Y:S02]  /*1c10*/  UIADD3.X UR29, UPT, UPT, URZ, UR15, URZ, UP1, !UPT ;  /* 0x0000000fff1d7290 */ /* 0x000fe40008ffe4ff */
[----:B------:R-:W-:Y:S01]  /*1c20*/  UIADD3.X UR27, UPT, UPT, URZ, UR15, URZ, UP0, !UPT ;  /* 0x0000000fff1b7290 */ /* 0x000fe200087fe4ff */
[----:B-1----:R-:W-:Y:S01]  /*1c30*/  SHF.L.U32 R2, R15, 0x1f, RZ ;  /* 0x0000001f0f027819 */ /* 0x002fe200000006ff */
[----:B------:R-:W-:Y:S01]  /*1c40*/  UMOV UR18, 0x0 ;  /* 0x0000000000127882 */ /* 0x000fe20000000000 */
[----:B------:R-:W-:Y:S01]  /*1c50*/  UMOV UR19, 0x10000000 ;  /* 0x1000000000137882 */ /* 0x000fe20000000000 */
[----:B------:R-:W-:Y:S01]  /*1c60*/  UMOV UR10, UR34 ;  /* 0x00000022000a7c82 */ /* 0x000fe20008000000 */
[----:B------:R4:W1:Y:S01]  /*1c70*/  SYNCS.PHASECHK.TRANS64.TRYWAIT P0, [UR8+0x58], R2 ;  /* 0x00005802ff0075a7 */ /* 0x0008620008001108 */
[----:B------:R-:W-:Y:S01]  /*1c80*/  ULEA UR8, UR17, UR6, 0xd ;  /* 0x0000000611087291 */ /* 0x000fe2000f8e68ff */
[----:B------:R-:W-:Y:S01]  /*1c90*/  UMOV UR12, UR36 ;  /* 0x00000024000c7c82 */ /* 0x000fe20008000000 */
[----:B------:R-:W-:-:S02]  /*1ca0*/  UMOV UR9, UR33 ;  /* 0x0000002100097c82 */ /* 0x000fc40008000000 */
[----:B------:R-:W-:Y:S02]  /*1cb0*/  UIADD3 UR32, UPT, UPT, UR8, 0xc400, URZ ;  /* 0x0000c40008207890 */ /* 0x000fe4000fffe0ff */
[----:B------:R-:W-:Y:S01]  /*1cc0*/  UIADD3 UR8, UPT, UPT, UR8, 0x22400, URZ ;  /* 0x0002240008087890 */ /* 0x000fe2000fffe0ff */
[----:B------:R-:W-:Y:S01]  /*1cd0*/  UMOV UR25, UR13 ;  /* 0x0000000d00197c82 */ /* 0x000fe20008000000 */
[----:B------:R-:W-:-:S05]  /*1ce0*/  UMOV UR17, UR23 ;  /* 0x0000001700117c82 */ /* 0x000fca0008000000 */
[----:B------:R2:W-:Y:S02]  /*1cf0*/  UTMALDG.3D.2CTA [UR32], [UR28], desc[UR18] ;  /* 0x000012201c0075b4 */ /* 0x0005e40008211000 */
[----:B------:R4:W-:Y:S01]  /*1d00*/  UTMALDG.3D.2CTA [UR8], [UR26], desc[UR18] ;  /* 0x000012081a0075b4 */ /* 0x0009e20008211000 */
[----:B--2---:R-:W-:Y:S01]  /*1d10*/  UIADD3 UR34, UPT, UPT, UR34, 0x40, URZ ;  /* 0x0000004022227890 */ /* 0x004fe2000fffe0ff */
[----:B------:R-:W-:Y:S11]  /*1d20*/  BRA.U UP2, `(.L_x_32) ;  /* 0xfffffffd02507547 */ /* 0x000ff6000b83ffff */
.L_x_26:
[----:B----4-:R-:W-:Y:S01]  /*1d30*/  ULEA UR8, UR23, UR6, 0x3 ;  /* 0x0000000617087291 */ /* 0x010fe2000f8e18ff */
[----:B-1----:R-:W-:Y:S01]  /*1d40*/  SHF.L.U32 R2, R15, 0x1f, RZ ;  /* 0x0000001f0f027819 */ /* 0x002fe200000006ff */
[----:B------:R-:W-:Y:S01]  /*1d50*/  @!P1 SYNCS.ARRIVE.TRANS64.A1T0 RZ, [UR6+0xf8], RZ ;  /* 0x0000f8ffffff99a7 */ /* 0x000fe20008100006 */
[----:B------:R-:W-:-:S06]  /*1d60*/  UISETP.GT.AND UP0, UPT, UR7, UR5, UPT ;  /* 0x000000050700728c */ /* 0x000fcc000bf04270 */
[----:B--2---:R1:W2:Y:S03]  /*1d70*/  SYNCS.PHASECHK.TRANS64.TRYWAIT P0, [UR8+0x58], R2 ;  /* 0x00005802ff0075a7 */ /* 0x0042a60008001108 */
[----:B------:R-:W-:Y:S05]  /*1d80*/  BRA.U !UP0, `(.L_x_33) ;  /* 0x0000000108bc7547 */ /* 0x000fea000b800000 */
[----:B------:R-:W-:Y:S01]  /*1d90*/  UIADD3 UR26, UPT, UPT, UR24, UR25, URZ ;  /* 0x00000019181a7290 */ /* 0x000fe2000fffe0ff */
[----:B------:R-:W-:-:S11]  /*1da0*/  UMOV UR27, UR23 ;  /* 0x00000017001b7c82 */ /* 0x000fd60008000000 */
.L_x_39:
[----:B------:R-:W-:Y:S01]  /*1db0*/  ULEA UR17, UR27, UR6, 0x3 ;  /* 0x000000061b117291 */ /* 0x000fe2000f8e18ff */
[----:B--2---:R-:W-:Y:S01]  /*1dc0*/  @P5 MOV R3, 0x8000 ;  /* 0x0000800000035802 */ /* 0x004fe20000000f00 */
[----:B-12---:R-:W-:Y:S10]  /*1dd0*/  @P0 BRA `(.L_x_34) ;  /* 0x00000000000c0947 */ /* 0x006ff40003800000 */
[----:B------:R-:W-:-:S04]  /*1de0*/  SHF.L.U32 R5, R15, 0x1f, RZ ;  /* 0x0000001f0f057819 */ /* 0x000fc800000006ff */
[----:B------:R-:W2:Y:S02]  /*1df0*/  SYNCS.PHASECHK.TRANS64.TRYWAIT P0, [UR17+0x58], R5 ;  /* 0x00005805ff0075a7 */ /* 0x000ea40008001111 */
[----:B--2---:R-:W-:Y:S05]  /*1e00*/  @!P0 BRA `(.L_x_35) ;  /* 0x0000009c00b88947 */ /* 0x004fea0003800000 */
.L_x_34:
[----:B------:R2:W-:Y:S01]  /*1e10*/  @P5 SYNCS.ARRIVE.TRANS64 RZ, [UR17], R3 ;  /* 0x00000003ffff59a7 */ /* 0x0005e20008000011 */
[----:B------:R-:W-:-:S04]  /*1e20*/  ULOP3.LUT UR8, UR22, 0x2, URZ, 0xfc, !UPT ;  /* 0x0000000216087892 */ /* 0x000fc8000f8efcff */
[----:B------:R-:W-:-:S09]  /*1e30*/  UISETP.NE.AND UP0, UPT, UR8, 0x2, UPT ;  /* 0x000000020800788c */ /* 0x000fd2000bf05270 */
[----:B------:R-:W-:Y:S05]  /*1e40*/  BRA.U UP0, `(.L_x_36) ;  /* 0x0000000100047547 */ /* 0x000fea000b800000 */
[----:B------:R-:W-:Y:S05]  /*1e50*/  BPT.TRAP 0x1 ;  /* 0x000000040000795c */ /* 0x000fea0000300000 */
.L_x_36:
[----:B------:R-:W-:Y:S04]  /*1e60*/  BSSY.RECONVERGENT B0, `(.L_x_37) ;  /* 0x0000003000007945 */ /* 0x000fe80003800200 */
[----:B------:R-:W-:Y:S05]  /*1e70*/  @!P4 BRA `(.L_x_38) ;  /* 0x000000000004c947 */ /* 0x000fea0003800000 */
[----:B------:R-:W-:Y:S05]  /*1e80*/  BPT.TRAP 0x1 ;  /* 0x000000040000795c */ /* 0x000fea0000300000 */
.L_x_38:
[----:B------:R-:W-:Y:S05]  /*1e90*/  BSYNC.RECONVERGENT B0 ;  /* 0x0000000000007941 */ /* 0x000fea0003800200 */
.L_x_37:
[----:B------:R-:W-:Y:S02]  /*1ea0*/  UIADD3 UR23, UPT, UPT, UR27, 0x1, URZ ;  /* 0x000000011b177890 */ /* 0x000fe4000fffe0ff */
[----:B------:R-:W-:Y:S02]  /*1eb0*/  UIADD3 UR32, UP1, UPT, UR14, 0x80, URZ ;  /* 0x000000800e207890 */ /* 0x000fe4000ff3e0ff */
[----:B------:R-:W-:Y:S02]  /*1ec0*/  UISETP.NE.AND UP0, UPT, UR23, 0xb, UPT ;  /* 0x0000000b1700788c */ /* 0x000fe4000bf05270 */
[----:B------:R-:W-:Y:S02]  /*1ed0*/  USHF.L.U32 UR18, UR25, 0x6, URZ ;  /* 0x0000000619127899 */ /* 0x000fe400080006ff */
[----:B------:R-:W-:Y:S02]  /*1ee0*/  USEL UR9, URZ, 0x1, UP0 ;  /* 0x00000001ff097887 */ /* 0x000fe40008000000 */
[----:B------:R-:W-:-:S02]  /*1ef0*/  USEL UR23, UR23, URZ, UP0 ;  /* 0x000000ff17177287 */ /* 0x000fc40008000000 */
[----:B------:R-:W-:Y:S02]  /*1f00*/  UIADD3 UR30, UP0, UPT, UR14, 0x180, URZ ;  /* 0x000001800e1e7890 */ /* 0x000fe4000ff1e0ff */
[----:B------:R-:W-:Y:S01]  /*1f10*/  ULEA UR8, UR23, UR6, 0x3 ;  /* 0x0000000617087291 */ /* 0x000fe2000f8e18ff */
[----:B------:R-:W-:Y:S01]  /*1f20*/  LOP3.LUT R15, R15, UR9, RZ, 0x3c, !PT ;  /* 0x000000090f0f7c12 */ /* 0x000fe2000f8e3cff */
[----:B------:R-:W-:Y:S02]  /*1f30*/  ULOP3.LUT UR17, UR17, 0xfefffff8, URZ, 0xc0, !UPT ;  /* 0xfefffff811117892 */ /* 0x000fe4000f8ec0ff */
[----:B------:R-:W-:Y:S01]  /*1f40*/  UIADD3.X UR33, UPT, UPT, URZ, UR15, URZ, UP1, !UPT ;  /* 0x0000000fff217290 */ /* 0x000fe20008ffe4ff */
[----:B-1----:R-:W-:Y:S01]  /*1f50*/  SHF.L.U32 R2, R15, 0x1f, RZ ;  /* 0x0000001f0f027819 */ /* 0x002fe200000006ff */
[----:B------:R-:W-:Y:S01]  /*1f60*/  UIADD3.X UR31, UPT, UPT, URZ, UR15, URZ, UP0, !UPT ;  /* 0x0000000fff1f7290 */ /* 0x000fe200087fe4ff */
[----:B------:R-:W-:Y:S02]  /*1f70*/  UMOV UR28, 0x0 ;  /* 0x00000000001c7882 */ /* 0x000fe40000000000 */
[----:B------:R4:W1:Y:S01]  /*1f80*/  SYNCS.PHASECHK.TRANS64.TRYWAIT P0, [UR8+0x58], R2 ;  /* 0x00005802ff0075a7 */ /* 0x0008620008001108 */
[----:B------:R-:W-:Y:S01]  /*1f90*/  ULEA UR8, UR27, UR6, 0xd ;  /* 0x000000061b087291 */ /* 0x000fe2000f8e68ff */
[----:B------:R-:W-:Y:S01]  /*1fa0*/  UMOV UR29, 0x10000000 ;  /* 0x10000000001d7882 */ /* 0x000fe20000000000 */
[----:B------:R-:W-:-:S02]  /*1fb0*/  UMOV UR19, UR35 ;  /* 0x0000002300137c82 */ /* 0x000fc40008000000 */
[----:B------:R-:W-:Y:S02]  /*1fc0*/  UIADD3 UR16, UPT, UPT, UR8, 0xc400, URZ ;  /* 0x0000c40008107890 */ /* 0x000fe4000fffe0ff */
[----:B------:R-:W-:Y:S01]  /*1fd0*/  UIADD3 UR8, UPT, UPT, UR8, 0x22400, URZ ;  /* 0x0002240008087890 */ /* 0x000fe2000fffe0ff */
[----:B------:R-:W-:Y:S01]  /*1fe0*/  UMOV UR20, UR36 ;  /* 0x0000002400147c82 */ /* 0x000fe20008000000 */
[----:B------:R-:W-:Y:S01]  /*1ff0*/  UMOV UR12, UR36 ;  /* 0x00000024000c7c82 */ /* 0x000fe20008000000 */
[----:B------:R-:W-:Y:S01]  /*2000*/  UMOV UR9, UR17 ;  /* 0x0000001100097c82 */ /* 0x000fe20008000000 */
[----:B------:R-:W-:Y:S01]  /*2010*/  UMOV UR10, UR18 ;  /* 0x00000012000a7c82 */ /* 0x000fe20008000000 */
[----:B------:R-:W-:Y:S02]  /*2020*/  UIADD3 UR25, UPT, UPT, UR25, 0x1, URZ ;  /* 0x0000000119197890 */ /* 0x000fe4000fffe0ff */
[----:B------:R4:W-:Y:S01]  /*2030*/  UTMALDG.3D.2CTA [UR16], [UR32], desc[UR28] ;  /* 0x00001c10200075b4 */ /* 0x0009e20008211000 */
[----:B------:R-:W-:Y:S01]  /*2040*/  UMOV UR27, UR23 ;  /* 0x00000017001b7c82 */ /* 0x000fe20008000000 */
[----:B------:R-:W-:Y:S01]  /*2050*/  UISETP.NE.AND UP0, UPT, UR25, UR26, UPT ;  /* 0x0000001a1900728c */ /* 0x000fe2000bf05270 */
[----:B------:R4:W-:Y:S08]  /*2060*/  UTMALDG.3D.2CTA [UR8], [UR30], desc[UR28] ;  /* 0x00001c081e0075b4 */ /* 0x0009f00008211000 */
[----:B----4-:R-:W-:Y:S05]  /*2070*/  BRA.U UP0, `(.L_x_39) ;  /* 0xfffffffd004c7547 */ /* 0x010fea000b83ffff */
.L_x_33:
[----:B-1----:R-:W-:Y:S01]  /*2080*/  LEA R2, R14, UR6, 0x3 ;  /* 0x000000060e027c11 */ /* 0x002fe2000f8e18ff */
[----:B------:R-:W-:Y:S01]  /*2090*/  NOP ;  /* 0x0000000000007918 */ /* 0x000fe20000000000 */
[----:B--2---:R-:W-:Y:S02]  /*20a0*/  SHF.L.U32 R3, R12, 0x1f, RZ ;  /* 0x0000001f0c037819 */ /* 0x004fe400000006ff */
[----:B------:R-:W-:Y:S02]  /*20b0*/  LEA R4, R14, UR6, 0x4 ;  /* 0x000000060e047c11 */ /* 0x000fe4000f8e20ff */
[----:B------:R-:W1:Y:S02]  /*20c0*/  SYNCS.PHASECHK.TRANS64.TRYWAIT P0, [R2+URZ+0x100], R3 ;  /* 0x00010003020075a7 */ /* 0x000e6400080011ff */
[----:B-1----:R-:W-:Y:S05]  /*20d0*/  @!P0 BRA `(.L_x_40) ;  /* 0x0000009c001c8947 */ /* 0x002fea0003800000 */
.L_x_152:
[----:B------:R-:W2:Y:S01]  /*20e0*/  LDS.128 R4, [R4+0x170] ;  /* 0x0001700004047984 */ /* 0x000ea20000000c00 */
[----:B------:R-:W-:Y:S01]  /*20f0*/  ISETP.GE.AND P0, PT, R72, 0x1, PT ;  /* 0x000000014800780c */ /* 0x000fe20003f06270 */
[----:B-1----:R-:W-:Y:S01]  /*2100*/  VIADD R2, R2, 0x110 ;  /* 0x0000011002027836 */ /* 0x002fe20000000000 */
[----:B------:R-:W-:Y:S01]  /*2110*/  @!PT LDS RZ, [RZ] ;  /* 0x00000000fffff984 */ /* 0x000fe20000000800 */
[----:B------:R-:W-:Y:S01]  /*2120*/  @!PT LDS RZ, [RZ] ;  /* 0x00000000fffff984 */ /* 0x000fe20000000800 */
[----:B------:R-:W-:Y:S01]  /*2130*/  @!PT LDS RZ, [RZ] ;  /* 0x00000000fffff984 */ /* 0x000fe20000000800 */
[----:B------:R-:W-:Y:S01]  /*2140*/  @!PT LDS RZ, [RZ] ;  /* 0x00000000fffff984 */ /* 0x000fe20000000800 */
[----:B------:R1:W-:Y:S06]  /*2150*/  MEMBAR.ALL.CTA ;  /* 0x0000000000007992 */ /* 0x0003ec0000008000 */
[----:B-1----:R-:W1:Y:S01]  /*2160*/  FENCE.VIEW.ASYNC.S ;  /* 0x00000000000073c6 */ /* 0x002e620000000000 */
[----:B------:R-:W-:-:S04]  /*2170*/  PRMT R2, RZ, 0x654, R2 ;  /* 0x00000654ff027816 */ /* 0x000fc80000000002 */
[----:B-1----:R1:W-:Y:S01]  /*2180*/  SYNCS.ARRIVE.TRANS64.RED.A1T0 RZ, [R2+URZ], RZ ;  /* 0x000000ff02ff79a7 */ /* 0x0023e200081004ff */
[----:B--2---:R-:W-:-:S13]  /*2190*/  LOP3.LUT P2, RZ, R6, 0x1, RZ, 0xc0, !PT ;  /* 0x0000000106ff7812 */ /* 0x004fda000784c0ff */
[----:B------:R-:W-:Y:S01]  /*21a0*/  @P2 SHF.R.U32.HI R3, RZ, 0x10, R5 ;  /* 0x00000010ff032819 */ /* 0x000fe20000011605 */
[----:B------:R-:W-:Y:S01]  /*21b0*/  VOTEU.ANY UP0, P2 ;  /* 0x0000000000ff7886 */ /* 0x000fe20001000100 */
[----:B------:R-:W-:Y:S02]  /*21c0*/  @P2 MOV R13, R4 ;  /* 0x00000004000d2202 */ /* 0x000fe40000000f00 */
[----:B------:R-:W-:Y:S02]  /*21d0*/  @P2 R2UR.BROADCAST UR8, R3 ;  /* 0x00000000030822ca */ /* 0x000fe400008e0000 */
[----:B------:R-:W-:-:S11]  /*21e0*/  @P2 LOP3.LUT R11, R5, 0xffff, RZ, 0xc0, !PT ;  /* 0x0000ffff050b2812 */ /* 0x000fd600078ec0ff */
[----:B------:R-:W-:Y:S01]  /*21f0*/  @UP0 UMOV UR36, UR8 ;  /* 0x0000000800240c82 */ /* 0x000fe20008000000 */
[----:B-1----:R-:W-:Y:S05]  /*2200*/  @!P0 BRA `(.L_x_41) ;  /* 0x0000000000b88947 */ /* 0x002fea0003800000 */
[----:B------:R-:W3:Y:S01]  /*2210*/  LDC.64 R4, c[0x0][0xb18] ;  /* 0x0002c600ff047b82 */ /* 0x000ee20000000a00 */
[----:B------:R-:W-:-:S07]  /*2220*/  ISETP.NE.AND P3, PT, R72, 0x1, PT ;  /* 0x000000014800780c */ /* 0x000fce0003f65270 */
[----:B------:R-:W1:Y:S08]  /*2230*/  LDC.64 R6, c[0x0][0xb10] ;  /* 0x0002c400ff067b82 */ /* 0x000e700000000a00 */
[----:B------:R-:W2:Y:S08]  /*2240*/  LDC R17, c[0x0][0xb20] ;  /* 0x0002c800ff117b82 */ /* 0x000eb00000000800 */
[----:B------:R-:W4:Y:S01]  /*2250*/  LDC R18, c[0x0][0xb0c] ;  /* 0x0002c300ff127b82 */ /* 0x000f220000000800 */
[----:B---3--:R-:W-:Y:S01]  /*2260*/  IMAD.HI.U32 R22, R0, R5, RZ ;  /* 0x0000000500167227 */ /* 0x008fe200078e00ff */
[----:B------:R-:W-:-:S06]  /*2270*/  ISETP.NE.AND P0, PT, R4, 0x1, PT ;  /* 0x000000010400780c */ /* 0x000fcc0003f05270 */
[----:B------:R-:W3:Y:S01]  /*2280*/  LDC.64 R2, c[0x0][0xb28] ;  /* 0x0002ca00ff027b82 */ /* 0x000ee20000000a00 */
[----:B-1----:R-:W-:-:S04]  /*2290*/  IMAD.HI.U32 R20, R9, R6, RZ ;  /* 0x0000000609147227 */ /* 0x002fc800078e00ff */
[----:B------:R-:W-:Y:S01]  /*22a0*/  IMAD.HI.U32 R24, R13, R6, RZ ;  /* 0x000000060d187227 */ /* 0x000fe200078e00ff */
[----:B------:R-:W-:Y:S02]  /*22b0*/  SHF.R.U32.HI R20, RZ, R7, R20 ;  /* 0x00000007ff147219 */ /* 0x000fe40000011614 */
[----:B--2---:R-:W-:Y:S01]  /*22c0*/  SHF.R.U32.HI R19, RZ, R17, R22 ;  /* 0x00000011ff137219 */ /* 0x004fe20000011616 */
[----:B------:R-:W-:Y:S01]  /*22d0*/  IMAD.HI.U32 R22, R11, R5, RZ ;  /* 0x000000050b167227 */ /* 0x000fe200078e00ff */
[----:B------:R-:W-:Y:S02]  /*22e0*/  SHF.R.U32.HI R24, RZ, R7, R24 ;  /* 0x00000007ff187219 */ /* 0x000fe40000011618 */
[----:B------:R-:W-:Y:S02]  /*22f0*/  SEL R19, R0, R19, !P0 ;  /* 0x0000001300137207 */ /* 0x000fe40004000000 */
[----:B------:R-:W-:Y:S02]  /*2300*/  SHF.R.U32.HI R22, RZ, R17, R22 ;  /* 0x00000011ff167219 */ /* 0x000fe40000011616 */
[----:B----4-:R-:W-:-:S02]  /*2310*/  ISETP.NE.AND P1, PT, R18, 0x1, PT ;  /* 0x000000011200780c */ /* 0x010fc40003f25270 */
[----:B------:R-:W-:Y:S02]  /*2320*/  SEL R5, R11, R22, !P0 ;  /* 0x000000160b057207 */ /* 0x000fe40004000000 */
[----:B------:R-:W-:Y:S02]  /*2330*/  SEL R21, R9, R20, !P1 ;  /* 0x0000001409157207 */ /* 0x000fe40004800000 */
[----:B------:R-:W-:Y:S01]  /*2340*/  SEL R7, R13, R24, !P1 ;  /* 0x000000180d077207 */ /* 0x000fe20004800000 */
[----:B---3--:R-:W-:Y:S01]  /*2350*/  IMAD.HI.U32 R20, R19, R2, RZ ;  /* 0x0000000213147227 */ /* 0x008fe200078e00ff */
[----:B------:R-:W-:-:S03]  /*2360*/  IADD3 R17, PT, PT, -R5, RZ, RZ ;  /* 0x000000ff05117210 */ /* 0x000fc60007ffe1ff */
        /* <DEDUP_REMOVED lines=11> */
[----:B------:R-:W-:-:S04]  /*2420*/  @!P0 IMAD.HI.U32 R20, R7, R2, RZ ;  /* 0x0000000207148227 */ /* 0x000fc800078e00ff */
[----:B------:R-:W-:Y:S01]  /*2430*/  IMAD.MOV R2, RZ, RZ, -R6 ;  /* 0x000000ffff027224 */ /* 0x000fe200078e0a06 */
[----:B------:R-:W-:-:S03]  /*2440*/  @!P0 SHF.R.U32.HI R20, RZ, R3, R20 ;  /* 0x00000003ff148219 */ /* 0x000fc60000011614 */
[----:B------:R-:W-:Y:S01]  /*2450*/  IMAD R2, R72, R2, R5 ;  /* 0x0000000248027224 */ /* 0x000fe200078e0205 */
        /* <DEDUP_REMOVED lines=9> */
.L_x_41:
[----:B------:R-:W1:Y:S02]  /*24f0*/  LDCU UR8, c[0x0][0xb30] ;  /* 0x00016600ff0877ac */ /* 0x000e640008000800 */
[----:B-1----:R-:W-:-:S09]  /*2500*/  UISETP.NE.AND UP0, UPT, UR8, 0x1, UPT ;  /* 0x000000010800788c */ /* 0x002fd2000bf05270 */
[----:B------:R-:W-:Y:S05]  /*2510*/  BRA.U UP0, `(.L_x_42) ;  /* 0x0000000100407547 */ /* 0x000fea000b800000 */
[----:B------:R-:W1:Y:S08]  /*2520*/  LDC.64 R4, c[0x0][0xb10] ;  /* 0x0002c400ff047b82 */ /* 0x000e700000000a00 */
[----:B------:R-:W2:Y:S08]  /*2530*/  LDC.64 R2, c[0x0][0xb18] ;  /* 0x0002c600ff027b82 */ /* 0x000eb00000000a00 */
[----:B------:R-:W4:Y:S08]  /*2540*/  LDC R6, c[0x0][0xb20] ;  /* 0x0002c800ff067b82 */ /* 0x000f300000000800 */
[----:B------:R-:W3:Y:S01]  /*2550*/  LDC R18, c[0x0][0xb0c] ;  /* 0x0002c300ff127b82 */ /* 0x000ee20000000800 */
[----:B-1----:R-:W-:-:S05]  /*2560*/  IMAD.HI.U32 R4, R13, R4, RZ ;  /* 0x000000040d047227 */ /* 0x002fca00078e00ff */
[----:B------:R-:W-:Y:S01]  /*2570*/  SHF.R.U32.HI R4, RZ, R5, R4 ;  /* 0x00000005ff047219 */ /* 0x000fe20000011604 */
[----:B--2---:R-:W-:Y:S01]  /*2580*/  IMAD.HI.U32 R3, R11, R3, RZ ;  /* 0x000000030b037227 */ /* 0x004fe200078e00ff */
[----:B------:R-:W-:-:S04]  /*2590*/  ISETP.NE.AND P0, PT, R2, 0x1, PT ;  /* 0x000000010200780c */ /* 0x000fc80003f05270 */
[----:B----4-:R-:W-:-:S04]  /*25a0*/  SHF.R.U32.HI R6, RZ, R6, R3 ;  /* 0x00000006ff067219 */ /* 0x010fc80000011603 */
[----:B------:R-:W-:Y:S02]  /*25b0*/  SEL R3, R11, R6, !P0 ;  /* 0x000000060b037207 */ /* 0x000fe40004000000 */
[----:B---3--:R-:W-:-:S04]  /*25c0*/  ISETP.NE.AND P1, PT, R18, 0x1, PT ;  /* 0x000000011200780c */ /* 0x008fc80003f25270 */
[----:B------:R-:W-:-:S05]  /*25d0*/  SEL R4, R13, R4, !P1 ;  /* 0x000000040d047207 */ /* 0x000fca0004800000 */
[----:B------:R-:W-:Y:S02]  /*25e0*/  IMAD.IADD R5, R3, 0x1, -R4 ;  /* 0x0000000103057824 */ /* 0x000fe400078e0a04 */
[----:B------:R-:W-:Y:S02]  /*25f0*/  IMAD.IADD R3, R4, 0x1, -R3 ;  /* 0x0000000104037824 */ /* 0x000fe400078e0a03 */
[----:B------:R-:W-:Y:S02]  /*2600*/  IMAD R13, R5, R18, R13 ;  /* 0x00000012050d7224 */ /* 0x000fe400078e020d */
[----:B------:R-:W-:-:S07]  /*2610*/  IMAD R11, R3, R2, R11 ;  /* 0x00000002030b7224 */ /* 0x000fce00078e020b */
.L_x_42:
[----:B------:R-:W-:Y:S01]  /*2620*/  VIADD R14, R14, 0x1 ;  /* 0x000000010e0e7836 */ /* 0x000fe20000000000 */
[----:B------:R-:W-:Y:S01]  /*2630*/  PLOP3.LUT P1, PT, PT, PT, PT, 0x80, 0x8 ;  /* 0x000000000008781c */ /* 0x000fe20003f2f070 */
[----:B------:R-:W-:Y:S02]  /*2640*/  IMAD.IADD R21, R13, 0x1, R154 ;  /* 0x000000010d157824 */ /* 0x000fe400078e029a */
[----:B------:R-:W-:Y:S01]  /*2650*/  IMAD.IADD R20, R11, 0x1, R152 ;  /* 0x000000010b147824 */ /* 0x000fe200078e0298 */
[----:B------:R-:W-:-:S04]  /*2660*/  ISETP.NE.AND P0, PT, R14, 0x2, PT ;  /* 0x000000020e00780c */ /* 0x000fc80003f05270 */
[----:B------:R-:W-:Y:S02]  /*2670*/  SEL R3, RZ, 0x1, P0 ;  /* 0x00000001ff037807 */ /* 0x000fe40000000000 */
[----:B------:R-:W-:Y:S02]  /*2680*/  SEL R14, R14, RZ, P0 ;  /* 0x000000ff0e0e7207 */ /* 0x000fe40000000000 */
[----:B------:R-:W-:Y:S01]  /*2690*/  LOP3.LUT R12, R12, R3, RZ, 0x3c, !PT ;  /* 0x000000030c0c7212 */ /* 0x000fe200078e3cff */
[----:B------:R-:W-:Y:S06]  /*26a0*/  @P2 BRA `(.L_x_43) ;  /* 0xfffffff000642947 */ /* 0x000fec000383ffff */
[----:B------:R-:W-:Y:S01]  /*26b0*/  UIADD3 UR6, UPT, UPT, UR6, 0x58, URZ ;  /* 0x0000005806067890 */ /* 0x000fe2000fffe0ff */
[----:B------:R-:W-:-:S03]  /*26c0*/  SHF.L.U32 R3, R15, 0x1f, RZ ;  /* 0x0000001f0f037819 */ /* 0x000fc600000006ff */
[----:B------:R-:W-:-:S09]  /*26d0*/  ULEA UR4, UR23, UR6, 0x3 ;  /* 0x0000000617047291 */ /* 0x000fd2000f8e18ff */
[----:B------:R-:W1:Y:S02]  /*26e0*/  SYNCS.PHASECHK.TRANS64.TRYWAIT P0, [UR4], R3 ;  /* 0x00000003ff0075a7 */ /* 0x000e640008001104 */
[----:B-1----:R-:W-:Y:S05]  /*26f0*/  @!P0 BRA `(.L_x_44) ;  /* 0x0000009400a88947 */ /* 0x002fea0003800000 */
.L_x_154:
[----:B------:R-:W-:-:S04]  /*2700*/  UIADD3 UR5, UPT, UPT, UR23, 0x1, URZ ;  /* 0x0000000117057890 */ /* 0x000fc8000fffe0ff */
[----:B------:R-:W-:-:S04]  /*2710*/  UISETP.NE.AND UP0, UPT, UR5, 0xb, UPT ;  /* 0x0000000b0500788c */ /* 0x000fc8000bf05270 */
[----:B------:R-:W-:Y:S02]  /*2720*/  USEL UR7, URZ, 0x1, UP0 ;  /* 0x00000001ff077887 */ /* 0x000fe40008000000 */
[----:B------:R-:W-:-:S04]  /*2730*/  USEL UR5, UR5, URZ, UP0 ;  /* 0x000000ff05057287 */ /* 0x000fc80008000000 */
[----:B------:R-:W-:Y:S01]  /*2740*/  ULEA UR4, UR5, UR6, 0x3 ;  /* 0x0000000605047291 */ /* 0x000fe2000f8e18ff */
[----:B------:R-:W-:-:S04]  /*2750*/  LOP3.LUT R2, R15, UR7, RZ, 0x3c, !PT ;  /* 0x000000070f027c12 */ /* 0x000fc8000f8e3cff */
[----:B-1----:R-:W-:-:S04]  /*2760*/  SHF.L.U32 R3, R2, 0x1f, RZ ;  /* 0x0000001f02037819 */ /* 0x002fc800000006ff */
[----:B------:R-:W1:Y:S02]  /*2770*/  SYNCS.PHASECHK.TRANS64.TRYWAIT P0, [UR4], R3 ;  /* 0x00000003ff0075a7 */ /* 0x000e640008001104 */
[----:B-1----:R-:W-:Y:S05]  /*2780*/  @!P0 BRA `(.L_x_45) ;  /* 0x00000094009c8947 */ /* 0x002fea0003800000 */
.L_x_156:
        /* <DEDUP_REMOVED lines=9> */
.L_x_158:
        /* <DEDUP_REMOVED lines=9> */
.L_x_160:
        /* <DEDUP_REMOVED lines=9> */
.L_x_162:
        /* <DEDUP_REMOVED lines=9> */
.L_x_164:
        /* <DEDUP_REMOVED lines=9> */
.L_x_166:
        /* <DEDUP_REMOVED lines=9> */
.L_x_168:
        /* <DEDUP_REMOVED lines=9> */
.L_x_170:
        /* <DEDUP_REMOVED lines=9> */
.L_x_172:
[----:B------:R-:W-:-:S04]  /*2c10*/  UIADD3 UR5, UPT, UPT, UR5, 0x1, URZ ;  /* 0x0000000105057890 */ /* 0x000fc8000fffe0ff */
[----:B------:R-:W-:-:S04]  /*2c20*/  UISETP.NE.AND UP0, UPT, UR5, 0xb, UPT ;  /* 0x0000000b0500788c */ /* 0x000fc8000bf05270 */
[----:B------:R-:W-:Y:S02]  /*2c30*/  USEL UR4, URZ, 0x1, UP0 ;  /* 0x00000001ff047887 */ /* 0x000fe40008000000 */
[----:B------:R-:W-:-:S04]  /*2c40*/  USEL UR5, UR5, URZ, UP0 ;  /* 0x000000ff05057287 */ /* 0x000fc80008000000 */
[----:B------:R-:W-:Y:S01]  /*2c50*/  ULEA UR5, UR5, UR6, 0x3 ;  /* 0x0000000605057291 */ /* 0x000fe2000f8e18ff */
[----:B-1----:R-:W-:-:S04]  /*2c60*/  LOP3.LUT R3, R2, UR4, RZ, 0x3c, !PT ;  /* 0x0000000402037c12 */ /* 0x002fc8000f8e3cff */
[----:B------:R-:W-:Y:S01]  /*2c70*/  SHF.L.U32 R3, R3, 0x1f, RZ ;  /* 0x0000001f03037819 */ /* 0x000fe200000006ff */
[----:B---3--:R-:W-:-:S07]  /*2c80*/  IMAD.U32 R0, RZ, RZ, UR5 ;  /* 0x00000005ff007e24 */ /* 0x008fce000f8e00ff */
.L_x_54:
[----:B-1----:R1:W2:Y:S02]  /*2c90*/  SYNCS.PHASECHK.TRANS64.TRYWAIT P0, [R0+URZ], R3 ;  /* 0x00000003000075a7 */ /* 0x0022a400080011ff */
[----:B--2---:R-:W-:Y:S05]  /*2ca0*/  @!P0 NANOSLEEP.SYNCS 0x989680 ;  /* 0x009896800000895d */ /* 0x004fea0003900000 */
[----:B------:R-:W2:Y:S02]  /*2cb0*/  @!P0 SYNCS.PHASECHK.TRANS64 P0, [R0+URZ], R3 ;  /* 0x00000003000085a7 */ /* 0x000ea400080010ff */
[----:B--2---:R-:W-:Y:S05]  /*2cc0*/  @P0 EXIT ;  /* 0x000000000000094d */ /* 0x004fea0003800000 */
[----:B------:R-:W-:Y:S05]  /*2cd0*/  BRA `(.L_x_54) ;  /* 0xfffffffc00ec7947 */ /* 0x000fea000383ffff */
.L_x_23:
[----:B------:R-:W-:-:S04]  /*2ce0*/  UISETP.NE.AND UP1, UPT, UR37, URZ, UPT ;  /* 0x000000ff2500728c */ /* 0x000fc8000bf25270 */
[----:B------:R-:W-:-:S09]  /*2cf0*/  UISETP.NE.OR UP1, UPT, UR10, 0x1, UP1 ;  /* 0x000000010a00788c */ /* 0x000fd20008f25670 */
[----:B------:R-:W-:Y:S05]  /*2d00*/  BRA.U UP1, `(.L_x_55) ;  /* 0x00000005014c7547 */ /* 0x000fea000b800000 */
[----:B------:R-:W-:Y:S01]  /*2d10*/  HFMA2 R11, -RZ, RZ, 0, 0 ;  /* 0x00000000ff0b7431 */ /* 0x000fe200000001ff */
[----:B------:R-:W-:Y:S01]  /*2d20*/  ISETP.GE.U32.AND P2, PT, R10, 0x2, PT ;  /* 0x000000020a00780c */ /* 0x000fe20003f46070 */
[----:B------:R-:W-:Y:S01]  /*2d30*/  IMAD.MOV.U32 R12, RZ, RZ, 0x1 ;  /* 0x00000001ff0c7424 */ /* 0x000fe200078e00ff */
[----:B------:R-:W-:Y:S01]  /*2d40*/  CS2R R8, SRZ ;  /* 0x0000000000087805 */ /* 0x000fe2000001ff00 */
[----:B------:R-:W-:Y:S01]  /*2d50*/  IMAD.MOV.U32 R3, RZ, RZ, RZ ;  /* 0x000000ffff037224 */ /* 0x000fe200078e00ff */
[----:B------:R-:W-:Y:S01]  /*2d60*/  UMOV UR4, 0x400 ;  /* 0x0000040000047882 */ /* 0x000fe20000000000 */
[----:B------:R-:W-:Y:S01]  /*2d70*/  UMOV UR6, URZ ;  /* 0x000000ff00067c82 */ /* 0x000fe20008000000 */
[----:B------:R-:W-:-:S12]  /*2d80*/  ULEA UR37, UR37, UR4, 0x18 ;  /* 0x0000000425257291 */ /* 0x000fd8000f8ec0ff */
.L_x_59:
[----:B------:R-:W-:Y:S02]  /*2d90*/  LEA R0, R3, UR37, 0x3 ;  /* 0x0000002503007c11 */ /* 0x000fe4000f8e18ff */
[----:B------:R-:W-:-:S03]  /*2da0*/  SHF.L.U32 R5, R8, 0x1f, RZ ;  /* 0x0000001f08057819 */ /* 0x000fc600000006ff */
[----:B------:R-:W-:Y:S01]  /*2db0*/  VIADD R4, R0, 0x150 ;  /* 0x0000015000047836 */ /* 0x000fe20000000000 */
[----:B------:R-:W1:Y:S02]  /*2dc0*/  SYNCS.PHASECHK.TRANS64.TRYWAIT P0, [R0+URZ+0x140], R5 ;  /* 0x00014005000075a7 */ /* 0x000e6400080011ff */
[----:B-1----:R-:W-:Y:S05]  /*2dd0*/  @!P0 BRA `(.L_x_56) ;  /* 0x0000009000e08947 */ /* 0x002fea0003800000 */
.L_x_173:
[----:B------:R-:W-:Y:S01]  /*2de0*/  ULEA UR5, UR6, UR37, 0x3 ;  /* 0x0000002506057291 */ /* 0x000fe2000f8e18ff */
[----:B------:R-:W-:Y:S01]  /*2df0*/  PRMT R4, RZ, 0x654, R4 ;  /* 0x00000654ff047816 */ /* 0x000fe20000000004 */
[----:B-1----:R-:W-:Y:S01]  /*2e00*/  @!P2 IMAD.MOV.U32 R5, RZ, RZ, 0x10 ;  /* 0x00000010ff05a424 */ /* 0x002fe200078e00ff */
[----:B------:R-:W-:Y:S01]  /*2e10*/  SHF.L.U32 R7, R12, 0x1f, RZ ;  /* 0x0000001f0c077819 */ /* 0x000fe200000006ff */
[----:B------:R-:W-:Y:S01]  /*2e20*/  UIADD3 UR4, UPT, UPT, UR5, 0x100, URZ ;  /* 0x0000010005047890 */ /* 0x000fe2000fffe0ff */
[----:B------:R1:W-:Y:S05]  /*2e30*/  SYNCS.ARRIVE.TRANS64.RED.A1T0 RZ, [R4+URZ], RZ ;  /* 0x000000ff04ff79a7 */ /* 0x0003ea00081004ff */
[----:B------:R-:W-:Y:S01]  /*2e40*/  IMAD.U32 R13, RZ, RZ, UR4 ;  /* 0x00000004ff0d7e24 */ /* 0x000fe2000f8e00ff */
[----:B------:R-:W2:Y:S04]  /*2e50*/  SYNCS.PHASECHK.TRANS64.TRYWAIT P0, [UR5+0x110], R7 ;  /* 0x00011007ff0075a7 */ /* 0x000ea80008001105 */
[----:B------:R-:W-:Y:S01]  /*2e60*/  PRMT R13, R10, 0x654, R13 ;  /* 0x000006540a0d7816 */ /* 0x000fe2000000000d */
[----:B-12---:R-:W-:Y:S06]  /*2e70*/  @!P0 BRA `(.L_x_57) ;  /* 0x0000009000cc8947 */ /* 0x006fec0003800000 */
.L_x_175:
[----:B------:R-:W-:Y:S01]  /*2e80*/  ULEA UR4, UR6, UR37, 0x4 ;  /* 0x0000002506047291 */ /* 0x000fe2000f8e20ff */
[----:B------:R-:W-:Y:S01]  /*2e90*/  SEL R2, R13, R2, !P2 ;  /* 0x000000020d027207 */ /* 0x000fe20005000000 */
[----:B------:R-:W-:Y:S01]  /*2ea0*/  UIADD3 UR5, UPT, UPT, UR5, 0x100, URZ ;  /* 0x0000010005057890 */ /* 0x000fe2000fffe0ff */
[----:B-1----:R-:W-:Y:S01]  /*2eb0*/  LEA R0, R11, UR37, 0x3 ;  /* 0x000000250b007c11 */ /* 0x002fe2000f8e18ff */
[----:B------:R-:W-:Y:S01]  /*2ec0*/  UIADD3 UR4, UPT, UPT, UR4, 0x170, URZ ;  /* 0x0000017004047890 */ /* 0x000fe2000fffe0ff */
[----:B------:R1:W-:Y:S01]  /*2ed0*/  @!P2 SYNCS.ARRIVE.TRANS64.RED RZ, [R2+URZ], R5 ;  /* 0x0000000502ffa9a7 */ /* 0x0003e200080004ff */
[----:B------:R-:W-:Y:S01]  /*2ee0*/  UIADD3 UR6, UPT, UPT, UR6, 0x1, URZ ;  /* 0x0000000106067890 */ /* 0x000fe2000fffe0ff */
[----:B------:R-:W-:-:S03]  /*2ef0*/  VIADD R3, R3, 0x1 ;  /* 0x0000000103037836 */ /* 0x000fc60000000000 */
[----:B------:R-:W-:Y:S02]  /*2f00*/  UISETP.NE.AND UP0, UPT, UR6, 0x2, UPT ;  /* 0x000000020600788c */ /* 0x000fe4000bf05270 */
[----:B------:R-:W-:Y:S01]  /*2f10*/  ISETP.NE.AND P0, PT, R3, 0x2, PT ;  /* 0x000000020300780c */ /* 0x000fe20003f05270 */
[----:B------:R-:W-:Y:S06]  /*2f20*/  UGETNEXTWORKID.BROADCAST [UR4], [UR5] ;  /* 0x00000000040073ca */ /* 0x000fec0008000100 */
[----:B------:R-:W-:Y:S02]  /*2f30*/  USEL UR4, URZ, 0x1, UP0 ;  /* 0x00000001ff047887 */ /* 0x000fe40008000000 */
[----:B------:R-:W-:-:S04]  /*2f40*/  USEL UR6, UR6, URZ, UP0 ;  /* 0x000000ff06067287 */ /* 0x000fc80008000000 */
[----:B------:R-:W-:Y:S02]  /*2f50*/  LOP3.LUT R12, R12, UR4, RZ, 0x3c, !PT ;  /* 0x000000040c0c7c12 */ /* 0x000fe4000f8e3cff */
[----:B-1----:R-:W-:-:S04]  /*2f60*/  SHF.L.U32 R5, R9, 0x1f, RZ ;  /* 0x0000001f09057819 */ /* 0x002fc800000006ff */
[----:B------:R-:W1:Y:S02]  /*2f70*/  SYNCS.PHASECHK.TRANS64.TRYWAIT P1, [R0+URZ+0x100], R5 ;  /* 0x00010005000075a7 */ /* 0x000e6400080211ff */
[----:B-1----:R-:W-:Y:S05]  /*2f80*/  @!P1 BRA `(.L_x_58) ;  /* 0x0000009000a09947 */ /* 0x002fea0003800000 */
.L_x_176:
[----:B------:R-:W-:Y:S01]  /*2f90*/  LEA R4, R11, UR37, 0x4 ;  /* 0x000000250b047c11 */ /* 0x000fe2000f8e20ff */
[----:B-1----:R-:W-:Y:S01]  /*2fa0*/  VIADD R0, R0, 0x110 ;  /* 0x0000011000007836 */ /* 0x002fe20000000000 */
[----:B------:R-:W-:Y:S01]  /*2fb0*/  SEL R3, R3, RZ, P0 ;  /* 0x000000ff03037207 */ /* 0x000fe20000000000 */
[----:B------:R-:W-:-:S03]  /*2fc0*/  VIADD R11, R11, 0x1 ;  /* 0x000000010b0b7836 */ /* 0x000fc60000000000 */
[----:B------:R-:W1:Y:S01]  /*2fd0*/  LDS.128 R4, [R4+0x170] ;  /* 0x0001700004047984 */ /* 0x000e620000000c00 */
[----:B------:R-:W-:Y:S02]  /*2fe0*/  PRMT R0, RZ, 0x654, R0 ;  /* 0x00000654ff007816 */ /* 0x000fe40000000000 */
[C---:B------:R-:W-:Y:S01]  /*2ff0*/  ISETP.NE.AND P1, PT, R11.reuse, 0x2, PT ;  /* 0x000000020b00780c */ /* 0x040fe20003f25270 */
[----:B------:R-:W-:Y:S01]  /*3000*/  @!PT LDS RZ, [RZ] ;  /* 0x00000000fffff984 */ /* 0x000fe20000000800 */
[----:B------:R-:W-:Y:S01]  /*3010*/  @!PT LDS RZ, [RZ] ;  /* 0x00000000fffff984 */ /* 0x000fe20000000800 */
[----:B------:R-:W-:Y:S01]  /*3020*/  @!PT LDS RZ, [RZ] ;  /* 0x00000000fffff984 */ /* 0x000fe20000000800 */
[----:B------:R-:W-:Y:S01]  /*3030*/  @!PT LDS RZ, [RZ] ;  /* 0x00000000fffff984 */ /* 0x000fe20000000800 */
[----:B------:R2:W-:Y:S06]  /*3040*/  MEMBAR.ALL.CTA ;  /* 0x0000000000007992 */ /* 0x0005ec0000008000 */
[----:B--2---:R-:W2:Y:S01]  /*3050*/  FENCE.VIEW.ASYNC.S ;  /* 0x00000000000073c6 */ /* 0x004ea20000000000 */
[----:B------:R-:W-:Y:S01]  /*3060*/  SEL R11, R11, RZ, P1 ;  /* 0x000000ff0b0b7207 */ /* 0x000fe20000800000 */
[----:B--2---:R2:W-:Y:S01]  /*3070*/  SYNCS.ARRIVE.TRANS64.RED.A1T0 RZ, [R0+URZ], RZ ;  /* 0x000000ff00ff79a7 */ /* 0x0045e200081004ff */
[----:B-1----:R-:W-:-:S02]  /*3080*/  LOP3.LUT P3, RZ, R6, 0x1, RZ, 0xc0, !PT ;  /* 0x0000000106ff7812 */ /* 0x002fc4000786c0ff */
[----:B------:R-:W-:-:S04]  /*3090*/  SEL R5, RZ, 0x1, P0 ;  /* 0x00000001ff057807 */ /* 0x000fc80000000000 */
[----:B------:R-:W-:Y:S02]  /*30a0*/  LOP3.LUT R8, R8, R5, RZ, 0x3c, !PT ;  /* 0x0000000508087212 */ /* 0x000fe400078e3cff */
[----:B--2---:R-:W-:-:S04]  /*30b0*/  SEL R0, RZ, 0x1, P1 ;  /* 0x00000001ff007807 */ /* 0x004fc80000800000 */
[----:B------:R-:W-:Y:S01]  /*30c0*/  LOP3.LUT R9, R9, R0, RZ, 0x3c, !PT ;  /* 0x0000000009097212 */ /* 0x000fe200078e3cff */
[----:B------:R-:W-:Y:S06]  /*30d0*/  @P3 BRA `(.L_x_59) ;  /* 0xfffffffc002c3947 */ /* 0x000fec000383ffff */
[----:B------:R-:W-:Y:S01]  /*30e0*/  ULEA UR5, UR6, UR37, 0x3 ;  /* 0x0000002506057291 */ /* 0x000fe2000f8e18ff */
[----:B------:R-:W-:-:S08]  /*30f0*/  SHF.L.U32 R3, R12, 0x1f, RZ ;  /* 0x0000001f0c037819 */ /* 0x000fd000000006ff */
[----:B------:R-:W1:Y:S02]  /*3100*/  SYNCS.PHASECHK.TRANS64 P0, [UR5+0x110], R3 ;  /* 0x00011003ff0075a7 */ /* 0x000e640008001005 */
[----:B-1----:R-:W-:Y:S05]  /*3110*/  @P0 BRA `(.L_x_60) ;  /* 0x0000000000080947 */ /* 0x002fea0003800000 */
[----:B------:R-:W1:Y:S02]  /*3120*/  SYNCS.PHASECHK.TRANS64.TRYWAIT P0, [UR5+0x110], R3 ;  /* 0x00011003ff0075a7 */ /* 0x000e640008001105 */
[----:B-1----:R-:W-:Y:S05]  /*3130*/  @!P0 BRA `(.L_x_61) ;  /* 0x0000009000488947 */ /* 0x002fea0003800000 */
.L_x_60:
[----:B------:R-:W-:-:S04]  /*3140*/  UIADD3 UR4, UPT, UPT, UR6, 0x1, URZ ;  /* 0x0000000106047890 */ /* 0x000fc8000fffe0ff */
[----:B------:R-:W-:-:S04]  /*3150*/  UISETP.NE.AND UP0, UPT, UR4, 0x2, UPT ;  /* 0x000000020400788c */ /* 0x000fc8000bf05270 */
[----:B------:R-:W-:Y:S02]  /*3160*/  USEL UR7, URZ, 0x1, UP0 ;  /* 0x00000001ff077887 */ /* 0x000fe40008000000 */
[----:B------:R-:W-:-:S04]  /*3170*/  USEL UR4, UR4, URZ, UP0 ;  /* 0x000000ff04047287 */ /* 0x000fc80008000000 */
[----:B------:R-:W-:Y:S01]  /*3180*/  ULEA UR4, UR4, UR37, 0x3 ;  /* 0x0000002504047291 */ /* 0x000fe2000f8e18ff */
[----:B-1----:R-:W-:-:S04]  /*3190*/  LOP3.LUT R3, R12, UR7, RZ, 0x3c, !PT ;  /* 0x000000070c037c12 */ /* 0x002fc8000f8e3cff */
[----:B------:R-:W-:-:S04]  /*31a0*/  SHF.L.U32 R0, R3, 0x1f, RZ ;  /* 0x0000001f03007819 */ /* 0x000fc800000006ff */
[----:B------:R-:W1:Y:S02]  /*31b0*/  SYNCS.PHASECHK.TRANS64 P0, [UR4+0x110], R0 ;  /* 0x00011000ff0075a7 */ /* 0x000e640008001004 */
[----:B-1----:R-:W-:Y:S05]  /*31c0*/  @P0 EXIT ;  /* 0x000000000000094d */ /* 0x002fea0003800000 */
[----:B------:R-:W-:Y:S02]  /*31d0*/  SHF.L.U32 R3, R3, 0x1f, RZ ;  /* 0x0000001f03037819 */ /* 0x000fe400000006ff */
[----:B------:R-:W-:-:S07]  /*31e0*/  MOV R0, UR4 ;  /* 0x0000000400007c02 */ /* 0x000fce0008000f00 */
.L_x_62:
[----:B-1----:R1:W2:Y:S02]  /*31f0*/  SYNCS.PHASECHK.TRANS64.TRYWAIT P0, [R0+URZ+0x110], R3 ;  /* 0x00011003000075a7 */ /* 0x0022a400080011ff */
[----:B--2---:R-:W-:Y:S05]  /*3200*/  @!P0 NANOSLEEP.SYNCS 0x989680 ;  /* 0x009896800000895d */ /* 0x004fea0003900000 */
[----:B------:R-:W2:Y:S02]  /*3210*/  @!P0 SYNCS.PHASECHK.TRANS64 P0, [R0+URZ+0x110], R3 ;  /* 0x00011003000085a7 */ /* 0x000ea400080010ff */
[----:B--2---:R-:W-:Y:S05]  /*3220*/  @P0 EXIT ;  /* 0x000000000000094d */ /* 0x004fea0003800000 */
[----:B------:R-:W-:Y:S05]  /*3230*/  BRA `(.L_x_62) ;  /* 0xfffffffc00ec7947 */ /* 0x000fea000383ffff */
.L_x_55:
[----:B------:R-:W-:Y:S05]  /*3240*/  BRA.U UP4, `(.L_x_63) ;  /* 0x0000001104587547 */ /* 0x000fea000b800000 */
[----:B------:R-:W-:Y:S01]  /*3250*/  UMOV UR6, 0x40 ;  /* 0x0000004000067882 */ /* 0x000fe20000000000 */
[----:B------:R-:W-:Y:S01]  /*3260*/  NOP ;  /* 0x0000000000007918 */ /* 0x000fe20000000000 */
[----:B------:R-:W-:Y:S01]  /*3270*/  ULEA UR6, UR37, UR6, 0x18 ;  /* 0x0000000625067291 */ /* 0x000fe2000f8ec0ff */
[----:B------:R-:W-:Y:S02]  /*3280*/  UMOV UR7, 0x400 ;  /* 0x0000040000077882 */ /* 0x000fe40000000000 */
[----:B------:R-:W-:-:S06]  /*3290*/  ULEA UR37, UR37, UR7, 0x18 ;  /* 0x0000000725257291 */ /* 0x000fcc000f8ec0ff */
[----:B------:R-:W1:Y:S02]  /*32a0*/  LDS.U8 R2, [UR6+0x1c] ;  /* 0x00001c06ff027984 */ /* 0x000e640008000000 */
[----:B-1----:R-:W-:-:S13]  /*32b0*/  ISETP.NE.AND P0, PT, R2, RZ, PT ;  /* 0x000000ff0200720c */ /* 0x002fda0003f05270 */
[----:B------:R-:W-:Y:S05]  /*32c0*/  @P0 BRA `(.L_x_64) ;  /* 0x0000000400080947 */ /* 0x000fea0003800000 */
[----:B------:R-:W-:Y:S02]  /*32d0*/  UISETP.NE.U32.AND UP0, UPT, UR5, 0x1, UPT ;  /* 0x000000010500788c */ /* 0x000fe4000bf05070 */
[----:B------:R-:W-:-:S07]  /*32e0*/  UIADD3 UR8, UPT, UPT, UR6, 0x8, URZ ;  /* 0x0000000806087890 */ /* 0x000fce000fffe0ff */
[----:B------:R-:W-:Y:S05]  /*32f0*/  BRA.U !UP0, `(.L_x_65) ;  /* 0x00000001089c7547 */ /* 0x000fea000b800000 */
[----:B------:R-:W-:Y:S01]  /*3300*/  ELECT P0, URZ, PT ;  /* 0x0000000000ff782f */ /* 0x000fe20003800000 */
[----:B------:R-:W-:-:S12]  /*3310*/  BSSY B0, `(.L_x_65) ;  /* 0x0000025000007945 */ /* 0x000fd80003800000 */
[----:B------:R-:W-:Y:S05]  /*3320*/  @!P0 BRA `(.L_x_66) ;  /* 0x00000000008c8947 */ /* 0x000fea0003800000 */
[----:B------:R-:W-:-:S05]  /*3330*/  UMOV UR7, 0x10 ;  /* 0x0000001000077882 */ /* 0x000fca0000000000 */
[----:B------:R-:W-:Y:S04]  /*3340*/  DEPBAR.LE SB1, 0x36 ;  /* 0x00009d800000791a */ /* 0x000fe80000000000 */
[----:B------:R-:W1:Y:S02]  /*3350*/  UTCATOMSWS.2CTA.FIND_AND_SET.ALIGN UP1, UR7, UR7 ;  /* 0x00000007000775e3 */ /* 0x000e640008220800 */
[----:B-1----:R-:W-:Y:S01]  /*3360*/  MOV R11, UR7 ;  /* 0x00000007000b7c02 */ /* 0x002fe20008000f00 */
[----:B------:R-:W-:Y:S06]  /*3370*/  BRA.U UP1, `(.L_x_67) ;  /* 0x0000000101187547 */ /* 0x000fec000b800000 */
.L_x_68:
[----:B------:R-:W-:Y:S05]  /*3380*/  NANOSLEEP 0x64 ;  /* 0x000000640000795d */ /* 0x000fea0003800000 */
[----:B------:R-:W-:-:S05]  /*3390*/  UMOV UR7, 0x10 ;  /* 0x0000001000077882 */ /* 0x000fca0000000000 */
[----:B------:R-:W-:Y:S04]  /*33a0*/  DEPBAR.LE SB1, 0x36 ;  /* 0x00009d800000791a */ /* 0x000fe80000000000 */
[----:B------:R-:W1:Y:S02]  /*33b0*/  UTCATOMSWS.2CTA.FIND_AND_SET.ALIGN UP1, UR7, UR7 ;  /* 0x00000007000775e3 */ /* 0x000e640008220800 */
[----:B-1----:R-:W-:Y:S01]  /*33c0*/  MOV R11, UR7 ;  /* 0x00000007000b7c02 */ /* 0x002fe20008000f00 */
[----:B------:R-:W-:Y:S05]  /*33d0*/  BRA.U !UP1, `(.L_x_68) ;  /* 0xfffffffd09e87547 */ /* 0x000fea000b83ffff */
.L_x_67:
[----:B------:R-:W1:Y:S01]  /*33e0*/  LDS R5, [UR6+0x10] ;  /* 0x00001006ff057984 */ /* 0x000e620008000800 */
[----:B------:R-:W-:Y:S01]  /*33f0*/  IMAD.U32 R3, RZ, RZ, UR37 ;  /* 0x00000025ff037e24 */ /* 0x000fe2000f8e00ff */
[----:B------:R-:W-:-:S03]  /*3400*/  MOV R2, UR4 ;  /* 0x0000000400027c02 */ /* 0x000fc60008000f00 */
[----:B------:R-:W-:Y:S01]  /*3410*/  VIADD R3, R3, 0x190 ;  /* 0x0000019003037836 */ /* 0x000fe20000000000 */
[----:B-1----:R-:W-:-:S04]  /*3420*/  SHF.L.U32 R5, R5, 0x1f, RZ ;  /* 0x0000001f05057819 */ /* 0x002fc800000006ff */
[----:B------:R-:W1:Y:S02]  /*3430*/  SYNCS.PHASECHK.TRANS64.TRYWAIT P0, [UR6+0x8], R5 ;  /* 0x00000805ff0075a7 */ /* 0x000e640008001106 */
[----:B-1----:R-:W-:Y:S05]  /*3440*/  @P0 BRA `(.L_x_69) ;  /* 0x0000000000080947 */ /* 0x002fea0003800000 */
[----:B------:R-:W1:Y:S02]  /*3450*/  SYNCS.PHASECHK.TRANS64.TRYWAIT P0, [UR6+0x8], R5 ;  /* 0x00000805ff0075a7 */ /* 0x000e640008001106 */
[----:B-1----:R-:W-:Y:S05]  /*3460*/  @!P0 BRA `(.L_x_70) ;  /* 0x0000008c00948947 */ /* 0x002fea0003800000 */
.L_x_69:
[----:B-1----:R-:W-:Y:S01]  /*3470*/  HFMA2 R4, -RZ, RZ, 0, 5.9604644775390625e-08 ;  /* 0x00000001ff047431 */ /* 0x002fe200000001ff */
[----:B------:R-:W-:Y:S01]  /*3480*/  UPRMT UR7, UR4, 0x654, UR8 ;  /* 0x0000065404077896 */ /* 0x000fe20008000008 */
[----:B------:R-:W-:Y:S01]  /*3490*/  IMAD.MOV.U32 R6, RZ, RZ, 0xffff ;  /* 0x0000ffffff067424 */ /* 0x000fe200078e00ff */
[----:B------:R-:W-:Y:S01]  /*34a0*/  PRMT R2, R2, 0x654, R3 ;  /* 0x0000065402027816 */ /* 0x000fe20000000003 */
[----:B------:R-:W-:Y:S02]  /*34b0*/  IMAD.MOV.U32 R5, RZ, RZ, 0x4 ;  /* 0x00000004ff057424 */ /* 0x000fe400078e00ff */
[----:B------:R-:W-:Y:S01]  /*34c0*/  IMAD.SHL.U32 R9, R11, 0x20, RZ ;  /* 0x000000200b097824 */ /* 0x000fe200078e00ff */
[----:B------:R-:W-:Y:S02]  /*34d0*/  MOV R3, UR7 ;  /* 0x0000000700037c02 */ /* 0x000fe40008000f00 */
[-C--:B------:R-:W-:Y:S01]  /*34e0*/  SHF.L.U32 R7, R6, R11.reuse, RZ ;  /* 0x0000000b06077219 */ /* 0x080fe200000006ff */
[----:B------:R1:W-:Y:S01]  /*34f0*/  SYNCS.ARRIVE.TRANS64.RED RZ, [UR7], R5 ;  /* 0x00000005ffff79a7 */ /* 0x0003e20008000407 */
[----:B------:R-:W-:Y:S01]  /*3500*/  SHF.L.U32 R6, R4, R11, RZ ;  /* 0x0000000b04067219 */ /* 0x000fe200000006ff */
[----:B------:R1:W-:Y:S04]  /*3510*/  STS [UR37+0x190], R9 ;  /* 0x00019009ff007988 */ /* 0x0003e80008000825 */
[----:B------:R1:W-:Y:S04]  /*3520*/  STAS [R2.64], R11 ;  /* 0x0000000b02007dbd */ /* 0x0003e8000c0008ff */
[----:B------:R1:W-:Y:S04]  /*3530*/  ATOMS.OR RZ, [UR6+0x14], R7 ;  /* 0x00001407ffff798c */ /* 0x0003e8000b000006 */
[----:B------:R1:W-:Y:S04]  /*3540*/  ATOMS.OR RZ, [UR6+0x18], R6 ;  /* 0x00001806ffff798c */ /* 0x0003e8000b000006 */
[----:B------:R1:W-:Y:S02]  /*3550*/  ATOMS.XOR RZ, [UR6+0x10], R4 ;  /* 0x00001004ffff798c */ /* 0x0003e4000b800006 */
.L_x_66:
[----:B------:R-:W-:Y:S05]  /*3560*/  BSYNC B0 ;  /* 0x0000000000007941 */ /* 0x000fea0003800000 */
.L_x_65:
[----:B------:R-:W-:Y:S05]  /*3570*/  BRA.U UP0, `(.L_x_71) ;  /* 0x00000001006c7547 */ /* 0x000fea000b800000 */
[----:B------:R-:W-:-:S03]  /*3580*/  UMOV UR7, 0xffffffff ;  /* 0xffffffff00077882 */ /* 0x000fc60000000000 */
[----:B------:R-:W-:Y:S05]  /*3590*/  BRA.DIV UR7, `(.L_x_72) ;  /* 0x0000008e07607947 */ /* 0x000fea000b800000 */
[----:B------:R-:W-:-:S13]  /*35a0*/  ELECT P6, URZ, PT ;  /* 0x0000000000ff782f */ /* 0x000fda00038c0000 */
.L_x_180:
[----:B------:R-:W-:Y:S05]  /*35b0*/  @!P6 BRA `(.L_x_71) ;  /* 0x00000000005ce947 */ /* 0x000fea0003800000 */
[----:B-1----:R-:W1:Y:S02]  /*35c0*/  LDS R3, [UR6+0x10] ;  /* 0x00001006ff037984 */ /* 0x002e640008000800 */
[----:B-1----:R-:W-:-:S04]  /*35d0*/  SHF.L.U32 R3, R3, 0x1f, RZ ;  /* 0x0000001f03037819 */ /* 0x002fc800000006ff */
[----:B------:R-:W1:Y:S02]  /*35e0*/  SYNCS.PHASECHK.TRANS64.TRYWAIT P0, [UR6+0x8], R3 ;  /* 0x00000803ff0075a7 */ /* 0x000e640008001106 */
[----:B-1----:R-:W-:Y:S05]  /*35f0*/  @P0 BRA `(.L_x_73) ;  /* 0x0000000000080947 */ /* 0x002fea0003800000 */
[----:B------:R-:W1:Y:S02]  /*3600*/  SYNCS.PHASECHK.TRANS64.TRYWAIT P0, [UR6+0x8], R3 ;  /* 0x00000803ff0075a7 */ /* 0x000e640008001106 */
[----:B-1----:R-:W-:Y:S05]  /*3610*/  @!P0 BRA `(.L_x_74) ;  /* 0x0000008c00608947 */ /* 0x002fea0003800000 */
.L_x_73:
[----:B------:R-:W2:Y:S01]  /*3620*/  LDS R5, [UR37+0x190] ;  /* 0x00019025ff057984 */ /* 0x000ea20008000800 */
[----:B-1----:R-:W-:Y:S02]  /*3630*/  HFMA2 R2, -RZ, RZ, 0, 5.9604644775390625e-08 ;  /* 0x00000001ff027431 */ /* 0x002fe400000001ff */
[----:B------:R-:W-:Y:S01]  /*3640*/  IMAD.MOV.U32 R3, RZ, RZ, 0xffff ;  /* 0x0000ffffff037424 */ /* 0x000fe200078e00ff */
[----:B------:R-:W-:Y:S01]  /*3650*/  UPRMT UR7, UR4, 0x654, UR8 ;  /* 0x0000065404077896 */ /* 0x000fe20008000008 */
[----:B--2---:R-:W-:-:S03]  /*3660*/  IMAD.SHL.U32 R4, R5, 0x20, RZ ;  /* 0x0000002005047824 */ /* 0x004fc600078e00ff */
[-C--:B------:R-:W-:Y:S02]  /*3670*/  SHF.L.U32 R3, R3, R5.reuse, RZ ;  /* 0x0000000503037219 */ /* 0x080fe400000006ff */
[----:B------:R-:W-:Y:S01]  /*3680*/  SHF.L.U32 R5, R2, R5, RZ ;  /* 0x0000000502057219 */ /* 0x000fe200000006ff */
[----:B------:R2:W-:Y:S04]  /*3690*/  STS [UR37+0x190], R4 ;  /* 0x00019004ff007988 */ /* 0x0005e80008000825 */
[----:B------:R2:W-:Y:S04]  /*36a0*/  ATOMS.OR RZ, [UR6+0x14], R3 ;  /* 0x00001403ffff798c */ /* 0x0005e8000b000006 */
[----:B------:R2:W-:Y:S01]  /*36b0*/  ATOMS.OR RZ, [UR6+0x18], R5 ;  /* 0x00001805ffff798c */ /* 0x0005e2000b000006 */
[----:B------:R-:W-:Y:S03]  /*36c0*/  SYNCS.ARRIVE.TRANS64.RED.A1T0 RZ, [UR7], RZ ;  /* 0x000000ffffff79a7 */ /* 0x000fe60008100407 */
[----:B------:R2:W-:Y:S01]  /*36d0*/  ATOMS.XOR RZ, [UR6+0x10], R2 ;  /* 0x00001002ffff798c */ /* 0x0005e2000b800006 */
[----:B------:R-:W-:Y:S05]  /*36e0*/  BRA `(.L_x_71) ;  /* 0x0000000000107947 */ /* 0x000fea0003800000 */
.L_x_64:
[----:B------:R-:W-:-:S05]  /*36f0*/  MOV R2, 0xffffffff ;  /* 0xffffffff00027802 */ /* 0x000fca0000000f00 */
[----:B------:R1:W-:Y:S02]  /*3700*/  STS [UR37+0x190], R2 ;  /* 0x00019002ff007988 */ /* 0x0003e40008000825 */
[----:B-1----:R-:W-:Y:S02]  /*3710*/  MOV R2, 0x3730 ;  /* 0x0000373000027802 */ /* 0x002fe40000000f00 */
[----:B-----5:R-:W-:Y:S05]  /*3720*/  CALL.REL.NOINC `($__internal_1_$__cuda_sm10x_tcgen05_guardrail_trap_phase_invalid_during_alloc) ;  /* 0x0000009400007944 */ /* 0x020fea0003c00000 */
.L_x_71:
[----:B------:R-:W-:Y:S05]  /*3730*/  WARPSYNC.ALL ;  /* 0x0000000000007948 */ /* 0x000fea0003800000 */
[----:B------:R-:W3:Y:S01]  /*3740*/  S2UR UR8, SR_CgaCtaId ;  /* 0x00000000000879c3 */ /* 0x000ee20000008800 */
[----:B------:R-:W-:Y:S01]  /*3750*/  UMOV UR6, 0x400 ;  /* 0x0000040000067882 */ /* 0x000fe20000000000 */
[----:B------:R-:W-:-:S06]  /*3760*/  NOP ;  /* 0x0000000000007918 */ /* 0x000fcc0000000000 */
[----:B------:R-:W-:Y:S06]  /*3770*/  BAR.ARV 0x6, 0xa0 ;  /* 0x0182800000007b1d */ /* 0x000fec0000002000 */
[----:B------:R-:W-:Y:S01]  /*3780*/  LOP3.LUT R0, R0, 0xffff, RZ, 0xc0, !PT ;  /* 0x0000ffff00007812 */ /* 0x000fe200078ec0ff */
[----:B-1----:R-:W-:Y:S01]  /*3790*/  IMAD.MOV.U32 R9, RZ, RZ, 0x1 ;  /* 0x00000001ff097424 */ /* 0x002fe200078e00ff */
[----:B------:R-:W-:Y:S01]  /*37a0*/  LOP3.LUT R8, R8, 0xffff, RZ, 0xc0, !PT ;  /* 0x0000ffff08087812 */ /* 0x000fe200078ec0ff */
[----:B------:R-:W-:Y:S01]  /*37b0*/  UMOV UR22, URZ ;  /* 0x000000ff00167c82 */ /* 0x000fe20008000000 */
[----:B------:R-:W-:Y:S01]  /*37c0*/  R2UR UR12, R0 ;  /* 0x00000000000c72ca */ /* 0x000fe200000e0000 */
[----:B------:R-:W-:Y:S01]  /*37d0*/  UMOV UR21, URZ ;  /* 0x000000ff00157c82 */ /* 0x000fe20008000000 */
[----:B------:R-:W-:Y:S01]  /*37e0*/  R2UR UR13, R8 ;  /* 0x00000000080d72ca */ /* 0x000fe200000e0000 */
[----:B------:R-:W-:Y:S01]  /*37f0*/  IMAD.MOV.U32 R8, RZ, RZ, RZ ;  /* 0x000000ffff087224 */ /* 0x000fe200078e00ff */
[----:B------:R-:W-:Y:S01]  /*3800*/  UMOV UR20, URZ ;  /* 0x000000ff00147c82 */ /* 0x000fe20008000000 */
[----:B------:R-:W-:-:S02]  /*3810*/  UISETP.NE.AND UP2, UPT, UR5, URZ, UPT ;  /* 0x000000ff0500728c */ /* 0x000fc4000bf45270 */
[----:B---3--:R-:W-:Y:S01]  /*3820*/  ULEA UR8, UR8, UR6, 0x18 ;  /* 0x0000000608087291 */ /* 0x008fe2000f8ec0ff */
[----:B------:R-:W1:Y:S03]  /*3830*/  LDCU UR6, c[0x0][0x38c] ;  /* 0x00007180ff0677ac */ /* 0x000e660008000800 */
[----:B------:R-:W-:Y:S02]  /*3840*/  UIADD3 UR14, UPT, UPT, UR8, 0xc400, URZ ;  /* 0x0000c400080e7890 */ /* 0x000fe4000fffe0ff */
[----:B------:R-:W-:-:S03]  /*3850*/  UIADD3 UR15, UPT, UPT, UR8, 0x22400, URZ ;  /* 0x00022400080f7890 */ /* 0x000fc6000fffe0ff */
[----:B--2---:R-:W2:Y:S01]  /*3860*/  LDS R2, [UR8+0x190] ;  /* 0x00019008ff027984 */ /* 0x004ea20008000800 */
[----:B------:R-:W-:Y:S02]  /*3870*/  USHF.R.U32.HI UR14, URZ, 0x4, UR14 ;  /* 0x00000004ff0e7899 */ /* 0x000fe4000801160e */
[----:B------:R-:W-:Y:S02]  /*3880*/  USHF.R.U32.HI UR15, URZ, 0x4, UR15 ;  /* 0x00000004ff0f7899 */ /* 0x000fe4000801160f */
[----:B------:R-:W-:Y:S02]  /*3890*/  ULOP3.LUT UR14, UR14, 0x3fff, URZ, 0xc0, !UPT ;  /* 0x00003fff0e0e7892 */ /* 0x000fe4000f8ec0ff */
[----:B------:R-:W-:Y:S02]  /*38a0*/  ULOP3.LUT UR15, UR15, 0x3fff, URZ, 0xc0, !UPT ;  /* 0x00003fff0f0f7892 */ /* 0x000fe4000f8ec0ff */
[----:B------:R-:W-:Y:S02]  /*38b0*/  ULOP3.LUT UR14, UR14, 0x10000, URZ, 0xfc, !UPT ;  /* 0x000100000e0e7892 */ /* 0x000fe4000f8efcff */
[----:B-1----:R-:W-:-:S02]  /*38c0*/  UIADD3 UR6, UPT, UPT, UR6, 0x3f, URZ ;  /* 0x0000003f06067890 */ /* 0x002fc4000fffe0ff */
[----:B------:R-:W-:Y:S02]  /*38d0*/  ULOP3.LUT UR15, UR15, 0x10000, URZ, 0xfc, !UPT ;  /* 0x000100000f0f7892 */ /* 0x000fe4000f8efcff */
[----:B------:R-:W-:Y:S01]  /*38e0*/  USHF.R.S32.HI UR7, URZ, 0x1f, UR6 ;  /* 0x0000001fff077899 */ /* 0x000fe20008011406 */
[----:B------:R-:W-:Y:S01]  /*38f0*/  UMOV UR28, 0x0 ;  /* 0x00000000001c7882 */ /* 0x000fe20000000000 */
[----:B------:R-:W-:Y:S02]  /*3900*/  UMOV UR29, 0x104004a0 ;  /* 0x104004a0001d7882 */ /* 0x000fe40000000000 */
[----:B------:R-:W-:Y:S01]  /*3910*/  ULEA.HI UR7, UR7, UR6, URZ, 0x6 ;  /* 0x0000000607077291 */ /* 0x000fe2000f8f30ff */
[----:B------:R-:W-:Y:S01]  /*3920*/  UMOV UR26, 0x0 ;  /* 0x00000000001a7882 */ /* 0x000fe20000000000 */
[----:B------:R-:W-:Y:S02]  /*3930*/  UMOV UR27, 0x104004a0 ;  /* 0x104004a0001b7882 */ /* 0x000fe40000000000 */
[----:B------:R-:W-:-:S04]  /*3940*/  USHF.R.S32.HI UR7, URZ, 0x6, UR7 ;  /* 0x00000006ff077899 */ /* 0x000fc80008011407 */
[----:B------:R-:W-:-:S04]  /*3950*/  UISETP.LT.AND UP0, UPT, UR7, 0x1, UPT ;  /* 0x000000010700788c */ /* 0x000fc8000bf01270 */
[----:B------:R-:W-:Y:S01]  /*3960*/  USEL UR23, UR7, 0x1, !UP0 ;  /* 0x0000000107177887 */ /* 0x000fe2000c000000 */
[----:B--2---:R-:W-:Y:S02]  /*3970*/  R2UR UR24, R2 ;  /* 0x00000000021872ca */ /* 0x004fe400000e0000 */
[----:B------:R-:W-:-:S13]  /*3980*/  CS2R R2, SRZ ;  /* 0x0000000000027805 */ /* 0x000fda000001ff00 */
.L_x_82:
[C---:B------:R-:W-:Y:S02]  /*3990*/  LEA R0, R8.reuse, UR8, 0x3 ;  /* 0x0000000808007c11 */ /* 0x040fe4000f8e18ff */
[----:B------:R-:W-:Y:S02]  /*39a0*/  SHF.L.U32 R5, R3, 0x1f, RZ ;  /* 0x0000001f03057819 */ /* 0x000fe400000006ff */
[----:B------:R-:W-:Y:S02]  /*39b0*/  LEA R4, R8, UR8, 0x4 ;  /* 0x0000000808047c11 */ /* 0x000fe4000f8e20ff */
[----:B------:R-:W1:Y:S02]  /*39c0*/  SYNCS.PHASECHK.TRANS64.TRYWAIT P0, [R0+URZ+0x100], R5 ;  /* 0x00010005000075a7 */ /* 0x000e6400080011ff */
[----:B-1-34-:R-:W-:Y:S05]  /*39d0*/  @!P0 BRA `(.L_x_75) ;  /* 0x0000008800888947 */ /* 0x01afea0003800000 */
.L_x_181:
[----:B-1----:R-:W1:Y:S01]  /*39e0*/  LDS.128 R4, [R4+0x170] ;  /* 0x0001700004047984 */ /* 0x002e620000000c00 */
[----:B------:R-:W-:Y:S02]  /*39f0*/  VIADD R0, R0, 0x110 ;  /* 0x0000011000007836 */ /* 0x000fe40000000000 */
[----:B------:R-:W-:Y:S01]  /*3a00*/  VIADD R8, R8, 0x1 ;  /* 0x0000000108087836 */ /* 0x000fe20000000000 */
[----:B------:R-:W-:Y:S01]  /*3a10*/  @!PT LDS RZ, [RZ] ;  /* 0x00000000fffff984 */ /* 0x000fe20000000800 */
[----:B------:R-:W-:Y:S01]  /*3a20*/  @!PT LDS RZ, [RZ] ;  /* 0x00000000fffff984 */ /* 0x000fe20000000800 */
[----:B------:R-:W-:Y:S01]  /*3a30*/  @!PT LDS RZ, [RZ] ;  /* 0x00000000fffff984 */ /* 0x000fe20000000800 */
[----:B------:R-:W-:Y:S01]  /*3a40*/  @!PT LDS RZ, [RZ] ;  /* 0x00000000fffff984 */ /* 0x000fe20000000800 */
[----:B------:R2:W-:Y:S06]  /*3a50*/  MEMBAR.ALL.CTA ;  /* 0x0000000000007992 */ /* 0x0005ec0000008000 */
[----:B--2---:R-:W2:Y:S01]  /*3a60*/  FENCE.VIEW.ASYNC.S ;  /* 0x00000000000073c6 */ /* 0x004ea20000000000 */
[----:B------:R-:W-:-:S04]  /*3a70*/  PRMT R0, RZ, 0x654, R0 ;  /* 0x00000654ff007816 */ /* 0x000fc80000000000 */
[----:B--2---:R2:W-:Y:S01]  /*3a80*/  SYNCS.ARRIVE.TRANS64.RED.A1T0 RZ, [R0+URZ], RZ ;  /* 0x000000ff00ff79a7 */ /* 0x0045e200081004ff */
[----:B-1----:R-:W-:Y:S01]  /*3a90*/  LOP3.LUT P1, RZ, R6, 0x1, RZ, 0xc0, !PT ;  /* 0x0000000106ff7812 */ /* 0x002fe2000782c0ff */
[----:B--2---:R-:W-:-:S12]  /*3aa0*/  BRA.U UP2, `(.L_x_76) ;  /* 0x0000000102e07547 */ /* 0x004fd8000b800000 */
[----:B------:R-:W1:Y:S01]  /*3ab0*/  LDCU UR6, c[0x0][0x38c] ;  /* 0x00007180ff0677ac */ /* 0x000e620008000800 */
[----:B------:R-:W-:Y:S02]  /*3ac0*/  PLOP3.LUT P2, PT, PT, PT, PT, 0x80, 0x8 ;  /* 0x000000000008781c */ /* 0x000fe40003f4f070 */
[----:B------:R-:W-:Y:S01]  /*3ad0*/  SHF.L.U32 R5, R9, 0x1f, RZ ;  /* 0x0000001f09057819 */ /* 0x000fe200000006ff */
[----:B------:R-:W-:Y:S02]  /*3ae0*/  ULEA UR10, UR22, UR8, 0x3 ;  /* 0x00000008160a7291 */ /* 0x000fe4000f8e18ff */
[----:B------:R-:W-:Y:S02]  /*3af0*/  ULEA UR11, UR22, UR24, 0x8 ;  /* 0x00000018160b7291 */ /* 0x000fe4000f8e40ff */
[----:B-1----:R-:W-:-:S06]  /*3b00*/  UISETP.GE.AND UP0, UPT, UR6, 0x1, UPT ;  /* 0x000000010600788c */ /* 0x002fcc000bf06270 */
[----:B------:R-:W-:-:S05]  /*3b10*/  PLOP3.LUT P0, PT, PT, PT, UP0, 0x80, 0x8 ;  /* 0x000000000008781c */ /* 0x000fca0003f0f008 */
[----:B------:R-:W-:-:S08]  /*3b20*/  @UP0 ULEA UR6, UR21, UR8, 0x3 ;  /* 0x0000000815060291 */ /* 0x000fd0000f8e18ff */
[----:B------:R-:W-:-:S04]  /*3b30*/  @P0 SHF.L.U32 R0, R2, 0x1f, RZ ;  /* 0x0000001f02000819 */ /* 0x000fc800000006ff */
[----:B------:R1:W2:Y:S01]  /*3b40*/  @P0 SYNCS.PHASECHK.TRANS64.TRYWAIT P2, [UR6], R0 ;  /* 0x00000000ff0005a7 */ /* 0x0002a20008041106 */
[----:B------:R-:W3:Y:S02]  /*3b50*/  SYNCS.PHASECHK.TRANS64.TRYWAIT P0, [UR10+0x130], R5 ;  /* 0x00013005ff0075a7 */ /* 0x000ee4000800110a */
[----:B-123--:R-:W-:Y:S05]  /*3b60*/  @!P0 BRA `(.L_x_77) ;  /* 0x0000008800388947 */ /* 0x00efea0003800000 */
.L_x_183:
[----:B------:R-:W-:Y:S01]  /*3b70*/  UMOV UR19, UR20 ;  /* 0x0000001400137c82 */ /* 0x000fe20008000000 */
[----:B------:R-:W-:Y:S05]  /*3b80*/  BRA.U !UP0, `(.L_x_78) ;  /* 0x0000000108987547 */ /* 0x000fea000b800000 */
[----:B------:R-:W-:Y:S02]  /*3b90*/  UIADD3 UR19, UPT, UPT, UR23, UR20, URZ ;  /* 0x0000001417137290 */ /* 0x000fe4000fffe0ff */
[----:B------:R-:W-:Y:S01]  /*3ba0*/  UPLOP3.LUT UP3, UPT, UPT, UPT, UPT, 0x40, 0x4 ;  /* 0x000000000004789c */ /* 0x000fe20003f6e870 */
[----:B------:R-:W-:Y:S01]  /*3bb0*/  UMOV UR18, UR7 ;  /* 0x0000000700127c82 */ /* 0x000fe20008000000 */
[----:B------:R-:W-:-:S09]  /*3bc0*/  UMOV UR17, UR21 ;  /* 0x0000001500117c82 */ /* 0x000fd20008000000 */
.L_x_81:
[----:B--2---:R-:W-:Y:S01]  /*3bd0*/  ULEA UR9, UR17, UR8, 0x3 ;  /* 0x0000000811097291 */ /* 0x004fe2000f8e18ff */
[----:B---3--:R-:W-:Y:S11]  /*3be0*/  @P2 BRA `(.L_x_79) ;  /* 0x00000000000c2947 */ /* 0x008ff60003800000 */
[----:B-1----:R-:W-:Y:S04]  /*3bf0*/  SHF.L.U32 R5, R2, 0x1f, RZ ;  /* 0x0000001f02057819 */ /* 0x002fe800000006ff */
[----:B------:R-:W1:Y:S02]  /*3c00*/  SYNCS.PHASECHK.TRANS64.TRYWAIT P0, [UR9], R5 ;  /* 0x00000005ff0075a7 */ /* 0x000e640008001109 */
[----:B-1----:R-:W-:Y:S05]  /*3c10*/  @!P0 BRA `(.L_x_80) ;  /* 0x0000008800248947 */ /* 0x002fea0003800000 */
.L_x_79:
[----:B------:R-:W-:Y:S01]  /*3c20*/  UISETP.NE.AND UP0, UPT, UR18, 0x1, UPT ;  /* 0x000000011200788c */ /* 0x000fe2000bf05270 */
[----:B------:R-:W-:Y:S01]  /*3c30*/  PLOP3.LUT P2, PT, PT, PT, PT, 0x80, 0x8 ;  /* 0x000000000008781c */ /* 0x000fe20003f4f070 */
[----:B------:R-:W-:Y:S02]  /*3c40*/  UIADD3 UR21, UPT, UPT, UR17, 0x1, URZ ;  /* 0x0000000111157890 */ /* 0x000fe4000fffe0ff */
[----:B------:R-:W-:Y:S02]  /*3c50*/  ULEA UR30, UR17, UR15, 0x9 ;  /* 0x0000000f111e7291 */ /* 0x000fe4000f8e48ff */
[----:B------:R-:W-:Y:S01]  /*3c60*/  UISETP.NE.AND UP1, UPT, UR21, 0xb, UPT ;  /* 0x0000000b1500788c */ /* 0x000fe2000bf25270 */
[----:B------:R-:W-:Y:S01]  /*3c70*/  PLOP3.LUT P0, PT, PT, PT, UP0, 0x80, 0x8 ;  /* 0x000000000008781c */ /* 0x000fe20003f0f008 */
[----:B------:R-:W-:Y:S02]  /*3c80*/  ULEA UR32, UR17, UR14, 0x9 ;  /* 0x0000000e11207291 */ /* 0x000fe4000f8e48ff */
[----:B------:R-:W-:Y:S02]  /*3c90*/  USEL UR16, URZ, 0x1, UP1 ;  /* 0x00000001ff107887 */ /* 0x000fe40008800000 */
[----:B------:R-:W-:Y:S02]  /*3ca0*/  USEL UR21, UR21, URZ, UP1 ;  /* 0x000000ff15157287 */ /* 0x000fe40008800000 */
[----:B------:R-:W-:Y:S02]  /*3cb0*/  UIADD3 UR36, UPT, UPT, UR30, 0x2, URZ ;  /* 0x000000021e247890 */ /* 0x000fe4000fffe0ff */
[----:B------:R-:W-:Y:S01]  /*3cc0*/  @UP0 ULEA UR6, UR21, UR8, 0x3 ;  /* 0x0000000815060291 */ /* 0x000fe2000f8e18ff */
[----:B------:R-:W-:Y:S01]  /*3cd0*/  LOP3.LUT R2, R2, UR16, RZ, 0x3c, !PT ;  /* 0x0000001002027c12 */ /* 0x000fe2000f8e3cff */
[----:B------:R-:W-:Y:S02]  /*3ce0*/  UIADD3 UR34, UPT, UPT, UR32, 0x2, URZ ;  /* 0x0000000220227890 */ /* 0x000fe4000fffe0ff */
[----:B------:R-:W-:Y:S01]  /*3cf0*/  UIADD3 UR9, UPT, UPT, UR9, 0x58, URZ ;  /* 0x0000005809097890 */ /* 0x000fe2000fffe0ff */
[----:B-1----:R-:W-:Y:S01]  /*3d00*/  @P0 SHF.L.U32 R0, R2, 0x1f, RZ ;  /* 0x0000001f02000819 */ /* 0x002fe200000006ff */
[----:B------:R-:W-:Y:S01]  /*3d10*/  UMOV UR31, 0x80004020 ;  /* 0x80004020001f7882 */ /* 0x000fe20000000000 */
[----:B------:R-:W-:Y:S01]  /*3d20*/  UMOV UR33, 0x80004020 ;  /* 0x8000402000217882 */ /* 0x000fe20000000000 */
[----:B------:R-:W-:Y:S01]  /*3d30*/  UMOV UR37, 0x80004020 ;  /* 0x8000402000257882 */ /* 0x000fe20000000000 */
[----:B------:R2:W3:Y:S01]  /*3d40*/  @P0 SYNCS.PHASECHK.TRANS64.TRYWAIT P2, [UR6], R0 ;  /* 0x00000000ff0005a7 */ /* 0x0004e20008041106 */
[----:B------:R-:W-:Y:S01]  /*3d50*/  UIADD3 UR20, UPT, UPT, UR20, 0x1, URZ ;  /* 0x0000000114147890 */ /* 0x000fe2000fffe0ff */
[----:B------:R2:W-:Y:S01]  /*3d60*/  UTCIMMA.2CTA gdesc[UR32], gdesc[UR30], tmem[UR11], tmem[UR28], idesc[UR29], UP3 ;  /* 0x00ff1c1e200075ea */ /* 0x0005e20009a0010b */
[----:B------:R-:W-:Y:S02]  /*3d70*/  UIADD3 UR18, UPT, UPT, UR18, -0x1, URZ ;  /* 0xffffffff12127890 */ /* 0x000fe4000fffe0ff */
[----:B------:R-:W-:Y:S02]  /*3d80*/  UISETP.NE.AND UP0, UPT, UR20, UR19, UPT ;  /* 0x000000131400728c */ /* 0x000fe4000bf05270 */
[----:B------:R-:W-:Y:S01]  /*3d90*/  UPLOP3.LUT UP3, UPT, UPT, UPT, UPT, 0x80, 0x8 ;  /* 0x000000000008789c */ /* 0x000fe20003f6f070 */
[----:B------:R-:W-:Y:S01]  /*3da0*/  UMOV UR35, 0x80004020 ;  /* 0x8000402000237882 */ /* 0x000fe20000000000 */
[----:B------:R-:W-:Y:S01]  /*3db0*/  UMOV UR17, UR21 ;  /* 0x0000001500117c82 */ /* 0x000fe20008000000 */
[----:B------:R2:W-:Y:S01]  /*3dc0*/  UTCIMMA.2CTA gdesc[UR34], gdesc[UR36], tmem[UR11], tmem[UR26], idesc[UR27], UPT ;  /* 0x00ff1a24220075ea */ /* 0x0005e2000ba0010b */
[----:B------:R2:W-:Y:S03]  /*3dd0*/  UTCBAR.2CTA.MULTICAST [UR9], URZ, UR13 ;  /* 0x000000ff090073e9 */ /* 0x0005e6000820080d */
[----:B------:R-:W-:Y:S05]  /*3de0*/  BRA.U UP0, `(.L_x_81) ;  /* 0xfffffffd00787547 */ /* 0x000fea000b83ffff */
.L_x_78:
[----:B------:R-:W-:Y:S01]  /*3df0*/  UIADD3 UR10, UPT, UPT, UR10, 0x120, URZ ;  /* 0x000001200a0a7890 */ /* 0x000fe2000fffe0ff */
[----:B------:R-:W-:-:S08]  /*3e00*/  UMOV UR20, UR19 ;  /* 0x0000001300147c82 */ /* 0x000fd00008000000 */
[----:B------:R4:W-:Y:S01]  /*3e10*/  UTCBAR.2CTA.MULTICAST [UR10], URZ, UR12 ;  /* 0x000000ff0a0073e9 */ /* 0x0009e2000820080c */
[----:B------:R-:W-:Y:S02]  /*3e20*/  NOP ;  /* 0x0000000000007918 */ /* 0x000fe40000000000 */
.L_x_76:
[----:B------:R-:W-:Y:S01]  /*3e30*/  UIADD3 UR22, UPT, UPT, UR22, 0x1, URZ ;  /* 0x0000000116167890 */ /* 0x000fe2000fffe0ff */
[----:B------:R-:W-:-:S03]  /*3e40*/  ISETP.NE.AND P0, PT, R8, 0x2, PT ;  /* 0x000000020800780c */ /* 0x000fc60003f05270 */
[----:B------:R-:W-:Y:S01]  /*3e50*/  UISETP.NE.AND UP0, UPT, UR22, 0x2, UPT ;  /* 0x000000021600788c */ /* 0x000fe2000bf05270 */
[----:B-12---:R-:W-:Y:S02]  /*3e60*/  SEL R0, RZ, 0x1, P0 ;  /* 0x00000001ff007807 */ /* 0x006fe40000000000 */
[----:B------:R-:W-:Y:S01]  /*3e70*/  SEL R8, R8, RZ, P0 ;  /* 0x000000ff08087207 */ /* 0x000fe20000000000 */
[----:B------:R-:W-:Y:S01]  /*3e80*/  USEL UR6, URZ, 0x1, UP0 ;  /* 0x00000001ff067887 */ /* 0x000fe20008000000 */
[----:B------:R-:W-:Y:S01]  /*3e90*/  LOP3.LUT R3, R3, R0, RZ, 0x3c, !PT ;  /* 0x0000000003037212 */ /* 0x000fe200078e3cff */
[----:B------:R-:W-:-:S04]  /*3ea0*/  USEL UR22, UR22, URZ, UP0 ;  /* 0x000000ff16167287 */ /* 0x000fc80008000000 */
[----:B------:R-:W-:Y:S01]  /*3eb0*/  LOP3.LUT R9, R9, UR6, RZ, 0x3c, !PT ;  /* 0x0000000609097c12 */ /* 0x000fe2000f8e3cff */
[----:B------:R-:W-:Y:S07]  /*3ec0*/  @P1 BRA `(.L_x_82) ;  /* 0xfffffff800b01947 */ /* 0x000fee000383ffff */
[----:B------:R-:W1:Y:S01]  /*3ed0*/  S2UR UR6, SR_CgaCtaId ;  /* 0x00000000000679c3 */ /* 0x000e620000008800 */
[----:B------:R-:W-:Y:S01]  /*3ee0*/  ELECT P0, URZ, PT ;  /* 0x0000000000ff782f */ /* 0x000fe20003800000 */
[----:B------:R-:W-:Y:S01]  /*3ef0*/  HFMA2 R0, -RZ, RZ, 0, 5.9604644775390625e-08 ;  /* 0x00000001ff007431 */ /* 0x000fe200000001ff */
[----:B------:R-:W-:-:S05]  /*3f00*/  UMOV UR7, 0x40 ;  /* 0x0000004000077882 */ /* 0x000fca0000000000 */
[----:B------:R-:W-:Y:S01]  /*3f10*/  UVIRTCOUNT.DEALLOC.SMPOOL 0x80 ;  /* 0x000000800000784c */ /* 0x000fe20000000000 */
[----:B------:R-:W-:Y:S02]  /*3f20*/  UISETP.NE.AND UP0, UPT, UR5, URZ, UPT ;  /* 0x000000ff0500728c */ /* 0x000fe4000bf05270 */
[----:B-1----:R-:W-:-:S09]  /*3f30*/  ULEA UR6, UR6, UR7, 0x18 ;  /* 0x0000000706067291 */ /* 0x002fd2000f8ec0ff */
[----:B------:R1:W-:Y:S01]  /*3f40*/  @P0 STS.U8 [UR6+0x1c], R0 ;  /* 0x00001c00ff000988 */ /* 0x0003e20008000006 */
[----:B------:R-:W-:Y:S05]  /*3f50*/  BRA.U UP0, `(.L_x_83) ;  /* 0x0000000100587547 */ /* 0x000fea000b800000 */
[----:B------:R-:W-:Y:S01]  /*3f60*/  UIADD3 UR7, UPT, UPT, UR8, 0x130, URZ ;  /* 0x0000013008077890 */ /* 0x000fe2000fffe0ff */
[----:B------:R-:W-:-:S03]  /*3f70*/  SHF.L.U32 R3, R9, 0x1f, RZ ;  /* 0x0000001f09037819 */ /* 0x000fc600000006ff */
[----:B------:R-:W-:-:S09]  /*3f80*/  ULEA UR5, UR22, UR7, 0x3 ;  /* 0x0000000716057291 */ /* 0x000fd2000f8e18ff */
[----:B------:R-:W2:Y:S02]  /*3f90*/  SYNCS.PHASECHK.TRANS64.TRYWAIT P0, [UR5], R3 ;  /* 0x00000003ff0075a7 */ /* 0x000ea40008001105 */
[----:B--2---:R-:W-:Y:S05]  /*3fa0*/  @!P0 BRA `(.L_x_84) ;  /* 0x0000008400588947 */ /* 0x004fea0003800000 */
.L_x_186:
[----:B------:R-:W-:-:S04]  /*3fb0*/  UIADD3 UR9, UPT, UPT, UR22, 0x1, URZ ;  /* 0x0000000116097890 */ /* 0x000fc8000fffe0ff */
[----:B------:R-:W-:-:S04]  /*3fc0*/  UISETP.NE.AND UP1, UPT, UR9, 0x2, UPT ;  /* 0x000000020900788c */ /* 0x000fc8000bf25270 */
[----:B------:R-:W-:Y:S02]  /*3fd0*/  USEL UR5, URZ, 0x1, UP1 ;  /* 0x00000001ff057887 */ /* 0x000fe40008800000 */
[----:B------:R-:W-:-:S04]  /*3fe0*/  USEL UR9, UR9, URZ, UP1 ;  /* 0x000000ff09097287 */ /* 0x000fc80008800000 */
[----:B------:R-:W-:Y:S01]  /*3ff0*/  ULEA UR9, UR9, UR7, 0x3 ;  /* 0x0000000709097291 */ /* 0x000fe2000f8e18ff */
[----:B-1----:R-:W-:-:S04]  /*4000*/  LOP3.LUT R3, R9, UR5, RZ, 0x3c, !PT ;  /* 0x0000000509037c12 */ /* 0x002fc8000f8e3cff */
[----:B------:R-:W-:Y:S01]  /*4010*/  SHF.L.U32 R3, R3, 0x1f, RZ ;  /* 0x0000001f03037819 */ /* 0x000fe200000006ff */
[----:B------:R-:W-:-:S04]  /*4020*/  IMAD.U32 R0, RZ, RZ, UR9 ;  /* 0x00000009ff007e24 */ /* 0x000fc8000f8e00ff */
[----:B------:R1:W2:Y:S03]  /*4030*/  SYNCS.PHASECHK.TRANS64.TRYWAIT P0, [R0+URZ], R3 ;  /* 0x00000003000075a7 */ /* 0x0002a600080011ff */
[----:B--2---:R-:W-:Y:S05]  /*4040*/  @!P0 NANOSLEEP.SYNCS 0x989680 ;  /* 0x009896800000895d */ /* 0x004fea0003900000 */
[----:B------:R-:W2:Y:S02]  /*4050*/  @!P0 SYNCS.PHASECHK.TRANS64 P0, [R0+URZ], R3 ;  /* 0x00000003000085a7 */ /* 0x000ea400080010ff */
[----:B--2---:R-:W-:Y:S05]  /*4060*/  @P0 BRA `(.L_x_85) ;  /* 0x0000000000200947 */ /* 0x004fea0003800000 */
.L_x_86:
[----:B--2---:R2:W1:Y:S02]  /*4070*/  SYNCS.PHASECHK.TRANS64.TRYWAIT P0, [R0+URZ], R3 ;  /* 0x00000003000075a7 */ /* 0x00446400080011ff */
[----:B-1----:R-:W-:Y:S05]  /*4080*/  @!P0 NANOSLEEP.SYNCS 0x989680 ;  /* 0x009896800000895d */ /* 0x002fea0003900000 */
[----:B------:R-:W1:Y:S02]  /*4090*/  @!P0 SYNCS.PHASECHK.TRANS64 P0, [R0+URZ], R3 ;  /* 0x00000003000085a7 */ /* 0x000e6400080010ff */
[----:B-1----:R-:W-:Y:S05]  /*40a0*/  @!P0 BRA `(.L_x_86) ;  /* 0xfffffffc00f08947 */ /* 0x002fea000383ffff */
[----:B------:R-:W-:Y:S05]  /*40b0*/  BRA `(.L_x_85) ;  /* 0x00000000000c7947 */ /* 0x000fea0003800000 */
.L_x_83:
[----:B------:R-:W-:-:S04]  /*40c0*/  UIADD3 UR5, UPT, UPT, UR8, 0x160, URZ ;  /* 0x0000016008057890 */ /* 0x000fc8000fffe0ff */
[----:B------:R-:W-:-:S09]  /*40d0*/  UPRMT UR5, UR4, 0x654, UR5 ;  /* 0x0000065404057896 */ /* 0x000fd20008000005 */
[----:B------:R-:W-:Y:S03]  /*40e0*/  SYNCS.ARRIVE.TRANS64.RED.A1T0 RZ, [UR5], RZ ;  /* 0x000000ffffff79a7 */ /* 0x000fe60008100405 */
.L_x_85:
[----:B-12---:R-:W-:Y:S01]  /*40f0*/  SHF.L.U32 R3, RZ, 0x1f, RZ ;  /* 0x0000001fff037819 */ /* 0x006fe200000006ff */
[----:B------:R-:W-:Y:S01]  /*4100*/  UIADD3 UR5, UPT, UPT, UR8, 0x160, URZ ;  /* 0x0000016008057890 */ /* 0x000fe2000fffe0ff */
[----:B------:R-:W-:Y:S02]  /*4110*/  PLOP3.LUT P0, PT, PT, PT, UP0, 0x80, 0x8 ;  /* 0x000000000008781c */ /* 0x000fe40003f0f008 */
[----:B------:R-:W1:Y:S02]  /*4120*/  SYNCS.PHASECHK.TRANS64.TRYWAIT P1, [UR8+0x160], R3 ;  /* 0x00016003ff0075a7 */ /* 0x000e640008021108 */
[----:B-1----:R-:W-:Y:S09]  /*4130*/  @!P1 BRA `(.L_x_87) ;  /* 0x00000084000c9947 */ /* 0x002ff20003800000 */
.L_x_188:
[----:B------:R-:W-:Y:S01]  /*4140*/  @!UP0 UPRMT UR5, UR4, 0x654, UR5 ;  /* 0x0000065404058896 */ /* 0x000fe20008000005 */
[----:B------:R-:W-:Y:S02]  /*4150*/  UMOV UR8, 0xffff ;  /* 0x0000ffff00087882 */ /* 0x000fe40000000000 */
[----:B------:R-:W-:-:S06]  /*4160*/  UMOV UR4, 0x1 ;  /* 0x0000000100047882 */ /* 0x000fcc0000000000 */
[----:B------:R-:W-:Y:S01]  /*4170*/  @!P0 SYNCS.ARRIVE.TRANS64.RED.A1T0 RZ, [UR5], RZ ;  /* 0x000000ffffff89a7 */ /* 0x000fe20008100405 */
[----:B------:R-:W-:Y:S01]  /*4180*/  NOP ;  /* 0x0000000000007918 */ /* 0x000fe20000000000 */
[----:B-1----:R-:W1:Y:S01]  /*4190*/  LDS R0, [UR6+0x14] ;  /* 0x00001406ff007984 */ /* 0x002e620008000800 */
[----:B------:R-:W-:-:S04]  /*41a0*/  ULOP3.LUT UR5, UR24, 0xffff, URZ, 0xc0, !UPT ;  /* 0x0000ffff18057892 */ /* 0x000fc8000f8ec0ff */
[----:B------:R-:W-:-:S04]  /*41b0*/  USHF.R.U32.HI UR5, URZ, 0x5, UR5 ;  /* 0x00000005ff057899 */ /* 0x000fc80008011605 */
[----:B------:R-:W-:Y:S02]  /*41c0*/  USHF.L.U32 UR8, UR8, UR5, URZ ;  /* 0x0000000508087299 */ /* 0x000fe400080006ff */
[----:B------:R-:W-:-:S04]  /*41d0*/  USHF.L.U32 UR4, UR4, UR5, URZ ;  /* 0x0000000504047299 */ /* 0x000fc800080006ff */
[----:B-1----:R-:W-:-:S04]  /*41e0*/  LOP3.LUT R0, R0, UR8, RZ, 0xc0, !PT ;  /* 0x0000000800007c12 */ /* 0x002fc8000f8ec0ff */
[----:B------:R-:W-:-:S13]  /*41f0*/  ISETP.NE.AND P0, PT, R0, UR8, PT ;  /* 0x0000000800007c0c */ /* 0x000fda000bf05270 */
[----:B------:R-:W-:Y:S05]  /*4200*/  @P0 BRA `(.L_x_88) ;  /* 0x0000000000580947 */ /* 0x000fea0003800000 */
[----:B------:R-:W1:Y:S02]  /*4210*/  LDS R0, [UR6+0x18] ;  /* 0x00001806ff007984 */ /* 0x000e640008000800 */
[----:B-1----:R-:W-:-:S04]  /*4220*/  LOP3.LUT R0, R0, UR4, RZ, 0xc0, !PT ;  /* 0x0000000400007c12 */ /* 0x002fc8000f8ec0ff */
[----:B------:R-:W-:-:S13]  /*4230*/  ISETP.NE.AND P0, PT, R0, UR4, PT ;  /* 0x0000000400007c0c */ /* 0x000fda000bf05270 */
[----:B------:R-:W-:Y:S05]  /*4240*/  @P0 BRA `(.L_x_89) ;  /* 0x00000000003c0947 */ /* 0x000fea0003800000 */
[----:B------:R-:W1:Y:S01]  /*4250*/  S2R R2, SR_LANEID ;  /* 0x0000000000027919 */ /* 0x000e620000000000 */
[----:B------:R-:W-:Y:S01]  /*4260*/  ULOP3.LUT UR8, URZ, UR8, URZ, 0x33, !UPT ;  /* 0x00000008ff087292 */ /* 0x000fe2000f8e33ff */
[----:B------:R-:W-:Y:S01]  /*4270*/  LOP3.LUT R4, RZ, UR4, RZ, 0x33, !PT ;  /* 0x00000004ff047c12 */ /* 0x000fe2000f8e33ff */
[----:B------:R-:W-:Y:S02]  /*4280*/  VOTEU.ANY UR7, UPT, PT ;  /* 0x0000000000077886 */ /* 0x000fe400038e0100 */
[----:B------:R-:W-:Y:S01]  /*4290*/  UFLO.U32 UR7, UR7 ;  /* 0x00000007000772bd */ /* 0x000fe200080e0000 */
[----:B------:R-:W2:Y:S01]  /*42a0*/  REDUX UR4, R4 ;  /* 0x00000000040473c4 */ /* 0x000ea20000000000 */
[----:B------:R-:W-:-:S06]  /*42b0*/  IMAD.U32 R0, RZ, RZ, UR8 ;  /* 0x00000008ff007e24 */ /* 0x000fcc000f8e00ff */
[----:B------:R1:W-:Y:S01]  /*42c0*/  UTCATOMSWS.AND URZ, UR8 ;  /* 0x0000000800ff79e3 */ /* 0x0003e20008000000 */
[----:B------:R-:W3:Y:S01]  /*42d0*/  REDUX UR5, R0 ;  /* 0x00000000000573c4 */ /* 0x000ee20000000000 */
[----:B-1----:R-:W-:Y:S01]  /*42e0*/  ISETP.EQ.U32.AND P0, PT, R2, UR7, PT ;  /* 0x0000000702007c0c */ /* 0x002fe2000bf02070 */
[----:B--2---:R-:W-:Y:S01]  /*42f0*/  IMAD.U32 R2, RZ, RZ, UR4 ;  /* 0x00000004ff027e24 */ /* 0x004fe2000f8e00ff */
[----:B---3--:R-:W-:-:S11]  /*4300*/  MOV R3, UR5 ;  /* 0x0000000500037c02 */ /* 0x008fd60008000f00 */
[----:B------:R1:W-:Y:S04]  /*4310*/  @P0 ATOMS.AND RZ, [UR6+0x14], R3 ;  /* 0x00001403ffff098c */ /* 0x0003e8000a800006 */
[----:B------:R1:W-:Y:S01]  /*4320*/  @P0 ATOMS.AND RZ, [UR6+0x18], R2 ;  /* 0x00001802ffff098c */ /* 0x0003e2000a800006 */
[----:B------:R-:W-:Y:S05]  /*4330*/  BRA `(.L_x_90) ;  /* 0x0000000000147947 */ /* 0x000fea0003800000 */
.L_x_89:
[----:B------:R-:W-:Y:S02]  /*4340*/  MOV R2, 0x4360 ;  /* 0x0000436000027802 */ /* 0x000fe40000000f00 */
[----:B---345:R-:W-:Y:S05]  /*4350*/  CALL.REL.NOINC `($__internal_0_$__cuda_sm10x_tcgen05_guardrail_trap_col_being_dealloced_not_returned_by_alloc) ;  /* 0x0000008400e87944 */ /* 0x038fea0003c00000 */
[----:B------:R-:W-:Y:S05]  /*4360*/  BRA `(.L_x_90) ;  /* 0x0000000000087947 */ /* 0x000fea0003800000 */
.L_x_88:
[----:B------:R-:W-:Y:S02]  /*4370*/  MOV R2, 0x4390 ;  /* 0x0000439000027802 */ /* 0x000fe40000000f00 */
[----:B---345:R-:W-:Y:S05]  /*4380*/  CALL.REL.NOINC `($__internal_2_$__cuda_sm10x_tcgen05_guardrail_trap_unallocated_columns_being_dealloced) ;  /* 0x0000008400f47944 */ /* 0x038fea0003c00000 */
.L_x_90:
[----:B------:R-:W-:Y:S01]  /*4390*/  NOP ;  /* 0x0000000000007918 */ /* 0x000fe20000000000 */
[----:B----4-:R-:W-:Y:S05]  /*43a0*/  EXIT ;  /* 0x000000000000794d */ /* 0x010fea0003800000 */
.L_x_63:
[----:B------:R-:W-:-:S09]  /*43b0*/  UISETP.NE.OR UP5, UPT, UR10, 0x3, !UP5 ;  /* 0x000000030a00788c */ /* 0x000fd2000efa5670 */
[----:B------:R-:W-:Y:S05]  /*43c0*/  BRA.U UP5, `(.L_x_91) ;  /* 0x0000001105147547 */ /* 0x000fea000b800000 */
[----:B------:R-:W1:Y:S01]  /*43d0*/  LDC R0, c[0x0][0xb30] ;  /* 0x0002cc00ff007b82 */ /* 0x000e620000000800 */
[----:B------:R-:W2:Y:S01]  /*43e0*/  LDCU.64 UR8, c[0x0][0x888] ;  /* 0x00011100ff0877ac */ /* 0x000ea20008000a00 */
[----:B------:R-:W-:Y:S02]  /*43f0*/  HFMA2 R29, -RZ, RZ, 0, 0 ;  /* 0x00000000ff1d7431 */ /* 0x000fe400000001ff */
[----:B------:R-:W-:Y:S01]  /*4400*/  IMAD.MOV.U32 R31, RZ, RZ, 0x1 ;  /* 0x00000001ff1f7424 */ /* 0x000fe200078e00ff */
[----:B------:R-:W-:Y:S01]  /*4410*/  MOV R23, 0x2000 ;  /* 0x0000200000177802 */ /* 0x000fe20000000f00 */
[----:B------:R-:W3:Y:S01]  /*4420*/  LDCU.64 UR4, c[0x0][0x890] ;  /* 0x00011200ff0477ac */ /* 0x000ee20008000a00 */
[----:B------:R-:W-:Y:S01]  /*4430*/  IMAD.MOV.U32 R30, RZ, RZ, RZ ;  /* 0x000000ffff1e7224 */ /* 0x000fe200078e00ff */
[----:B------:R-:W4:Y:S01]  /*4440*/  LDC R19, c[0x0][0x370] ;  /* 0x0000dc00ff137b82 */ /* 0x000f220000000800 */
[----:B------:R-:W-:Y:S01]  /*4450*/  UMOV UR7, 0x400 ;  /* 0x0000040000077882 */ /* 0x000fe20000000000 */
[----:B------:R-:W-:-:S02]  /*4460*/  UPLOP3.LUT UP1, UPT, UPT, UPT, UPT, 0x40, 0x4 ;  /* 0x000000000004789c */ /* 0x000fc40003f2e870 */
[----:B------:R-:W-:-:S04]  /*4470*/  ULEA UR7, UR37, UR7, 0x18 ;  /* 0x0000000725077291 */ /* 0x000fc8000f8ec0ff */
[----:B------:R-:W4:Y:S01]  /*4480*/  LDC R2, c[0x0][0xb0c] ;  /* 0x0002c300ff027b82 */ /* 0x000f220000000800 */
[----:B------:R-:W-:Y:S02]  /*4490*/  UIADD3 UR13, UPT, UPT, UR7, 0xc8, URZ ;  /* 0x000000c8070d7890 */ /* 0x000fe4000fffe0ff */
[----:B--2---:R-:W-:Y:S02]  /*44a0*/  UISETP.NE.U32.AND UP2, UPT, UR8, URZ, UPT ;  /* 0x000000ff0800728c */ /* 0x004fe4000bf45070 */
[----:B------:R-:W-:Y:S02]  /*44b0*/  UIADD3 UR33, UPT, UPT, UR7, 0xb0, URZ ;  /* 0x000000b007217890 */ /* 0x000fe4000fffe0ff */
[----:B---3--:R-:W-:Y:S01]  /*44c0*/  UISETP.NE.U32.AND UP3, UPT, UR4, URZ, UPT ;  /* 0x000000ff0400728c */ /* 0x008fe2000bf65070 */
[----:B------:R-:W2:Y:S01]  /*44d0*/  LDC R18, c[0x0][0xb20] ;  /* 0x0002c800ff127b82 */ /* 0x000ea20000000800 */
[----:B-1----:R-:W-:Y:S01]  /*44e0*/  ISETP.NE.AND P1, PT, R0, 0x1, PT ;  /* 0x000000010000780c */ /* 0x002fe20003f25270 */
[----:B------:R-:W-:-:S02]  /*44f0*/  UISETP.NE.AND.EX UP2, UPT, UR9, URZ, UPT, UP2 ;  /* 0x000000ff0900728c */ /* 0x000fc4000bf45320 */
[----:B------:R-:W-:Y:S02]  /*4500*/  UIADD3 UR25, UPT, UPT, UR7, 0xb8, URZ ;  /* 0x000000b807197890 */ /* 0x000fe4000fffe0ff */
[----:B------:R-:W-:Y:S02]  /*4510*/  UIADD3 UR17, UPT, UPT, UR7, 0xc0, URZ ;  /* 0x000000c007117890 */ /* 0x000fe4000fffe0ff */
[----:B------:R-:W1:Y:S01]  /*4520*/  LDC.64 R32, c[0x0][0x348] ;  /* 0x0000d200ff207b82 */ /* 0x000e620000000a00 */
[----:B------:R-:W-:Y:S02]  /*4530*/  UPRMT UR13, UR37, 0x654, UR13 ;  /* 0x00000654250d7896 */ /* 0x000fe4000800000d */
[----:B------:R-:W-:-:S05]  /*4540*/  UISETP.NE.AND.EX UP3, UPT, UR5, URZ, UPT, UP3 ;  /* 0x000000ff0500728c */ /* 0x000fca000bf65330 */
[----:B------:R-:W3:Y:S08]  /*4550*/  LDC.64 R16, c[0x0][0xb10] ;  /* 0x0002c400ff107b82 */ /* 0x000ef00000000a00 */
[----:B------:R-:W1:Y:S08]  /*4560*/  LDC.64 R6, c[0x0][0xb18] ;  /* 0x0002c600ff067b82 */ /* 0x000e700000000a00 */
[----:B------:R-:W1:Y:S08]  /*4570*/  LDC.64 R4, c[0x0][0xb28] ;  /* 0x0002ca00ff047b82 */ /* 0x000e700000000a00 */
[----:B--2-4-:R-:W1:Y:S02]  /*4580*/  LDC R22, c[0x0][0x374] ;  /* 0x0000dd00ff167b82 */ /* 0x014e640000000800 */
.L_x_102:
[C---:B------:R-:W-:Y:S02]  /*4590*/  LEA R0, R30.reuse, UR7, 0x3 ;  /* 0x000000071e007c11 */ /* 0x040fe4000f8e18ff */
[----:B------:R-:W-:Y:S02]  /*45a0*/  SHF.L.U32 R3, R29, 0x1f, RZ ;  /* 0x0000001f1d037819 */ /* 0x000fe400000006ff */
[----:B------:R-:W-:Y:S02]  /*45b0*/  LEA R24, R30, UR7, 0x4 ;  /* 0x000000071e187c11 */ /* 0x000fe4000f8e20ff */
[----:B--2---:R-:W2:Y:S02]  /*45c0*/  SYNCS.PHASECHK.TRANS64.TRYWAIT P0, [R0+URZ+0x100], R3 ;  /* 0x00010003000075a7 */ /* 0x004ea400080011ff */
[----:B--2---:R-:W-:Y:S05]  /*45d0*/  @!P0 BRA `(.L_x_92) ;  /* 0x0000007c00fc8947 */ /* 0x004fea0003800000 */
.L_x_189:
[----:B------:R-:W-:Y:S01]  /*45e0*/  ISETP.GE.AND P0, PT, R72, 0x1, PT ;  /* 0x000000014800780c */ /* 0x000fe20003f06270 */
[----:B------:R-:W4:Y:S01]  /*45f0*/  LDS.128 R24, [R24+0x170] ;  /* 0x0001700018187984 */ /* 0x000f220000000c00 */
[----:B--2---:R-:W-:Y:S01]  /*4600*/  VIADD R0, R0, 0x110 ;  /* 0x0000011000007836 */ /* 0x004fe20000000000 */
[----:B------:R-:W-:Y:S01]  /*4610*/  @!PT LDS RZ, [RZ] ;  /* 0x00000000fffff984 */ /* 0x000fe20000000800 */
[----:B------:R-:W-:Y:S01]  /*4620*/  @!PT LDS RZ, [RZ] ;  /* 0x00000000fffff984 */ /* 0x000fe20000000800 */
[----:B------:R-:W-:Y:S01]  /*4630*/  @!PT LDS RZ, [RZ] ;  /* 0x00000000fffff984 */ /* 0x000fe20000000800 */
[----:B------:R-:W-:Y:S01]  /*4640*/  @!PT LDS RZ, [RZ] ;  /* 0x00000000fffff984 */ /* 0x000fe20000000800 */
[----:B------:R2:W-:Y:S06]  /*4650*/  MEMBAR.ALL.CTA ;  /* 0x0000000000007992 */ /* 0x0005ec0000008000 */
[----:B--2---:R-:W2:Y:S01]  /*4660*/  FENCE.VIEW.ASYNC.S ;  /* 0x00000000000073c6 */ /* 0x004ea20000000000 */
[----:B------:R-:W-:Y:S04]  /*4670*/  PRMT R0, RZ, 0x654, R0 ;  /* 0x00000654ff007816 */ /* 0x000fe80000000000 */
[----:B--2---:R2:W-:Y:S01]  /*4680*/  SYNCS.ARRIVE.TRANS64.RED.A1T0 RZ, [R0+URZ], RZ ;  /* 0x000000ff00ff79a7 */ /* 0x0045e200081004ff */
[----:B----4-:R-:W-:Y:S11]  /*4690*/  LOP3.LUT P3, RZ, R26, 0x1, RZ, 0xc0, !PT ;  /* 0x000000011aff7812 */ /* 0x010ff6000786c0ff */
[----:B------:R-:W-:Y:S02]  /*46a0*/  @!UPT UIADD3 URZ, UPT, UPT, URZ, URZ, URZ ;  /* 0x000000fffffff290 */ /* 0x000fe4000fffe0ff */
[----:B------:R-:W-:Y:S02]  /*46b0*/  @P3 MOV R13, R24 ;  /* 0x00000018000d3202 */ /* 0x000fe40000000f00 */
[----:B------:R-:W-:Y:S01]  /*46c0*/  @P3 LOP3.LUT R8, R25, 0xffff, RZ, 0xc0, !PT ;  /* 0x0000ffff19083812 */ /* 0x000fe200078ec0ff */
[----:B--2---:R-:W-:Y:S06]  /*46d0*/  @!P0 BRA `(.L_x_93) ;  /* 0x0000000000a48947 */ /* 0x004fec0003800000 */
[----:B-1----:R-:W-:Y:S01]  /*46e0*/  IMAD.HI.U32 R35, R22, R7, RZ ;  /* 0x0000000716237227 */ /* 0x002fe200078e00ff */
[----:B------:R-:W-:Y:S02]  /*46f0*/  ISETP.NE.AND P0, PT, R6, 0x1, PT ;  /* 0x000000010600780c */ /* 0x000fe40003f05270 */
[----:B------:R-:W-:Y:S01]  /*4700*/  ISETP.NE.AND P2, PT, R72, 0x1, PT ;  /* 0x000000014800780c */ /* 0x000fe20003f45270 */
[----:B---3--:R-:W-:Y:S01]  /*4710*/  IMAD.HI.U32 R34, R19, R16, RZ ;  /* 0x0000001013227227 */ /* 0x008fe200078e00ff */
[----:B------:R-:W-:Y:S02]  /*4720*/  SHF.R.U32.HI R35, RZ, R18, R35 ;  /* 0x00000012ff237219 */ /* 0x000fe40000011623 */
[----:B------:R-:W-:Y:S01]  /*4730*/  ISETP.NE.AND P4, PT, R2, 0x1, PT ;  /* 0x000000010200780c */ /* 0x000fe20003f85270 */
[----:B------:R-:W-:Y:S01]  /*4740*/  IMAD.HI.U32 R36, R13, R16, RZ ;  /* 0x000000100d247227 */ /* 0x000fe200078e00ff */
[----:B------:R-:W-:Y:S02]  /*4750*/  SHF.R.U32.HI R34, RZ, R17, R34 ;  /* 0x00000011ff227219 */ /* 0x000fe40000011622 */
[----:B------:R-:W-:Y:S01]  /*4760*/  SEL R3, R22, R35, !P0 ;  /* 0x0000002316037207 */ /* 0x000fe20004000000 */
[C---:B------:R-:W-:Y:S01]  /*4770*/  IMAD.HI.U32 R35, R8.reuse, R7, RZ ;  /* 0x0000000708237227 */ /* 0x040fe200078e00ff */
[----:B------:R-:W-:Y:S02]  /*4780*/  SEL R11, R19, R34, !P4 ;  /* 0x00000022130b7207 */ /* 0x000fe40006000000 */
[----:B------:R-:W-:Y:S01]  /*4790*/  SHF.R.U32.HI R36, RZ, R17, R36 ;  /* 0x00000011ff247219 */ /* 0x000fe20000011624 */
[----:B------:R-:W-:Y:S01]  /*47a0*/  IMAD.HI.U32 R38, R3, R4, RZ ;  /* 0x0000000403267227 */ /* 0x000fe200078e00ff */
[----:B------:R-:W-:Y:S03]  /*47b0*/  SHF.R.U32.HI R35, RZ, R18, R35 ;  /* 0x00000012ff237219 */ /* 0x000fe60000011623 */
[----:B------:R-:W-:Y:S01]  /*47c0*/  IMAD.HI.U32 R34, R11, R4, RZ ;  /* 0x000000040b227227 */ /* 0x000fe200078e00ff */
[----:B------:R-:W-:Y:S02]  /*47d0*/  @P2 SHF.R.U32.HI R3, RZ, R5, R38 ;  /* 0x00000005ff032219 */ /* 0x000fe40000011626 */
[----:B------:R-:W-:Y:S02]  /*47e0*/  SEL R9, R8, R35, !P0 ;  /* 0x0000002308097207 */ /* 0x000fe40004000000 */
[----:B------:R-:W-:Y:S01]  /*47f0*/  @P2 SHF.R.U32.HI R11, RZ, R5, R34 ;  /* 0x00000005ff0b2219 */ /* 0x000fe20000011622 */
[C---:B------:R-:W-:Y:S01]  /*4800*/  IMAD R10, R72.reuse, R3, RZ ;  /* 0x00000003480a7224 */ /* 0x040fe200078e02ff */
[----:B------:R-:W-:Y:S01]  /*4810*/  SEL R3, R13, R36, !P4 ;  /* 0x000000240d037207 */ /* 0x000fe20006000000 */
[C---:B------:R-:W-:Y:S03]  /*4820*/  IMAD.HI.U32 R14, R9.reuse, R4, RZ ;  /* 0x00000004090e7227 */ /* 0x040fe600078e00ff */
[----:B------:R-:W-:Y:S01]  /*4830*/  ISETP.GE.AND P0, PT, R9, R10, PT ;  /* 0x0000000a0900720c */ /* 0x000fe20003f06270 */
[C---:B------:R-:W-:Y:S01]  /*4840*/  IMAD R12, R72.reuse, R11, RZ ;  /* 0x0000000b480c7224 */ /* 0x040fe200078e02ff */
[-C--:B------:R-:W-:Y:S04]  /*4850*/  SHF.R.U32.HI R14, RZ, R5.reuse, R14 ;  /* 0x00000005ff0e7219 */ /* 0x080fe8000001160e */
[----:B------:R-:W-:Y:S02]  /*4860*/  ISETP.GE.OR P0, PT, R3, R12, P0 ;  /* 0x0000000c0300720c */ /* 0x000fe40000706670 */
[----:B------:R-:W-:Y:S05]  /*4870*/  SEL R15, R9, R14, !P2 ;  /* 0x0000000e090f7207 */ /* 0x000fea0005000000 */
[----:B------:R-:W-:Y:S04]  /*4880*/  IMAD.MOV R14, RZ, RZ, -R15 ;  /* 0x000000ffff0e7224 */ /* 0x000fe800078e0a0f */
[----:B------:R-:W-:Y:S02]  /*4890*/  IMAD R14, R72, R14, R9 ;  /* 0x0000000e480e7224 */ /* 0x000fe400078e0209 */
[C---:B------:R-:W-:Y:S05]  /*48a0*/  @!P0 IMAD.HI.U32 R10, R3.reuse, R4, RZ ;  /* 0x00000004030a8227 */ /* 0x040fea00078e00ff */
[----:B------:R-:W-:Y:S04]  /*48b0*/  @!P0 SHF.R.U32.HI R10, RZ, R5, R10 ;  /* 0x00000005ff0a8219 */ /* 0x000fe8000001160a */
[----:B------:R-:W-:Y:S01]  /*48c0*/  @!P0 SEL R0, R3, R10, !P2 ;  /* 0x0000000a03008207 */ /* 0x000fe20005000000 */
[----:B------:R-:W-:Y:S03]  /*48d0*/  IMAD.MOV R10, RZ, RZ, -R3 ;  /* 0x000000ffff0a7224 */ /* 0x000fe600078e0a03 */
[----:B------:R-:W-:Y:S01]  /*48e0*/  @!P0 IADD3 R15, PT, PT, R15, -R0, RZ ;  /* 0x800000000f0f8210 */ /* 0x000fe20007ffe0ff */
[----:B------:R-:W-:Y:S01]  /*48f0*/  @!P0 IMAD R0, R11, R14, R0 ;  /* 0x0000000e0b008224 */ /* 0x000fe200078e0200 */
[----:B------:R-:W-:Y:S01]  /*4900*/  IADD3 R11, PT, PT, -R9, RZ, RZ ;  /* 0x000000ff090b7210 */ /* 0x000fe20007ffe1ff */
[----:B------:R-:W-:Y:S02]  /*4910*/  IMAD R13, R2, R10, R13 ;  /* 0x0000000a020d7224 */ /* 0x000fe400078e020d */
[----:B------:R-:W-:Y:S02]  /*4920*/  @!P0 IMAD R9, R15, R72, R3 ;  /* 0x000000480f098224 */ /* 0x000fe400078e0203 */
[----:B------:R-:W-:Y:S02]  /*4930*/  @!P0 IMAD.MOV.U32 R3, RZ, RZ, R0 ;  /* 0x000000ffff038224 */ /* 0x000fe400078e0000 */
[----:B------:R-:W-:Y:S02]  /*4940*/  IMAD R8, R6, R11, R8 ;  /* 0x0000000b06087224 */ /* 0x000fe400078e0208 */
[----:B------:R-:W-:Y:S02]  /*4950*/  IMAD R13, R3, R2, R13 ;  /* 0x00000002030d7224 */ /* 0x000fe400078e020d */
[----:B------:R-:W-:Y:S02]  /*4960*/  IMAD R8, R9, R6, R8 ;  /* 0x0000000609087224 */ /* 0x000fe400078e0208 */
.L_x_93:
[----:B------:R-:W-:Y:S05]  /*4970*/  BRA.U UP1, `(.L_x_94) ;  /* 0x0000000101107547 */ /* 0x000fea000b800000 */
[----:B------:R-:W-:Y:S04]  /*4980*/  MOV R0, UR6 ;  /* 0x0000000600007c02 */ /* 0x000fe80008000f00 */
[----:B------:R-:W-:Y:S04]  /*4990*/  SHF.L.U32 R3, R0, 0x1f, RZ ;  /* 0x0000001f00037819 */ /* 0x000fe800000006ff */
[----:B------:R-:W2:Y:S02]  /*49a0*/  SYNCS.PHASECHK.TRANS64.TRYWAIT P0, [UR7+0xf8], R3 ;  /* 0x0000f803ff0075a7 */ /* 0x000ea40008001107 */
[----:B--2---:R-:W-:Y:S05]  /*49b0*/  @!P0 BRA `(.L_x_95) ;  /* 0x0000007c00188947 */ /* 0x004fea0003800000 */
.L_x_94:
[----:B------:R-:W-:Y:S02]  /*49c0*/  R2UR UR35, R21 ;  /* 0x00000000152372ca */ /* 0x000fe400000e0000 */
[----:B------:R-:W-:Y:S02]  /*49d0*/  R2UR UR34, R20 ;  /* 0x00000000142272ca */ /* 0x000fe400000e0000 */
[----:B------:R-:W-:Y:S02]  /*49e0*/  ISETP.NE.U32.AND P2, PT, RZ, UR4, PT ;  /* 0x00000004ff007c0c */ /* 0x000fe4000bf45070 */
[----:B------:R-:W-:Y:S02]  /*49f0*/  SHF.L.U32 R12, R31, 0x1f, RZ ;  /* 0x0000001f1f0c7819 */ /* 0x000fe400000006ff */
[----:B------:R-:W-:Y:S05]  /*4a00*/  ISETP.NE.AND.EX P2, PT, RZ, UR5, PT, P2 ;  /* 0x00000005ff007c0c */ /* 0x000fea000bf45320 */
[----:B------:R-:W-:Y:S02]  /*4a10*/  USHF.L.U32 UR35, UR35, 0x7, URZ ;  /* 0x0000000723237899 */ /* 0x000fe400080006ff */
[----:B------:R-:W-:Y:S01]  /*4a20*/  USHF.L.U32 UR34, UR34, 0x8, URZ ;  /* 0x0000000822227899 */ /* 0x000fe200080006ff */
[----:B------:R-:W-:Y:S11]  /*4a30*/  BRA.U !UP3, `(.L_x_96) ;  /* 0x000000010b347547 */ /* 0x000ff6000b800000 */
[----:B------:R-:W-:Y:S01]  /*4a40*/  UPLOP3.LUT UP0, UPT, UPT, UPT, UP2, 0x80, 0x8 ;  /* 0x000000000008789c */ /* 0x000fe20003f0f020 */
[----:B--2---:R-:W-:Y:S02]  /*4a50*/  HFMA2 R0, -RZ, RZ, 0, 5.9604644775390625e-08 ;  /* 0x00000001ff007431 */ /* 0x004fe400000001ff */
[----:B------:R-:W-:Y:S03]  /*4a60*/  IMAD.MOV.U32 R153, RZ, RZ, 0x1 ;  /* 0x00000001ff997424 */ /* 0x000fe600078e00ff */
[----:B------:R-:W-:Y:S05]  /*4a70*/  PLOP3.LUT P0, PT, PT, PT, UP0, 0x80, 0x8 ;  /* 0x000000000008781c */ /* 0x000fea0003f0f008 */
[----:B------:R-:W2:Y:S01]  /*4a80*/  @UP0 LDCU.64 UR10, c[0x0][0x888] ;  /* 0x00011100ff0a07ac */ /* 0x000ea20008000a00 */
[----:B------:R-:W-:Y:S07]  /*4a90*/  @UP0 UIMAD UR8, UR36, UR4, URZ ;  /* 0x00000004240802a4 */ /* 0x000fee000f8e02ff */
[----:B------:R-:W-:Y:S01]  /*4aa0*/  @!P0 PRMT R153, R0, 0x7610, R153 ;  /* 0x0000761000998816 */ /* 0x000fe20000000099 */
[----:B--2---:R-:W-:Y:S03]  /*4ab0*/  @UP0 UIMAD.WIDE UR10, UR8, 0x4, UR10 ;  /* 0x00000004080a08a5 */ /* 0x004fe6000f8e020a */
[----:B------:R-:W2:Y:S03]  /*4ac0*/  @!UP0 LDCU UR8, c[0x0][0x880] ;  /* 0x00011000ff0887ac */ /* 0x000ea60008000800 */
[----:B------:R-:W-:Y:S01]  /*4ad0*/  IMAD.U32 R10, RZ, RZ, UR10 ;  /* 0x0000000aff0a7e24 */ /* 0x000fe2000f8e00ff */
[----:B------:R-:W-:Y:S05]  /*4ae0*/  MOV R11, UR11 ;  /* 0x0000000b000b7c02 */ /* 0x000fea0008000f00 */
[----:B-----5:R4:W5:Y:S02]  /*4af0*/  @P0 LDG.E R82, desc[UR46][R10.64] ;  /* 0x0000002e0a520981 */ /* 0x020964000c1e1900 */
[----:B--2-4-:R-:W-:Y:S07]  /*4b00*/  @!P0 IMAD.U32 R82, RZ, RZ, UR8 ;  /* 0x00000008ff528e24 */ /* 0x014fee000f8e00ff */
.L_x_96:
[----:B-----5:R-:W-:Y:S01]  /*4b10*/  @!P2 ISETP.EQ.AND P0, PT, R82, RZ, PT ;  /* 0x000000ff5200a20c */ /* 0x020fe20003f02270 */
[----:B------:R-:W-:Y:S01]  /*4b20*/  @!UPT UIADD3 URZ, UPT, UPT, URZ, URZ, URZ ;  /* 0x000000fffffff290 */ /* 0x000fe2000fffe0ff */
[----:B------:R-:W-:Y:S11]  /*4b30*/  @!P2 BRA `(.L_x_97) ;  /* 0x000000000014a947 */ /* 0x000ff60003800000 */
[----:B------:R-:W-:Y:S02]  /*4b40*/  LOP3.LUT P2, RZ, R153, 0xff, RZ, 0xc0, !PT ;  /* 0x000000ff99ff7812 */ /* 0x000fe4000784c0ff */
[----:B------:R-:W-:Y:S04]  /*4b50*/  PLOP3.LUT P0, PT, PT, PT, UP0, 0x80, 0x8 ;  /* 0x000000000008781c */ /* 0x000fe80003f0f008 */
[----:B------:R-:W-:Y:S07]  /*4b60*/  PLOP3.LUT P0, PT, P0, PT, PT, 0x8, 0x80 ;  /* 0x000000000080781c */ /* 0x000fee000070e170 */
[----:B------:R-:W-:Y:S11]  /*4b70*/  @P2 ISETP.EQ.AND P0, PT, R82, RZ, PT ;  /* 0x000000ff5200220c */ /* 0x000ff60003f02270 */
[----:B------:R-:W-:Y:S02]  /*4b80*/  @!UPT UIADD3 URZ, UPT, UPT, URZ, URZ, URZ ;  /* 0x000000fffffff290 */ /* 0x000fe4000fffe0ff */
.L_x_97:
[----:B------:R-:W4:Y:S01]  /*4b90*/  SYNCS.PHASECHK.TRANS64.TRYWAIT P2, [UR7+0xd0], R12 ;  /* 0x0000d00cff0075a7 */ /* 0x000f220008041107 */
[----:B------:R-:W-:Y:S04]  /*4ba0*/  ELECT P4, URZ, PT ;  /* 0x0000000000ff782f */ /* 0x000fe80003880000 */
[----:B------:R-:W-:Y:S11]  /*4bb0*/  PLOP3.LUT P4, PT, P0, P4, PT, 0xf2, 0x2f ;  /* 0x00000000002f781c */ /* 0x000ff60000789e72 */
[----:B------:R-:W-:Y:S02]  /*4bc0*/  @!UPT UIADD3 URZ, UPT, UPT, URZ, URZ, URZ ;  /* 0x000000fffffff290 */ /* 0x000fe4000fffe0ff */
[----:B-1----:R-:W-:Y:S05]  /*4bd0*/  @!P4 IADD3 R9, P0, PT, R32, 0x580, RZ ;  /* 0x000005802009c810 */ /* 0x002fea0007f1e0ff */
[----:B--2---:R-:W-:Y:S01]  /*4be0*/  @!P4 IMAD.X R0, RZ, RZ, R33, P0 ;  /* 0x000000ffff00c224 */ /* 0x004fe200000e0621 */
[----:B----4-:R-:W-:Y:S07]  /*4bf0*/  @!P2 BRA `(.L_x_98) ;  /* 0x0000007800a0a947 */ /* 0x010fee0003800000 */
.L_x_192:
[----:B------:R-:W-:Y:S01]  /*4c00*/  @!P4 R2UR UR8, R0 ;  /* 0x000000000008c2ca */ /* 0x000fe200000e0000 */
[----:B------:R-:W-:Y:S01]  /*4c10*/  VOTEU.ALL UP1, P4 ;  /* 0x0000000000ff7886 */ /* 0x000fe20002020000 */
[----:B------:R-:W-:Y:S01]  /*4c20*/  @!P4 R2UR UR9, R9 ;  /* 0x000000000909c2ca */ /* 0x000fe200000e0000 */
[----:B------:R-:W-:Y:S01]  /*4c30*/  @!P4 IMAD.MOV.U32 R0, RZ, RZ, 0x2000 ;  /* 0x00002000ff00c424 */ /* 0x000fe200078e00ff */
[----:B------:R-:W-:Y:S01]  /*4c40*/  UMOV UR10, 0x0 ;  /* 0x00000000000a7882 */ /* 0x000fe20000000000 */
[----:B------:R-:W-:Y:S01]  /*4c50*/  UMOV UR11, 0x10000000 ;  /* 0x10000000000b7882 */ /* 0x000fe20000000000 */
[----:B------:R-:W-:Y:S01]  /*4c60*/  @!UP1 UIADD3 UR32, UPT, UPT, UR7, 0x200, URZ ;  /* 0x0000020007209890 */ /* 0x000fe2000fffe0ff */
[----:B------:R-:W-:Y:S01]  /*4c70*/  @!P4 IADD3 R9, P0, PT, R32, 0x580, RZ ;  /* 0x000005802009c810 */ /* 0x000fe20007f1e0ff */
[----:B------:R-:W-:Y:S05]  /*4c80*/  VOTEU.ALL UP1, P4 ;  /* 0x0000000000ff7886 */ /* 0x000fea0002020000 */
[----:B------:R-:W-:Y:S01]  /*4c90*/  IMAD.U32 R11, RZ, RZ, UR8 ;  /* 0x00000008ff0b7e24 */ /* 0x000fe2000f8e00ff */
[----:B------:R-:W-:Y:S01]  /*4ca0*/  UPRMT UR8, UR37, 0x654, UR33 ;  /* 0x0000065425087896 */ /* 0x000fe20008000021 */
[----:B------:R-:W-:Y:S03]  /*4cb0*/  IMAD.U32 R10, RZ, RZ, UR9 ;  /* 0x00000009ff0a7e24 */ /* 0x000fe6000f8e00ff */
[----:B------:R-:W-:Y:S02]  /*4cc0*/  @!P4 R2UR UR15, R11 ;  /* 0x000000000b0fc2ca */ /* 0x000fe400000e0000 */
[----:B------:R-:W-:Y:S11]  /*4cd0*/  @!P4 R2UR UR14, R10 ;  /* 0x000000000a0ec2ca */ /* 0x000ff600000e0000 */
[----:B------:R-:W-:Y:S02]  /*4ce0*/  @!UPT UIADD3 URZ, UPT, UPT, URZ, URZ, URZ ;  /* 0x000000fffffff290 */ /* 0x000fe4000fffe0ff */
[----:B------:R2:W-:Y:S01]  /*4cf0*/  @!UP1 UTMALDG.3D [UR32], [UR14], desc[UR10] ;  /* 0x00000a200e0095b4 */ /* 0x0005e20008011000 */
[----:B------:R4:W-:Y:S01]  /*4d00*/  @!P4 SYNCS.ARRIVE.TRANS64.RED.A0TR RZ, [UR7+0xb0], R0 ;  /* 0x0000b000ffffc9a7 */ /* 0x0009e20008300407 */
[----:B------:R-:W-:Y:S01]  /*4d10*/  SYNCS.ARRIVE.TRANS64.RED.A1T0 RZ, [UR8], RZ ;  /* 0x000000ffffff79a7 */ /* 0x000fe20008100408 */
[----:B----4-:R-:W-:Y:S01]  /*4d20*/  @!P4 IMAD.X R0, RZ, RZ, R33, P0 ;  /* 0x000000ffff00c224 */ /* 0x010fe200000e0621 */
[----:B------:R-:W4:Y:S02]  /*4d30*/  SYNCS.PHASECHK.TRANS64.TRYWAIT P2, [UR7+0xd8], R12 ;  /* 0x0000d80cff0075a7 */ /* 0x000f240008041107 */
[----:B--2-4-:R-:W-:Y:S05]  /*4d40*/  @!P2 BRA `(.L_x_99) ;  /* 0x000000780064a947 */ /* 0x014fea0003800000 */
.L_x_194:
        /* <DEDUP_REMOVED lines=8> */
[----:B------:R-:W-:Y:S01]  /*4dd0*/  @!UP1 UIADD3 UR24, UPT, UPT, UR7, 0x2200, URZ ;  /* 0x0000220007189890 */ /* 0x000fe2000fffe0ff */
[----:B------:R-:W-:Y:S01]  /*4de0*/  VOTEU.ALL UP1, P4 ;  /* 0x0000000000ff7886 */ /* 0x000fe20002020000 */
[----:B------:R-:W-:Y:S01]  /*4df0*/  UMOV UR27, UR35 ;  /* 0x00000023001b7c82 */ /* 0x000fe20008000000 */
[----:B------:R-:W-:Y:S02]  /*4e00*/  UMOV UR28, UR36 ;  /* 0x00000024001c7c82 */ /* 0x000fe40008000000 */
[----:B------:R-:W-:Y:S01]  /*4e10*/  IMAD.U32 R11, RZ, RZ, UR8 ;  /* 0x00000008ff0b7e24 */ /* 0x000fe2000f8e00ff */
[----:B------:R-:W-:Y:S01]  /*4e20*/  UPRMT UR8, UR37, 0x654, UR25 ;  /* 0x0000065425087896 */ /* 0x000fe20008000019 */
[----:B------:R-:W-:Y:S02]  /*4e30*/  IMAD.U32 R10, RZ, RZ, UR9 ;  /* 0x00000009ff0a7e24 */ /* 0x000fe4000f8e00ff */
[----:B------:R-:W-:Y:S01]  /*4e40*/  @!P4 IMAD.X R20, RZ, RZ, R33, P0 ;  /* 0x000000ffff14c224 */ /* 0x000fe200000e0621 */
[----:B------:R-:W-:Y:S02]  /*4e50*/  @!P4 R2UR UR15, R11 ;  /* 0x000000000b0fc2ca */ /* 0x000fe400000e0000 */
[----:B------:R-:W-:Y:S11]  /*4e60*/  @!P4 R2UR UR14, R10 ;  /* 0x000000000a0ec2ca */ /* 0x000ff600000e0000 */
[----:B------:R-:W-:Y:S02]  /*4e70*/  @!UPT UIADD3 URZ, UPT, UPT, URZ, URZ, URZ ;  /* 0x000000fffffff290 */ /* 0x000fe4000fffe0ff */
[----:B------:R2:W-:Y:S01]  /*4e80*/  @!UP1 UTMALDG.3D [UR24], [UR14], desc[UR10] ;  /* 0x00000a180e0095b4 */ /* 0x0005e20008011000 */
[----:B------:R2:W-:Y:S01]  /*4e90*/  @!P4 SYNCS.ARRIVE.TRANS64.RED.A0TR RZ, [UR7+0xb8], R0 ;  /* 0x0000b800ffffc9a7 */ /* 0x0005e20008300407 */
[----:B------:R-:W-:Y:S01]  /*4ea0*/  SYNCS.ARRIVE.TRANS64.RED.A1T0 RZ, [UR8], RZ ;  /* 0x000000ffffff79a7 */ /* 0x000fe20008100408 */
[----:B------:R-:W4:Y:S02]  /*4eb0*/  SYNCS.PHASECHK.TRANS64.TRYWAIT P2, [UR7+0xe0], R12 ;  /* 0x0000e00cff0075a7 */ /* 0x000f240008041107 */
[----:B--2-4-:R-:W-:Y:S05]  /*4ec0*/  @!P2 BRA `(.L_x_100) ;  /* 0x00000078001ca947 */ /* 0x014fea0003800000 */
.L_x_196:
[----:B------:R-:W2:Y:S01]  /*4ed0*/  LDC.64 R14, c[0x0][0xb10] ;  /* 0x0002c400ff0e7b82 */ /* 0x000ea20000000a00 */
[----:B------:R-:W-:Y:S01]  /*4ee0*/  @!P4 R2UR UR8, R20 ;  /* 0x000000001408c2ca */ /* 0x000fe200000e0000 */
[----:B------:R-:W-:Y:S01]  /*4ef0*/  VOTEU.ALL UP1, P4 ;  /* 0x0000000000ff7886 */ /* 0x000fe20002020000 */
[----:B------:R-:W-:Y:S01]  /*4f00*/  @!P4 R2UR UR9, R21 ;  /* 0x000000001509c2ca */ /* 0x000fe200000e0000 */
[----:B------:R-:W-:Y:S01]  /*4f10*/  UMOV UR10, 0x0 ;  /* 0x00000000000a7882 */ /* 0x000fe20000000000 */
[----:B------:R-:W-:Y:S03]  /*4f20*/  UMOV UR11, 0x10000000 ;  /* 0x10000000000b7882 */ /* 0x000fe60000000000 */
[----:B------:R-:W4:Y:S01]  /*4f30*/  LDC.64 R10, c[0x0][0xb18] ;  /* 0x0002c600ff0a7b82 */ /* 0x000f220000000a00 */
[----:B------:R-:W-:Y:S01]  /*4f40*/  @!UP1 UIADD3 UR18, UPT, UPT, UR34, 0x80, URZ ;  /* 0x0000008022129890 */ /* 0x000fe2000fffe0ff */
[----:B------:R-:W-:Y:S01]  /*4f50*/  @P3 SHF.R.U32.HI R28, RZ, 0x10, R25 ;  /* 0x00000010ff1c3819 */ /* 0x000fe20000011619 */
[----:B------:R-:W-:Y:S01]  /*4f60*/  @!UP1 UIADD3 UR16, UPT, UPT, UR7, 0x4200, URZ ;  /* 0x0000420007109890 */ /* 0x000fe2000fffe0ff */
[----:B------:R-:W-:Y:S01]  /*4f70*/  VIADD R30, R30, 0x1 ;  /* 0x000000011e1e7836 */ /* 0x000fe20000000000 */
[----:B------:R-:W-:Y:S03]  /*4f80*/  VOTEU.ALL UP1, P4 ;  /* 0x0000000000ff7886 */ /* 0x000fe60002020000 */
[----:B------:R-:W5:Y:S01]  /*4f90*/  @!P1 LDC R0, c[0x0][0xb20] ;  /* 0x0002c800ff009b82 */ /* 0x000f620000000800 */
[----:B------:R-:W-:Y:S01]  /*4fa0*/  UMOV UR19, UR35 ;  /* 0x0000002300137c82 */ /* 0x000fe20008000000 */
[----:B------:R-:W-:Y:S01]  /*4fb0*/  IMAD.U32 R21, RZ, RZ, UR8 ;  /* 0x00000008ff157e24 */ /* 0x000fe2000f8e00ff */
[----:B------:R-:W-:Y:S05]  /*4fc0*/  UMOV UR20, UR36 ;  /* 0x0000002400147c82 */ /* 0x000fea0008000000 */
[----:B-1----:R-:W1:Y:S01]  /*4fd0*/  @!P1 LDC R3, c[0x0][0xb0c] ;  /* 0x0002c300ff039b82 */ /* 0x002e620000000800 */
[----:B------:R-:W-:Y:S01]  /*4fe0*/  IMAD.U32 R20, RZ, RZ, UR9 ;  /* 0x00000009ff147e24 */ /* 0x000fe2000f8e00ff */
[----:B------:R-:W-:Y:S01]  /*4ff0*/  UPRMT UR8, UR37, 0x654, UR17 ;  /* 0x0000065425087896 */ /* 0x000fe20008000011 */
[----:B------:R-:W-:Y:S03]  /*5000*/  @!P4 R2UR UR15, R21 ;  /* 0x00000000150fc2ca */ /* 0x000fe600000e0000 */
[----:B------:R-:W-:Y:S01]  /*5010*/  @!P4 R2UR UR14, R20 ;  /* 0x00000000140ec2ca */ /* 0x000fe200000e0000 */
[----:B------:R-:W-:Y:S11]  /*5020*/  @!P4 IMAD.MOV.U32 R20, RZ, RZ, 0x2000 ;  /* 0x00002000ff14c424 */ /* 0x000ff600078e00ff */
[----:B------:R-:W-:Y:S01]  /*5030*/  @!UPT UIADD3 URZ, UPT, UPT, URZ, URZ, URZ ;  /* 0x000000fffffff290 */ /* 0x000fe2000fffe0ff */
[----:B------:R1:W-:Y:S01]  /*5040*/  @!UP1 UTMALDG.3D [UR16], [UR14], desc[UR10] ;  /* 0x00000a100e0095b4 */ /* 0x0003e20008011000 */
[----:B------:R1:W-:Y:S02]  /*5050*/  @!P4 SYNCS.ARRIVE.TRANS64.RED.A0TR RZ, [UR7+0xc0], R20 ;  /* 0x0000c014ffffc9a7 */ /* 0x0003e40008300407 */
[----:B-1----:R-:W-:Y:S01]  /*5060*/  @!P1 ISETP.NE.AND P2, PT, R3, 0x1, PT ;  /* 0x000000010300980c */ /* 0x002fe20003f45270 */
[C---:B--2---:R-:W-:Y:S01]  /*5070*/  @!P1 IMAD.HI.U32 R14, R13.reuse, R14, RZ ;  /* 0x0000000e0d0e9227 */ /* 0x044fe200078e00ff */
[----:B----4-:R-:W-:Y:S03]  /*5080*/  @!P1 ISETP.NE.AND P0, PT, R10, 0x1, PT ;  /* 0x000000010a00980c */ /* 0x010fe60003f05270 */
[C---:B------:R-:W-:Y:S01]  /*5090*/  @!P1 IMAD.HI.U32 R11, R8.reuse, R11, RZ ;  /* 0x0000000b080b9227 */ /* 0x040fe200078e00ff */
[----:B------:R-:W-:Y:S04]  /*50a0*/  @!P1 SHF.R.U32.HI R14, RZ, R15, R14 ;  /* 0x0000000fff0e9219 */ /* 0x000fe8000001160e */
[----:B-----5:R-:W-:Y:S01]  /*50b0*/  @!P1 SHF.R.U32.HI R9, RZ, R0, R11 ;  /* 0x00000000ff099219 */ /* 0x020fe2000001160b */
[----:B------:R-:W-:Y:S01]  /*50c0*/  SYNCS.ARRIVE.TRANS64.RED.A1T0 RZ, [UR8], RZ ;  /* 0x000000ffffff79a7 */ /* 0x000fe20008100408 */
[----:B------:R-:W-:Y:S02]  /*50d0*/  @!P1 SEL R14, R13, R14, !P2 ;  /* 0x0000000e0d0e9207 */ /* 0x000fe40005000000 */
[----:B------:R-:W-:Y:S01]  /*50e0*/  @!P1 SEL R9, R8, R9, !P0 ;  /* 0x0000000908099207 */ /* 0x000fe20004000000 */
[----:B------:R-:W1:Y:S04]  /*50f0*/  SYNCS.PHASECHK.TRANS64.TRYWAIT P5, [UR7+0xe8], R12 ;  /* 0x0000e80cff0075a7 */ /* 0x000e6800080a1107 */
[----:B------:R-:W-:Y:S02]  /*5100*/  @!P1 IMAD.IADD R0, R9, 0x1, -R14 ;  /* 0x0000000109009824 */ /* 0x000fe400078e0a0e */
[----:B------:R-:W-:Y:S02]  /*5110*/  @!P1 IMAD.IADD R9, R14, 0x1, -R9 ;  /* 0x000000010e099824 */ /* 0x000fe400078e0a09 */
[----:B------:R-:W-:Y:S02]  /*5120*/  @!P1 IMAD R13, R0, R3, R13 ;  /* 0x00000003000d9224 */ /* 0x000fe400078e020d */
[----:B------:R-:W-:Y:S01]  /*5130*/  @!P1 IMAD R8, R9, R10, R8 ;  /* 0x0000000a09089224 */ /* 0x000fe200078e0208 */
[----:B-1----:R-:W-:Y:S06]  /*5140*/  @!P5 BRA `(.L_x_101) ;  /* 0x000000740094d947 */ /* 0x002fec0003800000 */
.L_x_198:
[----:B-1----:R-:W-:Y:S01]  /*5150*/  @!P4 IADD3 R3, P0, PT, R32, 0x580, RZ ;  /* 0x000005802003c810 */ /* 0x002fe20007f1e0ff */
[----:B------:R-:W-:Y:S01]  /*5160*/  VOTEU.ALL UP1, P4 ;  /* 0x0000000000ff7886 */ /* 0x000fe20002020000 */
[----:B------:R-:W-:Y:S01]  /*5170*/  UMOV UR18, 0x0 ;  /* 0x0000000000127882 */ /* 0x000fe20000000000 */
[----:B------:R-:W-:Y:S01]  /*5180*/  UMOV UR19, 0x10000000 ;  /* 0x1000000000137882 */ /* 0x000fe20000000000 */
[----:B------:R-:W-:Y:S01]  /*5190*/  @!P4 R2UR UR9, R3 ;  /* 0x000000000309c2ca */ /* 0x000fe200000e0000 */
[----:B------:R-:W-:Y:S01]  /*51a0*/  @!P4 IMAD.X R0, RZ, RZ, R33, P0 ;  /* 0x000000ffff00c224 */ /* 0x000fe200000e0621 */
[----:B------:R-:W-:Y:S01]  /*51b0*/  @!UP1 UIADD3 UR10, UPT, UPT, UR34, 0xc0, URZ ;  /* 0x000000c0220a9890 */ /* 0x000fe2000fffe0ff */
[----:B------:R-:W-:Y:S01]  /*51c0*/  ISETP.NE.AND P0, PT, R30, 0x2, PT ;  /* 0x000000021e00780c */ /* 0x000fe20003f05270 */
[----:B------:R-:W-:Y:S01]  /*51d0*/  UMOV UR11, UR35 ;  /* 0x00000023000b7c82 */ /* 0x000fe20008000000 */
[----:B------:R-:W-:Y:S01]  /*51e0*/  UMOV UR12, UR36 ;  /* 0x00000024000c7c82 */ /* 0x000fe20008000000 */
[----:B------:R-:W-:Y:S01]  /*51f0*/  @!P4 R2UR UR8, R0 ;  /* 0x000000000008c2ca */ /* 0x000fe200000e0000 */
[----:B------:R-:W-:Y:S01]  /*5200*/  IMAD.IADD R20, R8, 0x1, R152 ;  /* 0x0000000108147824 */ /* 0x000fe200078e0298 */
[----:B------:R-:W-:Y:S01]  /*5210*/  @P3 R2UR UR36, R28 ;  /* 0x000000001c2432ca */ /* 0x000fe200000e0000 */
[----:B------:R-:W-:Y:S01]  /*5220*/  IMAD.IADD R21, R13, 0x1, R154 ;  /* 0x000000010d157824 */ /* 0x000fe200078e029a */
[----:B------:R-:W-:Y:S02]  /*5230*/  SEL R0, RZ, 0x1, P0 ;  /* 0x00000001ff007807 */ /* 0x000fe40000000000 */
[----:B------:R-:W-:Y:S01]  /*5240*/  LOP3.LUT R31, R31, 0x1, RZ, 0x3c, !PT ;  /* 0x000000011f1f7812 */ /* 0x000fe200078e3cff */
[----:B------:R-:W-:Y:S01]  /*5250*/  IMAD.U32 R10, RZ, RZ, UR9 ;  /* 0x00000009ff0a7e24 */ /* 0x000fe2000f8e00ff */
[----:B------:R-:W-:Y:S01]  /*5260*/  @!UP1 UIADD3 UR9, UPT, UPT, UR7, 0xc8, URZ ;  /* 0x000000c807099890 */ /* 0x000fe2000fffe0ff */
[----:B------:R-:W-:Y:S02]  /*5270*/  LOP3.LUT R29, R29, R0, RZ, 0x3c, !PT ;  /* 0x000000001d1d7212 */ /* 0x000fe400078e3cff */
[----:B------:R-:W-:Y:S02]  /*5280*/  SEL R30, R30, RZ, P0 ;  /* 0x000000ff1e1e7207 */ /* 0x000fe40000000000 */
[----:B------:R-:W-:Y:S01]  /*5290*/  IMAD.U32 R11, RZ, RZ, UR8 ;  /* 0x00000008ff0b7e24 */ /* 0x000fe2000f8e00ff */
[----:B------:R-:W-:Y:S01]  /*52a0*/  @!P4 R2UR UR14, R10 ;  /* 0x000000000a0ec2ca */ /* 0x000fe200000e0000 */
[----:B------:R-:W-:Y:S01]  /*52b0*/  @!UP1 UIADD3 UR8, UPT, UPT, UR7, 0x6200, URZ ;  /* 0x0000620007089890 */ /* 0x000fe2000fffe0ff */
[----:B------:R-:W-:Y:S02]  /*52c0*/  VOTEU.ALL UP1, P4 ;  /* 0x0000000000ff7886 */ /* 0x000fe40002020000 */
[----:B------:R-:W-:Y:S11]  /*52d0*/  @!P4 R2UR UR15, R11 ;  /* 0x000000000b0fc2ca */ /* 0x000ff600000e0000 */
[----:B------:R-:W-:Y:S02]  /*52e0*/  @!UPT UIADD3 URZ, UPT, UPT, URZ, URZ, URZ ;  /* 0x000000fffffff290 */ /* 0x000fe4000fffe0ff */
[----:B------:R2:W-:Y:S01]  /*52f0*/  @!UP1 UTMALDG.3D [UR8], [UR14], desc[UR18] ;  /* 0x000012080e0095b4 */ /* 0x0005e20008011000 */
[----:B------:R2:W-:Y:S01]  /*5300*/  @!P4 SYNCS.ARRIVE.TRANS64.RED.A0TR RZ, [UR7+0xc8], R23 ;  /* 0x0000c817ffffc9a7 */ /* 0x0005e20008300407 */
[----:B------:R-:W-:Y:S01]  /*5310*/  UPLOP3.LUT UP1, UPT, UPT, UPT, UPT, 0x80, 0x8 ;  /* 0x000000000008789c */ /* 0x000fe20003f2f070 */
[----:B------:R-:W-:Y:S01]  /*5320*/  SYNCS.ARRIVE.TRANS64.RED.A1T0 RZ, [UR13], RZ ;  /* 0x000000ffffff79a7 */ /* 0x000fe2000810040d */
[----:B------:R-:W-:Y:S09]  /*5330*/  @P3 BRA `(.L_x_102) ;  /* 0xfffffff000943947 */ /* 0x000ff2000383ffff */
[----:B------:R-:W-:-:S04]  /*5340*/  SHF.L.U32 R3, R31, 0x1f, RZ ;  /* 0x0000001f1f037819 */ /* 0x000fc800000006ff */
[----:B------:R-:W1:Y:S02]  /*5350*/  SYNCS.PHASECHK.TRANS64.TRYWAIT P0, [UR7+0xd0], R3 ;  /* 0x0000d003ff0075a7 */ /* 0x000e640008001107 */
[----:B-1----:R-:W-:Y:S05]  /*5360*/  @!P0 BRA `(.L_x_103) ;  /* 0x0000007400248947 */ /* 0x002fea0003800000 */
.L_x_200:
[----:B------:R-:W4:Y:S02]  /*5370*/  SYNCS.PHASECHK.TRANS64.TRYWAIT P0, [UR7+0xd8], R3 ;  /* 0x0000d803ff0075a7 */ /* 0x000f240008001107 */
[----:B----4-:R-:W-:Y:S05]  /*5380*/  @!P0 BRA `(.L_x_104) ;  /* 0x0000007400348947 */ /* 0x010fea0003800000 */
.L_x_202:
[----:B------:R-:W4:Y:S02]  /*5390*/  SYNCS.PHASECHK.TRANS64.TRYWAIT P0, [UR7+0xe0], R3 ;  /* 0x0000e003ff0075a7 */ /* 0x000f240008001107 */
[----:B----4-:R-:W-:Y:S05]  /*53a0*/  @!P0 BRA `(.L_x_105) ;  /* 0x0000007400448947 */ /* 0x010fea0003800000 */
.L_x_204:
[----:B-1----:R-:W-:-:S07]  /*53b0*/  MOV R0, UR7 ;  /* 0x0000000700007c02 */ /* 0x002fce0008000f00 */
.L_x_106:
[----:B-1----:R-:W-:-:S04]  /*53c0*/  SHF.L.U32 R3, R31, 0x1f, RZ ;  /* 0x0000001f1f037819 */ /* 0x002fc800000006ff */
[----:B------:R1:W4:Y:S03]  /*53d0*/  SYNCS.PHASECHK.TRANS64.TRYWAIT P0, [R0+URZ+0xe8], R3 ;  /* 0x0000e803000075a7 */ /* 0x00032600080011ff */
[----:B----4-:R-:W-:Y:S05]  /*53e0*/  @!P0 NANOSLEEP.SYNCS 0x989680 ;  /* 0x009896800000895d */ /* 0x010fea0003900000 */
[----:B------:R-:W4:Y:S02]  /*53f0*/  @!P0 SYNCS.PHASECHK.TRANS64 P0, [R0+URZ+0xe8], R3 ;  /* 0x0000e803000085a7 */ /* 0x000f2400080010ff */
[----:B--2-4-:R-:W-:Y:S05]  /*5400*/  @P0 EXIT ;  /* 0x000000000000094d */ /* 0x014fea0003800000 */
[----:B------:R-:W-:Y:S05]  /*5410*/  BRA `(.L_x_106) ;  /* 0xfffffffc00e87947 */ /* 0x000fea000383ffff */
.L_x_91:
[----:B------:R-:W-:-:S06]  /*5420*/  UISETP.GE.AND UP1, UPT, UR10, 0x4, UPT ;  /* 0x000000040a00788c */ /* 0x000fcc000bf26270 */
[----:B------:R-:W-:-:S13]  /*5430*/  PLOP3.LUT P0, PT, PT, PT, UP1, 0x80, 0x8 ;  /* 0x000000000008781c */ /* 0x000fda0003f0f018 */
[----:B------:R-:W-:Y:S05]  /*5440*/  @!P0 EXIT ;  /* 0x000000000000894d */ /* 0x000fea0003800000 */
[----:B------:R-:W-:Y:S01]  /*5450*/  BAR.SYNC.DEFER_BLOCKING 0x6, 0xa0 ;  /* 0x0182800000007b1d */ /* 0x000fe20000010000 */
[C---:B------:R-:W-:Y:S01]  /*5460*/  IMAD.U32 R79, R169.reuse, 0x10000, RZ ;  /* 0x00010000a94f7824 */ /* 0x040fe200078e00ff */
[C---:B------:R-:W-:Y:S01]  /*5470*/  R2P PR, R169.reuse, 0x6 ;  /* 0x00000006a9007804 */ /* 0x040fe20000000000 */
[----:B------:R-:W-:Y:S01]  /*5480*/  IMAD.SHL.U32 R2, R169, 0x40, RZ ;  /* 0x00000040a9027824 */ /* 0x000fe200078e00ff */
[----:B------:R-:W-:Y:S01]  /*5490*/  CS2R R162, SRZ ;  /* 0x0000000000a27805 */ /* 0x000fe2000001ff00 */
[----:B------:R-:W-:Y:S01]  /*54a0*/  IMAD.MOV.U32 R166, RZ, RZ, 0x20 ;  /* 0x00000020ffa67424 */ /* 0x000fe200078e00ff */
[----:B------:R-:W-:Y:S02]  /*54b0*/  UMOV UR49, 0x400 ;  /* 0x0000040000317882 */ /* 0x000fe40000000000 */
[----:B------:R-:W1:Y:S01]  /*54c0*/  LDC R159, c[0x0][0x370] ;  /* 0x0000dc00ff9f7b82 */ /* 0x000e620000000800 */
[----:B------:R-:W-:Y:S01]  /*54d0*/  ULEA UR49, UR37, UR49, 0x18 ;  /* 0x0000003125317291 */ /* 0x000fe2000f8ec0ff */
[----:B------:R-:W-:Y:S01]  /*54e0*/  LOP3.LUT R79, R79, 0x600000, RZ, 0xc0, !PT ;  /* 0x006000004f4f7812 */ /* 0x000fe200078ec0ff */
[----:B------:R-:W-:Y:S01]  /*54f0*/  IMAD.SHL.U32 R155, R169, 0x8, RZ ;  /* 0x00000008a99b7824 */ /* 0x000fe200078e00ff */
[----:B------:R-:W-:Y:S01]  /*5500*/  LOP3.LUT R4, R2, 0x180, RZ, 0xc0, !PT ;  /* 0x0000018002047812 */ /* 0x000fe200078ec0ff */
[----:B------:R-:W-:Y:S01]  /*5510*/  IMAD.MOV.U32 R167, RZ, RZ, 0x10 ;  /* 0x00000010ffa77424 */ /* 0x000fe200078e00ff */
[----:B------:R-:W-:Y:S01]  /*5520*/  SEL R166, R166, 0xffffffe0, !P2 ;  /* 0xffffffe0a6a67807 */ /* 0x000fe20005000000 */
[----:B------:R-:W-:Y:S01]  /*5530*/  UIADD3 UR4, UPT, UPT, UR49, 0x8200, URZ ;  /* 0x0000820031047890 */ /* 0x000fe2000fffe0ff */
[----:B------:R-:W2:Y:S01]  /*5540*/  LDC R74, c[0x0][0xb0c] ;  /* 0x0002c300ff4a7b82 */ /* 0x000ea20000000800 */
[----:B------:R-:W-:Y:S01]  /*5550*/  LOP3.LUT R155, R4, 0x30, R155, 0xf8, !PT ;  /* 0x00000030049b7812 */ /* 0x000fe200078ef89b */
[----:B------:R-:W-:Y:S01]  /*5560*/  IMAD.MOV.U32 R76, RZ, RZ, RZ ;  /* 0x000000ffff4c7224 */ /* 0x000fe200078e00ff */
[----:B------:R-:W-:Y:S01]  /*5570*/  SEL R167, R167, 0xfffffff0, !P1 ;  /* 0xfffffff0a7a77807 */ /* 0x000fe20004800000 */
[----:B------:R-:W-:Y:S01]  /*5580*/  IMAD.MOV.U32 R164, RZ, RZ, RZ ;  /* 0x000000ffffa47224 */ /* 0x000fe200078e00ff */
[----:B------:R-:W-:Y:S01]  /*5590*/  LOP3.LUT R155, R155, 0x1e40, R2, 0xf8, !PT ;  /* 0x00001e409b9b7812 */ /* 0x000fe200078ef802 */
[----:B------:R-:W-:Y:S01]  /*55a0*/  IMAD.MOV.U32 R172, RZ, RZ, RZ ;  /* 0x000000ffffac7224 */ /* 0x000fe200078e00ff */
[----:B------:R-:W-:Y:S01]  /*55b0*/  LOP3.LUT R169, R169, 0x60, RZ, 0xc0, !PT ;  /* 0x00000060a9a97812 */ /* 0x000fe200078ec0ff */
[----:B------:R-:W3:Y:S01]  /*55c0*/  LDC R157, c[0x0][0xb20] ;  /* 0x0002c800ff9d7b82 */ /* 0x000ee20000000800 */
[----:B------:R-:W4:Y:S01]  /*55d0*/  LDS R0, [UR49+0x190] ;  /* 0x00019031ff007984 */ /* 0x000f220008000800 */
[----:B------:R-:W-:Y:S01]  /*55e0*/  IMAD.MOV.U32 R161, RZ, RZ, RZ ;  /* 0x000000ffffa17224 */ /* 0x000fe200078e00ff */
[----:B------:R-:W1:Y:S01]  /*55f0*/  LDCU.64 UR52, c[0x0][0x348] ;  /* 0x00006900ff3477ac */ /* 0x000e620008000a00 */
[----:B------:R-:W-:Y:S01]  /*5600*/  IMAD.U32 R168, RZ, RZ, UR4 ;  /* 0x00000004ffa87e24 */ /* 0x000fe2000f8e00ff */
[----:B------:R-:W1:Y:S03]  /*5610*/  LDCU.64 UR38, c[0x0][0x888] ;  /* 0x00011100ff2677ac */ /* 0x000e660008000a00 */
[----:B------:R-:W1:Y:S01]  /*5620*/  LDC R73, c[0x0][0xb30] ;  /* 0x0002cc00ff497b82 */ /* 0x000e620000000800 */
[----:B------:R-:W1:Y:S01]  /*5630*/  LDCU.64 UR44, c[0x0][0x890] ;  /* 0x00011200ff2c77ac */ /* 0x000e620008000a00 */
[----:B------:R-:W-:-:S06]  /*5640*/  UIADD3 UR48, UPT, UPT, UR49, 0x200, URZ ;  /* 0x0000020031307890 */ /* 0x000fcc000fffe0ff */
[----:B------:R-:W1:Y:S08]  /*5650*/  LDC.64 R150, c[0x0][0xb10] ;  /* 0x0002c400ff967b82 */ /* 0x000e700000000a00 */
[----:B------:R-:W1:Y:S08]  /*5660*/  LDC.64 R70, c[0x0][0xb18] ;  /* 0x0002c600ff467b82 */ /* 0x000e700000000a00 */
[----:B------:R-:W1:Y:S08]  /*5670*/  LDC.64 R68, c[0x0][0xb28] ;  /* 0x0002ca00ff447b82 */ /* 0x000e700000000a00 */
[----:B------:R-:W1:Y:S01]  /*5680*/  LDC.64 R148, c[0x0][0x8b0] ;  /* 0x00022c00ff947b82 */ /* 0x000e620000000a00 */
[----:B----4-:R-:W-:Y:S01]  /*5690*/  IMAD.IADD R79, R0, 0x1, R79 ;  /* 0x00000001004f7824 */ /* 0x010fe200078e024f */
[----:B------:R-:W-:-:S04]  /*56a0*/  SHF.R.S32.HI R0, RZ, 0x4, R166 ;  /* 0x00000004ff007819 */ /* 0x000fc800000114a6 */
[----:B------:R-:W-:Y:S02]  /*56b0*/  LEA.HI.SX32 R165, R167, R0, 0x1c ;  /* 0x00000000a7a57211 */ /* 0x000fe400078fe2ff */
[----:B------:R-:W4:Y:S08]  /*56c0*/  LDC.64 R146, c[0x0][0x8a8] ;  /* 0x00022a00ff927b82 */ /* 0x000f300000000a00 */
[----:B--23--:R-:W1:Y:S02]  /*56d0*/  LDC R158, c[0x0][0x374] ;  /* 0x0000dd00ff9e7b82 */ /* 0x00ce640000000800 */
.L_x_148:
[C---:B------:R-:W-:Y:S02]  /*56e0*/  LEA R0, R172.reuse, UR49, 0x3 ;  /* 0x00000031ac007c11 */ /* 0x040fe4000f8e18ff */
[----:B------:R-:W-:Y:S02]  /*56f0*/  SHF.L.U32 R3, R163, 0x1f, RZ ;  /* 0x0000001fa3037819 */ /* 0x000fe400000006ff */
[----:B-1----:R-:W-:Y:S02]  /*5700*/  LEA R16, R172, UR49, 0x4 ;  /* 0x00000031ac107c11 */ /* 0x002fe4000f8e20ff */
[----:B------:R-:W2:Y:S02]  /*5710*/  SYNCS.PHASECHK.TRANS64.TRYWAIT P0, [R0+URZ+0x100], R3 ;  /* 0x00010003000075a7 */ /* 0x000ea400080011ff */
[----:B--2---:R-:W-:Y:S05]  /*5720*/  @!P0 BRA `(.L_x_107) ;  /* 0x00000070007c8947 */ /* 0x004fea0003800000 */
.L_x_205:
[----:B------:R-:W3:Y:S01]  /*5730*/  LDC.64 R12, c[0x0][0xb10] ;  /* 0x0002c400ff0c7b82 */ /* 0x000ee20000000a00 */
[----:B------:R-:W4:Y:S01]  /*5740*/  LDS.128 R16, [R16+0x170] ;  /* 0x0001700010107984 */ /* 0x000f220000000c00 */
[----:B-1----:R-:W-:Y:S01]  /*5750*/  ISETP.NE.AND P1, PT, R73, 0x1, PT ;  /* 0x000000014900780c */ /* 0x002fe20003f25270 */
[----:B--2---:R-:W-:Y:S01]  /*5760*/  VIADD R0, R0, 0x110 ;  /* 0x0000011000007836 */ /* 0x004fe20000000000 */
[----:B------:R-:W-:Y:S04]  /*5770*/  ISETP.GE.AND P0, PT, R72, 0x1, PT ;  /* 0x000000014800780c */ /* 0x000fe80003f06270 */
[----:B------:R-:W1:Y:S01]  /*5780*/  LDC.64 R10, c[0x0][0xb18] ;  /* 0x0002c600ff0a7b82 */ /* 0x000e620000000a00 */
[----:B------:R-:W-:Y:S01]  /*5790*/  PRMT R0, RZ, 0x654, R0 ;  /* 0x00000654ff007816 */ /* 0x000fe20000000000 */
[----:B------:R-:W-:Y:S01]  /*57a0*/  @!PT LDS RZ, [RZ] ;  /* 0x00000000fffff984 */ /* 0x000fe20000000800 */
[----:B------:R-:W-:Y:S01]  /*57b0*/  @!PT LDS RZ, [RZ] ;  /* 0x00000000fffff984 */ /* 0x000fe20000000800 */
[----:B------:R-:W-:Y:S01]  /*57c0*/  @!PT LDS RZ, [RZ] ;  /* 0x00000000fffff984 */ /* 0x000fe20000000800 */
[----:B------:R-:W-:Y:S01]  /*57d0*/  @!PT LDS RZ, [RZ] ;  /* 0x00000000fffff984 */ /* 0x000fe20000000800 */
[----:B------:R2:W-:Y:S06]  /*57e0*/  MEMBAR.ALL.CTA ;  /* 0x0000000000007992 */ /* 0x0005ec0000008000 */
[----:B--2---:R-:W2:Y:S01]  /*57f0*/  FENCE.VIEW.ASYNC.S ;  /* 0x00000000000073c6 */ /* 0x004ea20000000000 */
[----:B------:R-:W1:Y:S08]  /*5800*/  @!P1 LDC R14, c[0x0][0xb20] ;  /* 0x0002c800ff0e9b82 */ /* 0x000e700000000800 */
[----:B------:R-:W1:Y:S01]  /*5810*/  @!P1 LDC R9, c[0x0][0xb0c] ;  /* 0x0002c300ff099b82 */ /* 0x000e620000000800 */
[----:B--2---:R2:W-:Y:S01]  /*5820*/  SYNCS.ARRIVE.TRANS64.RED.A1T0 RZ, [R0+URZ], RZ ;  /* 0x000000ff00ff79a7 */ /* 0x0045e200081004ff */
[----:B----4-:R-:W-:Y:S04]  /*5830*/  LOP3.LUT P4, RZ, R18, 0x1, RZ, 0xc0, !PT ;  /* 0x0000000112ff7812 */ /* 0x010fe8000788c0ff */
[----:B------:R-:W-:Y:S09]  /*5840*/  P2R R170, PR, RZ, 0x10 ;  /* 0x00000010ffaa7803 */ /* 0x000ff20000000000 */
[----:B------:R-:W-:Y:S02]  /*5850*/  @P4 MOV R77, R16 ;  /* 0x00000010004d4202 */ /* 0x000fe40000000f00 */
[----:B------:R-:W-:Y:S01]  /*5860*/  @P4 LOP3.LUT R75, R17, 0xffff, RZ, 0xc0, !PT ;  /* 0x0000ffff114b4812 */ /* 0x000fe200078ec0ff */
[----:B--23--:R-:W-:Y:S06]  /*5870*/  @!P0 BRA `(.L_x_108) ;  /* 0x0000000000a48947 */ /* 0x00cfec0003800000 */
[----:B------:R-:W-:Y:S01]  /*5880*/  IMAD.HI.U32 R24, R158, R71, RZ ;  /* 0x000000479e187227 */ /* 0x000fe200078e00ff */
[----:B------:R-:W-:Y:S02]  /*5890*/  ISETP.NE.AND P0, PT, R70, 0x1, PT ;  /* 0x000000014600780c */ /* 0x000fe40003f05270 */
[----:B------:R-:W-:Y:S01]  /*58a0*/  ISETP.NE.AND P2, PT, R72, 0x1, PT ;  /* 0x000000014800780c */ /* 0x000fe20003f45270 */
[-C--:B------:R-:W-:Y:S01]  /*58b0*/  IMAD.HI.U32 R22, R159, R150.reuse, RZ ;  /* 0x000000969f167227 */ /* 0x080fe200078e00ff */
[----:B------:R-:W-:Y:S02]  /*58c0*/  SHF.R.U32.HI R23, RZ, R157, R24 ;  /* 0x0000009dff177219 */ /* 0x000fe40000011618 */
[----:B------:R-:W-:Y:S01]  /*58d0*/  ISETP.NE.AND P3, PT, R74, 0x1, PT ;  /* 0x000000014a00780c */ /* 0x000fe20003f65270 */
[----:B------:R-:W-:Y:S01]  /*58e0*/  IMAD.HI.U32 R28, R75, R71, RZ ;  /* 0x000000474b1c7227 */ /* 0x000fe200078e00ff */
[----:B------:R-:W-:Y:S02]  /*58f0*/  SHF.R.U32.HI R22, RZ, R151, R22 ;  /* 0x00000097ff167219 */ /* 0x000fe40000011616 */
[----:B------:R-:W-:Y:S01]  /*5900*/  SEL R3, R158, R23, !P0 ;  /* 0x000000179e037207 */ /* 0x000fe20004000000 */
[----:B------:R-:W-:Y:S01]  /*5910*/  IMAD.HI.U32 R26, R77, R150, RZ ;  /* 0x000000964d1a7227 */ /* 0x000fe200078e00ff */
[----:B------:R-:W-:Y:S03]  /*5920*/  SEL R7, R159, R22, !P3 ;  /* 0x000000169f077207 */ /* 0x000fe60005800000 */
[-C--:B------:R-:W-:Y:S01]  /*5930*/  IMAD.HI.U32 R22, R3, R68.reuse, RZ ;  /* 0x0000004403167227 */ /* 0x080fe200078e00ff */
[----:B------:R-:W-:Y:S03]  /*5940*/  SHF.R.U32.HI R26, RZ, R151, R26 ;  /* 0x00000097ff1a7219 */ /* 0x000fe6000001161a */
[----:B------:R-:W-:Y:S01]  /*5950*/  IMAD.HI.U32 R24, R7, R68, RZ ;  /* 0x0000004407187227 */ /* 0x000fe200078e00ff */
[----:B------:R-:W-:Y:S02]  /*5960*/  @P2 SHF.R.U32.HI R3, RZ, R69, R22 ;  /* 0x00000045ff032219 */ /* 0x000fe40000011616 */
[----:B------:R-:W-:Y:S02]  /*5970*/  SHF.R.U32.HI R22, RZ, R157, R28 ;  /* 0x0000009dff167219 */ /* 0x000fe4000001161c */
[----:B------:R-:W-:Y:S01]  /*5980*/  @P2 SHF.R.U32.HI R7, RZ, R69, R24 ;  /* 0x00000045ff072219 */ /* 0x000fe20000011618 */
[C---:B------:R-:W-:Y:S01]  /*5990*/  IMAD R2, R72.reuse, R3, RZ ;  /* 0x0000000348027224 */ /* 0x040fe200078e02ff */
[----:B------:R-:W-:Y:S02]  /*59a0*/  SEL R5, R75, R22, !P0 ;  /* 0x000000164b057207 */ /* 0x000fe40004000000 */
[----:B------:R-:W-:Y:S01]  /*59b0*/  SEL R3, R77, R26, !P3 ;  /* 0x0000001a4d037207 */ /* 0x000fe20005800000 */
[----:B------:R-:W-:Y:S01]  /*59c0*/  IMAD R4, R72, R7, RZ ;  /* 0x0000000748047224 */ /* 0x000fe200078e02ff */
[C---:B------:R-:W-:Y:S01]  /*59d0*/  ISETP.GE.AND P0, PT, R5.reuse, R2, PT ;  /* 0x000000020500720c */ /* 0x040fe20003f06270 */
[----:B------:R-:W-:Y:S03]  /*59e0*/  IMAD.HI.U32 R6, R5, R68, RZ ;  /* 0x0000004405067227 */ /* 0x000fe600078e00ff */
[----:B------:R-:W-:Y:S01]  /*59f0*/  ISETP.GE.OR P0, PT, R3, R4, P0 ;  /* 0x000000040300720c */ /* 0x000fe20000706670 */
[----:B------:R-:W-:Y:S01]  /*5a00*/  IMAD.MOV R4, RZ, RZ, -R3 ;  /* 0x000000ffff047224 */ /* 0x000fe200078e0a03 */
[-C--:B------:R-:W-:Y:S03]  /*5a10*/  SHF.R.U32.HI R6, RZ, R69.reuse, R6 ;  /* 0x00000045ff067219 */ /* 0x080fe60000011606 */
[----:B------:R-:W-:Y:S01]  /*5a20*/  IMAD R77, R74, R4, R77 ;  /* 0x000000044a4d7224 */ /* 0x000fe200078e024d */
[----:B------:R-:W-:Y:S05]  /*5a30*/  SEL R15, R5, R6, !P2 ;  /* 0x00000006050f7207 */ /* 0x000fea0005000000 */
[----:B------:R-:W-:Y:S02]  /*5a40*/  IMAD.MOV R6, RZ, RZ, -R15 ;  /* 0x000000ffff067224 */ /* 0x000fe400078e0a0f */
[C---:B------:R-:W-:Y:S04]  /*5a50*/  @!P0 IMAD.HI.U32 R2, R3.reuse, R68, RZ ;  /* 0x0000004403028227 */ /* 0x040fe800078e00ff */
[----:B------:R-:W-:Y:S01]  /*5a60*/  IMAD R6, R72, R6, R5 ;  /* 0x0000000648067224 */ /* 0x000fe200078e0205 */
[----:B------:R-:W-:Y:S04]  /*5a70*/  @!P0 SHF.R.U32.HI R2, RZ, R69, R2 ;  /* 0x00000045ff028219 */ /* 0x000fe80000011602 */
[----:B------:R-:W-:Y:S02]  /*5a80*/  @!P0 SEL R0, R3, R2, !P2 ;  /* 0x0000000203008207 */ /* 0x000fe40005000000 */
[----:B------:R-:W-:Y:S02]  /*5a90*/  IADD3 R2, PT, PT, -R5, RZ, RZ ;  /* 0x000000ff05027210 */ /* 0x000fe40007ffe1ff */
[----:B------:R-:W-:Y:S01]  /*5aa0*/  @!P0 IADD3 R8, PT, PT, R15, -R0, RZ ;  /* 0x800000000f088210 */ /* 0x000fe20007ffe0ff */
[----:B------:R-:W-:Y:S02]  /*5ab0*/  @!P0 IMAD R0, R7, R6, R0 ;  /* 0x0000000607008224 */ /* 0x000fe400078e0200 */
[----:B------:R-:W-:Y:S02]  /*5ac0*/  IMAD R75, R70, R2, R75 ;  /* 0x00000002464b7224 */ /* 0x000fe400078e024b */
[----:B------:R-:W-:Y:S02]  /*5ad0*/  @!P0 IMAD R5, R8, R72, R3 ;  /* 0x0000004808058224 */ /* 0x000fe400078e0203 */
[----:B------:R-:W-:Y:S04]  /*5ae0*/  @!P0 IMAD.MOV.U32 R3, RZ, RZ, R0 ;  /* 0x000000ffff038224 */ /* 0x000fe800078e0000 */
[----:B------:R-:W-:Y:S02]  /*5af0*/  IMAD R77, R3, R74, R77 ;  /* 0x0000004a034d7224 */ /* 0x000fe400078e024d */
[----:B------:R-:W-:Y:S07]  /*5b00*/  IMAD R75, R5, R70, R75 ;  /* 0x00000046054b7224 */ /* 0x000fee00078e024b */
.L_x_108:
[----:B-1----:R-:W-:Y:S01]  /*5b10*/  @!P1 ISETP.NE.AND P0, PT, R10, 0x1, PT ;  /* 0x000000010a00980c */ /* 0x002fe20003f05270 */
[----:B------:R-:W-:Y:S01]  /*5b20*/  @!P1 IMAD.HI.U32 R0, R77, R12, RZ ;  /* 0x0000000c4d009227 */ /* 0x000fe200078e00ff */
[----:B------:R-:W-:Y:S01]  /*5b30*/  @!P1 ISETP.NE.AND P2, PT, R9, 0x1, PT ;  /* 0x000000010900980c */ /* 0x000fe20003f45270 */
[----:B------:R-:W-:Y:S01]  /*5b40*/  ULOP3.LUT UP0, URZ, UR48, 0x1b0, URZ, 0xc0, !UPT ;  /* 0x000001b030ff7892 */ /* 0x000fe2000f80c0ff */
[----:B------:R-:W-:Y:S01]  /*5b50*/  R2UR UR42, R21 ;  /* 0x00000000152a72ca */ /* 0x000fe200000e0000 */
[----:B------:R-:W-:Y:S01]  /*5b60*/  @!P1 IMAD.HI.U32 R3, R75, R11, RZ ;  /* 0x0000000b4b039227 */ /* 0x000fe200078e00ff */
[----:B------:R-:W-:Y:S02]  /*5b70*/  @!P1 SHF.R.U32.HI R0, RZ, R13, R0 ;  /* 0x0000000dff009219 */ /* 0x000fe40000011600 */
[----:B------:R-:W-:Y:S01]  /*5b80*/  R2UR UR41, R20 ;  /* 0x00000000142972ca */ /* 0x000fe200000e0000 */
[----:B------:R-:W-:Y:S01]  /*5b90*/  VIADD R172, R172, 0x1 ;  /* 0x00000001acac7836 */ /* 0x000fe20000000000 */
[----:B------:R-:W-:Y:S02]  /*5ba0*/  @!P1 SHF.R.U32.HI R2, RZ, R14, R3 ;  /* 0x0000000eff029219 */ /* 0x000fe40000011603 */
[----:B------:R-:W-:Y:S02]  /*5bb0*/  @!P1 SEL R3, R77, R0, !P2 ;  /* 0x000000004d039207 */ /* 0x000fe40005000000 */
[----:B------:R-:W-:Y:S02]  /*5bc0*/  @!P1 SEL R2, R75, R2, !P0 ;  /* 0x000000024b029207 */ /* 0x000fe40004000000 */
[----:B------:R-:W-:Y:S01]  /*5bd0*/  @P4 SHF.R.U32.HI R160, RZ, 0x10, R17 ;  /* 0x00000010ffa04819 */ /* 0x000fe20000011611 */
[----:B------:R-:W-:Y:S02]  /*5be0*/  USHF.L.U32 UR42, UR42, 0x7, URZ ;  /* 0x000000072a2a7899 */ /* 0x000fe400080006ff */
[----:B------:R-:W-:Y:S02]  /*5bf0*/  @!P1 IMAD.IADD R0, R2, 0x1, -R3 ;  /* 0x0000000102009824 */ /* 0x000fe400078e0a03 */
[----:B------:R-:W-:Y:S01]  /*5c00*/  @!P1 IMAD.IADD R2, R3, 0x1, -R2 ;  /* 0x0000000103029824 */ /* 0x000fe200078e0a02 */
[----:B------:R-:W-:Y:S01]  /*5c10*/  USHF.L.U32 UR41, UR41, 0x8, URZ ;  /* 0x0000000829297899 */ /* 0x000fe200080006ff */
[----:B------:R-:W-:Y:S02]  /*5c20*/  @!P1 IMAD R77, R0, R9, R77 ;  /* 0x00000009004d9224 */ /* 0x000fe400078e024d */
[----:B------:R-:W-:Y:S01]  /*5c30*/  @!P1 IMAD R75, R2, R10, R75 ;  /* 0x0000000a024b9224 */ /* 0x000fe200078e024b */
[----:B------:R-:W-:Y:S08]  /*5c40*/  BRA.U !UP0, `(.L_x_109) ;  /* 0x0000000108407547 */ /* 0x000ff0000b800000 */
[----:B------:R-:W1:Y:S01]  /*5c50*/  LDCU.64 UR8, c[0x4][0x88] ;  /* 0x01001100ff0877ac */ /* 0x000e620008000a00 */
[----:B------:R-:W-:Y:S01]  /*5c60*/  MOV R3, 0x0 ;  /* 0x0000000000037802 */ /* 0x000fe20000000f00 */
[----:B------:R-:W-:Y:S02]  /*5c70*/  HFMA2 R12, -RZ, RZ, 0, 5.9604644775390625e-08 ;  /* 0x00000001ff0c7431 */ /* 0x000fe400000001ff */
[----:B------:R-:W-:Y:S02]  /*5c80*/  IMAD.MOV.U32 R8, RZ, RZ, 0x70 ;  /* 0x00000070ff087424 */ /* 0x000fe400078e00ff */
[----:B------:R-:W-:Y:S01]  /*5c90*/  IMAD.MOV.U32 R13, RZ, RZ, RZ ;  /* 0x000000ffff0d7224 */ /* 0x000fe200078e00ff */
[----:B------:R-:W2:Y:S01]  /*5ca0*/  LDCU.64 UR6, c[0x4][0x90] ;  /* 0x01001200ff0677ac */ /* 0x000ea20008000a00 */
[----:B------:R-:W3:Y:S01]  /*5cb0*/  LDC.64 R2, c[0x4][R3] ;  /* 0x0100000003027b82 */ /* 0x000ee20000000a00 */
[----:B------:R-:W4:Y:S01]  /*5cc0*/  LDCU.64 UR4, c[0x4][0x8] ;  /* 0x01000100ff0477ac */ /* 0x000f220008000a00 */
[----:B-1----:R-:W-:Y:S01]  /*5cd0*/  MOV R5, UR9 ;  /* 0x0000000900057c02 */ /* 0x002fe20008000f00 */
[----:B------:R-:W-:Y:S01]  /*5ce0*/  IMAD.U32 R4, RZ, RZ, UR8 ;  /* 0x00000008ff047e24 */ /* 0x000fe2000f8e00ff */
[----:B--2---:R-:W-:Y:S01]  /*5cf0*/  MOV R7, UR7 ;  /* 0x0000000700077c02 */ /* 0x004fe20008000f00 */
[----:B------:R-:W-:Y:S01]  /*5d00*/  IMAD.U32 R6, RZ, RZ, UR6 ;  /* 0x00000006ff067e24 */ /* 0x000fe2000f8e00ff */
[----:B----4-:R-:W-:Y:S01]  /*5d10*/  MOV R11, UR5 ;  /* 0x00000005000b7c02 */ /* 0x010fe20008000f00 */
[----:B------:R-:W-:Y:S02]  /*5d20*/  IMAD.U32 R10, RZ, RZ, UR4 ;  /* 0x00000004ff0a7e24 */ /* 0x000fe4000f8e00ff */
[----:B------:R-:W-:Y:S07]  /*5d30*/  LEPC R20, `(.L_x_109) ;  /* 0x000000001014794e */ /* 0x000fee0000000000 */
[----:B---3-5:R-:W-:Y:S05]  /*5d40*/  CALL.ABS.NOINC R2 ;  /* 0x0000000002007343 */ /* 0x028fea0003c00000 */
.L_x_109:
[----:B------:R-:W-:Y:S01]  /*5d50*/  LOP3.LUT P0, RZ, R168, 0x1b0, RZ, 0xc0, !PT ;  /* 0x000001b0a8ff7812 */ /* 0x000fe2000780c0ff */
[----:B------:R-:W-:Y:S11]  /*5d60*/  BSSY.RECONVERGENT B6, `(.L_x_110) ;  /* 0x0000013000067945 */ /* 0x000ff60003800200 */
[----:B------:R-:W-:Y:S01]  /*5d70*/  @!UPT UIADD3 URZ, UPT, UPT, URZ, URZ, URZ ;  /* 0x000000fffffff290 */ /* 0x000fe2000fffe0ff */
[----:B------:R-:W-:Y:S05]  /*5d80*/  @!P0 BRA `(.L_x_111) ;  /* 0x0000000000408947 */ /* 0x000fea0003800000 */
        /* <DEDUP_REMOVED lines=16> */
.L_x_111:
[----:B------:R-:W-:Y:S05]  /*5e90*/  BSYNC.RECONVERGENT B6 ;  /* 0x0000000000067941 */ /* 0x000fea0003800200 */
.L_x_110:
[----:B------:R-:W-:Y:S01]  /*5ea0*/  ISETP.NE.U32.AND P4, PT, R148, RZ, PT ;  /* 0x000000ff9400720c */ /* 0x000fe20003f85070 */
[----:B------:R-:W-:Y:S01]  /*5eb0*/  UISETP.NE.AND UP2, UPT, UR50, URZ, UPT ;  /* 0x000000ff3200728c */ /* 0x000fe2000bf45270 */
[----:B------:R-:W-:Y:S01]  /*5ec0*/  ISETP.NE.U32.AND P2, PT, RZ, UR38, PT ;  /* 0x00000026ff007c0c */ /* 0x000fe2000bf45070 */
[----:B------:R-:W-:Y:S01]  /*5ed0*/  UISETP.NE.U32.AND UP1, UPT, UR44, URZ, UPT ;  /* 0x000000ff2c00728c */ /* 0x000fe2000bf25070 */
[----:B------:R-:W-:Y:S01]  /*5ee0*/  ISETP.NE.AND.EX P4, PT, R149, RZ, PT, P4 ;  /* 0x000000ff9500720c */ /* 0x000fe20003f85340 */
[----:B------:R-:W-:Y:S01]  /*5ef0*/  UPLOP3.LUT UP0, UPT, UPT, UPT, UPT, 0x40, 0x4 ;  /* 0x000000000004789c */ /* 0x000fe20003f0e870 */
[----:B------:R-:W-:Y:S01]  /*5f00*/  ISETP.NE.AND.EX P2, PT, RZ, UR39, PT, P2 ;  /* 0x00000027ff007c0c */ /* 0x000fe2000bf45320 */
[----:B------:R-:W-:Y:S01]  /*5f10*/  UISETP.NE.AND.EX UP1, UPT, UR45, URZ, UPT, UP1 ;  /* 0x000000ff2d00728c */ /* 0x000fe2000bf25310 */
[----:B------:R-:W-:Y:S04]  /*5f20*/  PLOP3.LUT P1, PT, PT, PT, UP2, 0x80, 0x8 ;  /* 0x000000000008781c */ /* 0x000fe80003f2f028 */
[----:B------:R-:W-:Y:S06]  /*5f30*/  @UP2 UPLOP3.LUT UP0, UPT, UPT, UPT, UP1, 0x80, 0x8 ;  /* 0x000000000008289c */ /* 0x000fec0003f0f010 */
[----:B------:R-:W-:Y:S01]  /*5f40*/  PLOP3.LUT P0, PT, PT, PT, UP0, 0x80, 0x8 ;  /* 0x000000000008781c */ /* 0x000fe20003f0f008 */
[----:B------:R-:W-:Y:S01]  /*5f50*/  @!UPT UIADD3 URZ, UPT, UPT, URZ, URZ, URZ ;  /* 0x000000fffffff290 */ /* 0x000fe2000fffe0ff */
[----:B------:R-:W-:Y:S11]  /*5f60*/  BRA.U !UP1, `(.L_x_112) ;  /* 0x0000000109387547 */ /* 0x000ff6000b800000 */
[----:B------:R-:W-:Y:S01]  /*5f70*/  UISETP.NE.U32.AND UP0, UPT, UR38, URZ, UPT ;  /* 0x000000ff2600728c */ /* 0x000fe2000bf05070 */
[----:B------:R-:W-:Y:S02]  /*5f80*/  HFMA2 R0, -RZ, RZ, 0, 5.9604644775390625e-08 ;  /* 0x00000001ff007431 */ /* 0x000fe400000001ff */
[----:B------:R-:W-:Y:S01]  /*5f90*/  IMAD.MOV.U32 R153, RZ, RZ, 0x1 ;  /* 0x00000001ff997424 */ /* 0x000fe200078e00ff */
[----:B------:R-:W-:Y:S06]  /*5fa0*/  UISETP.NE.AND.EX UP0, UPT, UR39, URZ, UPT, UP0 ;  /* 0x000000ff2700728c */ /* 0x000fec000bf05300 */
[----:B------:R-:W-:Y:S05]  /*5fb0*/  PLOP3.LUT P3, PT, PT, PT, UP0, 0x80, 0x8 ;  /* 0x000000000008781c */ /* 0x000fea0003f6f008 */
[----:B------:R-:W1:Y:S01]  /*5fc0*/  @UP0 LDCU.64 UR6, c[0x0][0x888] ;  /* 0x00011100ff0607ac */ /* 0x000e620008000a00 */
[----:B------:R-:W-:Y:S07]  /*5fd0*/  @UP0 UIMAD UR4, UR36, UR44, URZ ;  /* 0x0000002c240402a4 */ /* 0x000fee000f8e02ff */
[----:B------:R-:W-:Y:S01]  /*5fe0*/  @!P3 PRMT R153, R0, 0x7610, R153 ;  /* 0x000076100099b816 */ /* 0x000fe20000000099 */
[----:B-1----:R-:W-:Y:S03]  /*5ff0*/  @UP0 UIMAD.WIDE UR6, UR4, 0x4, UR6 ;  /* 0x00000004040608a5 */ /* 0x002fe6000f8e0206 */
[----:B------:R-:W1:Y:S03]  /*6000*/  @!UP0 LDCU UR4, c[0x0][0x880] ;  /* 0x00011000ff0487ac */ /* 0x000e660008000800 */
[----:B------:R-:W-:Y:S01]  /*6010*/  IMAD.U32 R2, RZ, RZ, UR6 ;  /* 0x00000006ff027e24 */ /* 0x000fe2000f8e00ff */
[----:B------:R-:W-:Y:S05]  /*6020*/  MOV R3, UR7 ;  /* 0x0000000700037c02 */ /* 0x000fea0008000f00 */
[----:B-----5:R2:W5:Y:S02]  /*6030*/  @P3 LDG.E R82, desc[UR46][R2.64] ;  /* 0x0000002e02523981 */ /* 0x020564000c1e1900 */
[----:B-12---:R-:W-:Y:S02]  /*6040*/  @!P3 IMAD.U32 R82, RZ, RZ, UR4 ;  /* 0x00000004ff52be24 */ /* 0x006fe4000f8e00ff */
.L_x_112:
[----:B------:R-:W-:Y:S05]  /*6050*/  @!P4 BRA `(.L_x_113) ;  /* 0x000000000020c947 */ /* 0x000fea0003800000 */
[----:B------:R-:W-:Y:S04]  /*6060*/  ISETP.NE.U32.AND P3, PT, R146, RZ, PT ;  /* 0x000000ff9200720c */ /* 0x000fe80003f65070 */
[----:B------:R-:W-:Y:S11]  /*6070*/  ISETP.NE.AND.EX P3, PT, R147, RZ, PT, P3 ;  /* 0x000000ff9300720c */ /* 0x000ff60003f65330 */
[----:B------:R-:W-:Y:S02]  /*6080*/  @!UPT UIADD3 URZ, UPT, UPT, URZ, URZ, URZ ;  /* 0x000000fffffff290 */ /* 0x000fe4000fffe0ff */
[----:B------:R-:W1:Y:S01]  /*6090*/  @P3 LDC.64 R2, c[0x0][0x8a8] ;  /* 0x00022a00ff023b82 */ /* 0x000e620000000a00 */
[----:B------:R-:W-:Y:S04]  /*60a0*/  @P3 IMAD R0, R148, UR36, RZ ;  /* 0x0000002494003c24 */ /* 0x000fe8000f8e02ff */
[----:B-1----:R-:W-:Y:S05]  /*60b0*/  @P3 IMAD.WIDE R2, R0, 0x4, R2 ;  /* 0x0000000400023825 */ /* 0x002fea00078e0202 */
[----:B-----5:R1:W5:Y:S02]  /*60c0*/  @P3 LDG.E R78, desc[UR46][R2.64] ;  /* 0x0000002e024e3981 */ /* 0x020364000c1e1900 */
[----:B-1----:R-:W2:Y:S02]  /*60d0*/  @!P3 LDC R78, c[0x0][0x8a0] ;  /* 0x00022800ff4ebb82 */ /* 0x002ea40000000800 */
.L_x_113:
[----:B-----5:R-:W-:Y:S01]  /*60e0*/  ISETP.NE.AND P4, PT, R82, RZ, PT ;  /* 0x000000ff5200720c */ /* 0x020fe20003f85270 */
[----:B------:R-:W-:Y:S01]  /*60f0*/  BSSY B1, `(.L_x_114) ;  /* 0x0000048000017945 */ /* 0x000fe20003800000 */
[----:B------:R-:W-:Y:S01]  /*6100*/  SEL R5, RZ, 0xffffffff, P2 ;  /* 0xffffffffff057807 */ /* 0x000fe20001000000 */
[----:B------:R-:W-:Y:S01]  /*6110*/  IMAD.MOV.U32 R100, RZ, RZ, 0x1 ;  /* 0x00000001ff647424 */ /* 0x000fe200078e00ff */
[----:B------:R-:W-:Y:S01]  /*6120*/  LOP3.LUT P3, RZ, R153, 0xff, RZ, 0xc0, !PT ;  /* 0x000000ff99ff7812 */ /* 0x000fe2000786c0ff */
[----:B------:R-:W-:Y:S01]  /*6130*/  IMAD R80, R76, 0x100, R79 ;  /* 0x000001004c507824 */ /* 0x000fe200078e024f */
[----:B------:R-:W-:Y:S02]  /*6140*/  @P1 SEL R0, RZ, 0xffffffff, P4 ;  /* 0xffffffffff001807 */ /* 0x000fe40002000000 */
[----:B------:R-:W-:Y:S02]  /*6150*/  CS2R R110, SRZ ;  /* 0x00000000006e7805 */ /* 0x000fe4000001ff00 */
[----:B------:R-:W-:Y:S02]  /*6160*/  LEA R3, R162, UR49, 0x3 ;  /* 0x00000031a2037c11 */ /* 0x000fe4000f8e18ff */
[----:B------:R-:W-:Y:S02]  /*6170*/  CS2R R108, SRZ ;  /* 0x00000000006c7805 */ /* 0x000fe4000001ff00 */
[----:B------:R-:W-:Y:S02]  /*6180*/  @P0 SEL R0, R5, R0, !P3 ;  /* 0x0000000005000207 */ /* 0x000fe40005800000 */
[----:B------:R-:W-:Y:S02]  /*6190*/  CS2R R106, SRZ ;  /* 0x00000000006a7805 */ /* 0x000fe4000001ff00 */
[----:B------:R-:W-:Y:S02]  /*61a0*/  LEA R171, R76, UR49, 0x3 ;  /* 0x000000314cab7c11 */ /* 0x000fe4000f8e18ff */
[----:B------:R-:W-:Y:S02]  /*61b0*/  CS2R R104, SRZ ;  /* 0x0000000000687805 */ /* 0x000fe4000001ff00 */
[----:B------:R-:W-:Y:S02]  /*61c0*/  @P1 LOP3.LUT R0, R0, 0x1, RZ, 0xc0, !PT ;  /* 0x0000000100001812 */ /* 0x000fe400078ec0ff */
[----:B------:R-:W-:Y:S02]  /*61d0*/  CS2R R98, SRZ ;  /* 0x0000000000627805 */ /* 0x000fe4000001ff00 */
[----:B------:R-:W-:Y:S02]  /*61e0*/  SHF.L.U32 R2, R164, 0x1f, RZ ;  /* 0x0000001fa4027819 */ /* 0x000fe400000006ff */
[----:B------:R-:W-:Y:S02]  /*61f0*/  CS2R R96, SRZ ;  /* 0x0000000000607805 */ /* 0x000fe4000001ff00 */
[----:B------:R-:W-:Y:S02]  /*6200*/  ISETP.NE.U32.OR P6, PT, R0, 0x1, !P1 ;  /* 0x000000010000780c */ /* 0x000fe40004fc5470 */
[----:B------:R-:W-:Y:S02]  /*6210*/  CS2R R90, SRZ ;  /* 0x00000000005a7805 */ /* 0x000fe4000001ff00 */
[----:B------:R-:W-:Y:S02]  /*6220*/  PLOP3.LUT P2, PT, PT, PT, UP1, 0x80, 0x8 ;  /* 0x000000000008781c */ /* 0x000fe40003f4f018 */
[----:B------:R-:W-:Y:S02]  /*6230*/  CS2R R88, SRZ ;  /* 0x0000000000587805 */ /* 0x000fe4000001ff00 */
[----:B------:R-:W-:Y:S02]  /*6240*/  SEL R0, RZ, 0xffffffff, P4 ;  /* 0xffffffffff007807 */ /* 0x000fe40002000000 */
[----:B------:R-:W-:Y:S03]  /*6250*/  P2R R116, PR, RZ, 0x40 ;  /* 0x00000040ff747803 */ /* 0x000fe60000000000 */
[----:B------:R-:W-:Y:S04]  /*6260*/  @P6 SHF.L.U32 R4, R161, 0x1f, RZ ;  /* 0x0000001fa1046819 */ /* 0x000fe800000006ff */
[----:B------:R-:W-:Y:S01]  /*6270*/  @P2 SEL R0, R5, R0, !P3 ;  /* 0x0000000005002207 */ /* 0x000fe20005800000 */
[----:B------:R-:W1:Y:S03]  /*6280*/  @P6 SYNCS.PHASECHK.TRANS64.TRYWAIT P1, [R3+URZ+0xb0], R4 ;  /* 0x0000b004030065a7 */ /* 0x000e6600080211ff */
[----:B------:R-:W-:Y:S04]  /*6290*/  LOP3.LUT R0, R0, 0x1, RZ, 0xc0, !PT ;  /* 0x0000000100007812 */ /* 0x000fe800078ec0ff */
[----:B------:R-:W-:Y:S04]  /*62a0*/  ISETP.NE.U32.AND P5, PT, R0, 0x1, PT ;  /* 0x000000010000780c */ /* 0x000fe80003fa5070 */
[----:B------:R-:W-:Y:S01]  /*62b0*/  P2R R101, PR, RZ, 0x20 ;  /* 0x00000020ff657803 */ /* 0x000fe20000000000 */
[----:B------:R3:W4:Y:S01]  /*62c0*/  SYNCS.PHASECHK.TRANS64.TRYWAIT P0, [R171+URZ+0x120], R2 ;  /* 0x00012002ab0075a7 */ /* 0x00072200080011ff */
[----:B-1----:R-:W-:Y:S01]  /*62d0*/  @P6 SEL R100, RZ, 0x1, !P1 ;  /* 0x00000001ff646807 */ /* 0x002fe20004800000 */
[----:B---3--:R-:W-:Y:S06]  /*62e0*/  @!P6 BRA `(.L_x_115) ;  /* 0x0000000000a0e947 */ /* 0x008fec0003800000 */
[----:B------:R-:W-:Y:S01]  /*62f0*/  @P5 IMAD R7, R162, 0x2000, R155 ;  /* 0x00002000a2075824 */ /* 0x000fe200078e029b */
[----:B------:R-:W-:Y:S01]  /*6300*/  ISETP.NE.AND P1, PT, R100, RZ, PT ;  /* 0x000000ff6400720c */ /* 0x000fe20003f25270 */
[----:B------:R-:W-:Y:S01]  /*6310*/  BSSY B0, `(.L_x_116) ;  /* 0x0000011000007945 */ /* 0x000fe20003800000 */
[----:B------:R-:W-:Y:S01]  /*6320*/  CS2R R90, SRZ ;  /* 0x00000000005a7805 */ /* 0x000fe2000001ff00 */
[----:B------:R-:W-:Y:S01]  /*6330*/  @P5 VIADD R4, R7, UR49 ;  /* 0x0000003107045c36 */ /* 0x000fe20008000000 */
[----:B------:R-:W-:Y:S02]  /*6340*/  CS2R R88, SRZ ;  /* 0x0000000000587805 */ /* 0x000fe4000001ff00 */
[----:B------:R-:W-:Y:S02]  /*6350*/  CS2R R98, SRZ ;  /* 0x0000000000627805 */ /* 0x000fe4000001ff00 */
[----:B------:R-:W-:Y:S01]  /*6360*/  CS2R R96, SRZ ;  /* 0x0000000000607805 */ /* 0x000fe2000001ff00 */
[--C-:B------:R-:W-:Y:S01]  /*6370*/  @P5 IMAD.IADD R6, R167, 0x1, R4.reuse ;  /* 0x00000001a7065824 */ /* 0x100fe200078e0204 */
[----:B------:R-:W-:Y:S01]  /*6380*/  CS2R R106, SRZ ;  /* 0x00000000006a7805 */ /* 0x000fe2000001ff00 */
[--C-:B------:R-:W-:Y:S01]  /*6390*/  @P5 IMAD.IADD R5, R166, 0x1, R4.reuse ;  /* 0x00000001a6055824 */ /* 0x100fe200078e0204 */
[----:B------:R-:W-:Y:S01]  /*63a0*/  CS2R R104, SRZ ;  /* 0x0000000000687805 */ /* 0x000fe2000001ff00 */
[----:B------:R-:W-:Y:S01]  /*63b0*/  @P5 IMAD R4, R165, 0x10, R4 ;  /* 0x00000010a5045824 */ /* 0x000fe200078e0204 */
[----:B------:R-:W-:Y:S02]  /*63c0*/  CS2R R110, SRZ ;  /* 0x00000000006e7805 */ /* 0x000fe4000001ff00 */
[----:B------:R-:W-:Y:S01]  /*63d0*/  CS2R R108, SRZ ;  /* 0x00000000006c7805 */ /* 0x000fe2000001ff00 */
[----:B------:R-:W-:Y:S06]  /*63e0*/  @P1 BRA `(.L_x_117) ;  /* 0x00000000000c1947 */ /* 0x000fec0003800000 */
[----:B------:R-:W-:Y:S04]  /*63f0*/  SHF.L.U32 R0, R161, 0x1f, RZ ;  /* 0x0000001fa1007819 */ /* 0x000fe800000006ff */
[----:B------:R-:W1:Y:S02]  /*6400*/  SYNCS.PHASECHK.TRANS64.TRYWAIT P1, [R3+URZ+0xb0], R0 ;  /* 0x0000b000030075a7 */ /* 0x000e6400080211ff */
[----:B-1----:R-:W-:Y:S05]  /*6410*/  @!P1 BRA `(.L_x_118) ;  /* 0x0000006400549947 */ /* 0x002fea0003800000 */
.L_x_117:
[----:B------:R-:W-:Y:S05]  /*6420*/  BSYNC B0 ;  /* 0x0000000000007941 */ /* 0x000fea0003800000 */
.L_x_116:
[----:B------:R-:W-:Y:S01]  /*6430*/  ISETP.NE.AND P1, PT, R101, RZ, PT ;  /* 0x000000ff6500720c */ /* 0x000fe20003f25270 */
[----:B-1----:R-:W-:Y:S02]  /*6440*/  VIADD R3, R3, 0xd0 ;  /* 0x000000d003037836 */ /* 0x002fe40000000000 */
[----:B------:R-:W-:Y:S02]  /*6450*/  IMAD.U32 R0, RZ, RZ, UR37 ;  /* 0x00000025ff007e24 */ /* 0x000fe4000f8e00ff */
[----:B------:R-:W-:Y:S03]  /*6460*/  VIADD R162, R162, 0x1 ;  /* 0x00000001a2a27836 */ /* 0x000fe60000000000 */
[----:B------:R-:W-:Y:S05]  /*6470*/  PRMT R0, R0, 0x654, R3 ;  /* 0x0000065400007816 */ /* 0x000fea0000000003 */
[----:B------:R1:W3:Y:S04]  /*6480*/  @P1 LDS.128 R88, [R7+UR49+0x200] ;  /* 0x0002003107581984 */ /* 0x0002e80008000c00 */
[----:B------:R1:W1:Y:S04]  /*6490*/  @P1 LDS.128 R96, [R6+0x200] ;  /* 0x0002000006601984 */ /* 0x0002680000000c00 */
[----:B------:R1:W1:Y:S04]  /*64a0*/  @P1 LDS.128 R104, [R5+0x200] ;  /* 0x0002000005681984 */ /* 0x0002680000000c00 */
[----:B------:R1:W1:Y:S01]  /*64b0*/  @P1 LDS.128 R108, [R4+0x200] ;  /* 0x00020000046c1984 */ /* 0x0002620000000c00 */
[C---:B------:R-:W-:Y:S01]  /*64c0*/  ISETP.NE.AND P1, PT, R162.reuse, 0x4, PT ;  /* 0x00000004a200780c */ /* 0x040fe20003f25270 */
[----:B------:R-:W-:Y:S01]  /*64d0*/  @!PT LDS RZ, [RZ] ;  /* 0x00000000fffff984 */ /* 0x000fe20000000800 */
[----:B------:R-:W-:Y:S01]  /*64e0*/  @!PT LDS RZ, [RZ] ;  /* 0x00000000fffff984 */ /* 0x000fe20000000800 */
[----:B------:R-:W-:Y:S01]  /*64f0*/  @!PT LDS RZ, [RZ] ;  /* 0x00000000fffff984 */ /* 0x000fe20000000800 */
[----:B------:R-:W-:Y:S01]  /*6500*/  @!PT LDS RZ, [RZ] ;  /* 0x00000000fffff984 */ /* 0x000fe20000000800 */
[----:B------:R5:W-:Y:S06]  /*6510*/  MEMBAR.ALL.CTA ;  /* 0x0000000000007992 */ /* 0x000bec0000008000 */
[----:B-----5:R-:W5:Y:S01]  /*6520*/  FENCE.VIEW.ASYNC.S ;  /* 0x00000000000073c6 */ /* 0x020f620000000000 */
[----:B------:R-:W-:Y:S01]  /*6530*/  SEL R162, R162, RZ, P1 ;  /* 0x000000ffa2a27207 */ /* 0x000fe20000800000 */
[----:B-----5:R5:W-:Y:S02]  /*6540*/  SYNCS.ARRIVE.TRANS64.RED.A1T0 RZ, [R0+URZ], RZ ;  /* 0x000000ff00ff79a7 */ /* 0x020be400081004ff */
[----:B-----5:R-:W-:Y:S04]  /*6550*/  SEL R0, RZ, 0x1, P1 ;  /* 0x00000001ff007807 */ /* 0x020fe80000800000 */
[----:B---3--:R-:W-:Y:S02]  /*6560*/  LOP3.LUT R161, R161, R0, RZ, 0x3c, !PT ;  /* 0x00000000a1a17212 */ /* 0x008fe400078e3cff */
.L_x_115:
[----:B------:R-:W-:Y:S05]  /*6570*/  BSYNC B1 ;  /* 0x0000000000017941 */ /* 0x000fea0003800000 */
.L_x_114:
[----:B------:R-:W-:Y:S04]  /*6580*/  SHF.R.U32.HI R3, RZ, 0x15, R80 ;  /* 0x00000015ff037819 */ /* 0x000fe80000011650 */
[----:B------:R-:W-:Y:S01]  /*6590*/  LOP3.LUT P1, RZ, R3, 0x3, R156, 0x48, !PT ;  /* 0x0000000303ff7812 */ /* 0x000fe2000782489c */
[----:B------:R-:W-:Y:S01]  /*65a0*/  @!UPT UIADD3 URZ, UPT, UPT, URZ, URZ, URZ ;  /* 0x000000fffffff290 */ /* 0x000fe2000fffe0ff */
[----:B----4-:R-:W-:Y:S11]  /*65b0*/  @P0 BRA `(.L_x_119) ;  /* 0x0000000000080947 */ /* 0x010ff60003800000 */
[----:B------:R-:W3:Y:S02]  /*65c0*/  SYNCS.PHASECHK.TRANS64.TRYWAIT P0, [R171+URZ+0x120], R2 ;  /* 0x00012002ab0075a7 */ /* 0x000ee400080011ff */
[----:B---3--:R-:W-:Y:S05]  /*65d0*/  @!P0 BRA `(.L_x_120) ;  /* 0x0000006000f88947 */ /* 0x008fea0003800000 */
.L_x_119:
[----:B------:R-:W-:Y:S05]  /*65e0*/  @!P1 BRA `(.L_x_121) ;  /* 0x0000000000409947 */ /* 0x000fea0003800000 */
[----:B------:R-:W1:Y:S01]  /*65f0*/  LDCU.64 UR8, c[0x4][0x78] ;  /* 0x01000f00ff0877ac */ /* 0x000e620008000a00 */
[----:B------:R-:W-:Y:S01]  /*6600*/  MOV R3, 0x0 ;  /* 0x0000000000037802 */ /* 0x000fe20000000f00 */
[----:B------:R-:W-:Y:S02]  /*6610*/  HFMA2 R12, -RZ, RZ, 0, 5.9604644775390625e-08 ;  /* 0x00000001ff0c7431 */ /* 0x000fe400000001ff */
[----:B------:R-:W-:Y:S02]  /*6620*/  IMAD.MOV.U32 R8, RZ, RZ, 0x192 ;  /* 0x00000192ff087424 */ /* 0x000fe400078e00ff */
[----:B------:R-:W-:Y:S01]  /*6630*/  IMAD.MOV.U32 R13, RZ, RZ, RZ ;  /* 0x000000ffff0d7224 */ /* 0x000fe200078e00ff */
[----:B------:R-:W4:Y:S01]  /*6640*/  LDCU.64 UR6, c[0x4][0x80] ;  /* 0x01001000ff0677ac */ /* 0x000f220008000a00 */
[----:B---3--:R-:W3:Y:S01]  /*6650*/  LDC.64 R2, c[0x4][R3] ;  /* 0x0100000003027b82 */ /* 0x008ee20000000a00 */
[----:B------:R-:W5:Y:S01]  /*6660*/  LDCU.64 UR4, c[0x4][0x18] ;  /* 0x01000300ff0477ac */ /* 0x000f620008000a00 */
[----:B-1----:R-:W-:Y:S01]  /*6670*/  MOV R5, UR9 ;  /* 0x0000000900057c02 */ /* 0x002fe20008000f00 */
[----:B------:R-:W-:Y:S01]  /*6680*/  IMAD.U32 R4, RZ, RZ, UR8 ;  /* 0x00000008ff047e24 */ /* 0x000fe2000f8e00ff */
[----:B----4-:R-:W-:Y:S01]  /*6690*/  MOV R7, UR7 ;  /* 0x0000000700077c02 */ /* 0x010fe20008000f00 */
[----:B------:R-:W-:Y:S01]  /*66a0*/  IMAD.U32 R6, RZ, RZ, UR6 ;  /* 0x00000006ff067e24 */ /* 0x000fe2000f8e00ff */
[----:B-----5:R-:W-:Y:S01]  /*66b0*/  MOV R11, UR5 ;  /* 0x00000005000b7c02 */ /* 0x020fe20008000f00 */
[----:B------:R-:W-:Y:S02]  /*66c0*/  IMAD.U32 R10, RZ, RZ, UR4 ;  /* 0x00000004ff0a7e24 */ /* 0x000fe4000f8e00ff */
[----:B------:R-:W-:Y:S07]  /*66d0*/  LEPC R20, `(.L_x_121) ;  /* 0x000000001014794e */ /* 0x000fee0000000000 */
[----:B--23--:R-:W-:Y:S05]  /*66e0*/  CALL.ABS.NOINC R2 ;  /* 0x0000000002007343 */ /* 0x00cfea0003c00000 */
.L_x_121:
[----:B------:R-:W-:Y:S01]  /*66f0*/  SHF.L.U32 R83, R88, 0x10, RZ ;  /* 0x0000001058537819 */ /* 0x000fe200000006ff */
[----:B------:R-:W-:Y:S05]  /*6700*/  WARPSYNC.ALL ;  /* 0x0000000000007948 */ /* 0x000fea0003800000 */
[----:B------:R-:W-:Y:S01]  /*6710*/  R2UR UR4, R80 ;  /* 0x00000000500472ca */ /* 0x000fe200000e0000 */
[----:B------:R-:W-:Y:S01]  /*6720*/  BSSY.RECONVERGENT B0, `(.L_x_122) ;  /* 0x0000121000007945 */ /* 0x000fe20003800200 */
[----:B------:R-:W-:Y:S02]  /*6730*/  IADD3 R103, PT, PT, R155, UR49, RZ ;  /* 0x000000319b677c10 */ /* 0x000fe4000fffe0ff */
[----:B------:R-:W-:Y:S02]  /*6740*/  SHF.L.U32 R102, R165, 0x4, RZ ;  /* 0x00000004a5667819 */ /* 0x000fe400000006ff */
[-C--:B------:R-:W-:Y:S02]  /*6750*/  IADD3 R175, PT, PT, R167, R103.reuse, RZ ;  /* 0x00000067a7af7210 */ /* 0x080fe40007ffe0ff */
[----:B------:R-:W-:Y:S02]  /*6760*/  IADD3 R174, PT, PT, R166, R103, RZ ;  /* 0x00000067a6ae7210 */ /* 0x000fe40007ffe0ff */
[----:B------:R-:W-:Y:S02]  /*6770*/  IADD3 R173, PT, PT, R103, R102, RZ ;  /* 0x0000006667ad7210 */ /* 0x000fe40007ffe0ff */
[C---:B------:R-:W-:Y:S01]  /*6780*/  PRMT R81, R88.reuse, 0x8880, RZ ;  /* 0x0000888058517816 */ /* 0x040fe200000000ff */
[----:B-1----:R-:W2:Y:S01]  /*6790*/  LDTM.x64 R4, tmem[UR4] ;  /* 0x00000004000479ee */ /* 0x002ea20008340000 */
[----:B------:R-:W-:Y:S02]  /*67a0*/  SHF.R.S32.HI R83, RZ, 0x18, R83 ;  /* 0x00000018ff537819 */ /* 0x000fe40000011453 */
[----:B------:R-:W-:Y:S02]  /*67b0*/  SHF.R.S32.HI R86, RZ, 0x18, R89 ;  /* 0x00000018ff567819 */ /* 0x000fe40000011459 */
[----:B------:R-:W-:Y:S02]  /*67c0*/  SHF.L.U32 R84, R88, 0x8, RZ ;  /* 0x0000000858547819 */ /* 0x000fe400000006ff */
[----:B------:R-:W-:Y:S02]  /*67d0*/  SHF.L.U32 R85, R89, 0x8, RZ ;  /* 0x0000000859557819 */ /* 0x000fe400000006ff */
[----:B------:R-:W-:Y:S02]  /*67e0*/  SHF.R.S32.HI R84, RZ, 0x18, R84 ;  /* 0x00000018ff547819 */ /* 0x000fe40000011454 */
[----:B------:R-:W-:Y:S02]  /*67f0*/  SHF.R.S32.HI R85, RZ, 0x18, R85 ;  /* 0x00000018ff557819 */ /* 0x000fe40000011455 */
[----:B------:R-:W-:Y:S02]  /*6800*/  SHF.L.U32 R87, R110, 0x8, RZ ;  /* 0x000000086e577819 */ /* 0x000fe400000006ff */
[----:B------:R-:W-:Y:S02]  /*6810*/  ISETP.NE.AND P0, PT, R169, RZ, PT ;  /* 0x000000ffa900720c */ /* 0x000fe40003f05270 */
[----:B------:R-:W-:Y:S02]  /*6820*/  SHF.R.S32.HI R87, RZ, 0x18, R87 ;  /* 0x00000018ff577819 */ /* 0x000fe40000011457 */
[----:B------:R-:W-:Y:S02]  /*6830*/  ISETP.NE.AND P6, PT, R116, RZ, PT ;  /* 0x000000ff7400720c */ /* 0x000fe40003fc5270 */
[----:B------:R-:W-:Y:S01]  /*6840*/  LEA R117, R162, UR49, 0x3 ;  /* 0x00000031a2757c11 */ /* 0x000fe2000f8e18ff */
[C---:B--2---:R-:W-:Y:S02]  /*6850*/  IMAD R0, R78.reuse, R4, RZ ;  /* 0x000000044e007224 */ /* 0x044fe400078e02ff */
[C---:B---3--:R-:W-:Y:S02]  /*6860*/  IMAD R2, R78.reuse, R5, RZ ;  /* 0x000000054e027224 */ /* 0x048fe400078e02ff */
[----:B------:R-:W-:Y:S02]  /*6870*/  IMAD R3, R78, R6, RZ ;  /* 0x000000064e037224 */ /* 0x000fe400078e02ff */
[-C--:B------:R-:W-:Y:S01]  /*6880*/  IMAD R0, R81, R82.reuse, R0 ;  /* 0x0000005251007224 */ /* 0x080fe200078e0200 */
[----:B------:R-:W-:Y:S01]  /*6890*/  SHF.R.S32.HI R81, RZ, 0x18, R88 ;  /* 0x00000018ff517819 */ /* 0x000fe20000011458 */
[-C--:B------:R-:W-:Y:S01]  /*68a0*/  IMAD R2, R83, R82.reuse, R2 ;  /* 0x0000005253027224 */ /* 0x080fe200078e0202 */
[C---:B------:R-:W-:Y:S01]  /*68b0*/  PRMT R83, R89.reuse, 0x8880, RZ ;  /* 0x0000888059537816 */ /* 0x040fe200000000ff */
[----:B------:R-:W-:Y:S01]  /*68c0*/  IMAD R3, R84, R82, R3 ;  /* 0x0000005254037224 */ /* 0x000fe200078e0203 */
[----:B------:R-:W-:Y:S01]  /*68d0*/  SHF.L.U32 R84, R89, 0x10, RZ ;  /* 0x0000001059547819 */ /* 0x000fe200000006ff */
[C---:B------:R-:W-:Y:S01]  /*68e0*/  IMAD R7, R78.reuse, R7, RZ ;  /* 0x000000074e077224 */ /* 0x040fe200078e02ff */
[----:B------:R-:W-:Y:S01]  /*68f0*/  @P6 SHF.L.U32 R118, R161, 0x1f, RZ ;  /* 0x0000001fa1766819 */ /* 0x000fe200000006ff */
[C---:B------:R-:W-:Y:S01]  /*6900*/  IMAD R4, R78.reuse, R8, RZ ;  /* 0x000000084e047224 */ /* 0x040fe200078e02ff */
[----:B------:R-:W-:Y:S01]  /*6910*/  SHF.R.S32.HI R84, RZ, 0x18, R84 ;  /* 0x00000018ff547819 */ /* 0x000fe20000011454 */
[----:B------:R-:W-:Y:S02]  /*6920*/  IMAD R5, R78, R9, RZ ;  /* 0x000000094e057224 */ /* 0x000fe400078e02ff */
[----:B------:R-:W-:Y:S01]  /*6930*/  IMAD R7, R81, R82, R7 ;  /* 0x0000005251077224 */ /* 0x000fe200078e0207 */
[----:B------:R-:W-:Y:S01]  /*6940*/  PRMT R81, R90, 0x8880, RZ ;  /* 0x000088805a517816 */ /* 0x000fe200000000ff */
[----:B------:R-:W-:Y:S02]  /*6950*/  IMAD R6, R78, R10, RZ ;  /* 0x0000000a4e067224 */ /* 0x000fe400078e02ff */
[-C--:B------:R-:W-:Y:S01]  /*6960*/  IMAD R4, R83, R82.reuse, R4 ;  /* 0x0000005253047224 */ /* 0x080fe200078e0204 */
[----:B------:R-:W-:Y:S01]  /*6970*/  I2IP.S8.S32.SAT R93, R7, R3, RZ ;  /* 0x00000003075d7239 */ /* 0x000fe200000014ff */
[----:B------:R-:W-:Y:S01]  /*6980*/  IMAD R5, R84, R82, R5 ;  /* 0x0000005254057224 */ /* 0x000fe200078e0205 */
[----:B------:R-:W-:Y:S01]  /*6990*/  SHF.L.U32 R83, R90, 0x10, RZ ;  /* 0x000000105a537819 */ /* 0x000fe200000006ff */
[----:B------:R-:W-:Y:S01]  /*69a0*/  IMAD R11, R78, R11, RZ ;  /* 0x0000000b4e0b7224 */ /* 0x000fe200078e02ff */
[----:B------:R-:W-:Y:S01]  /*69b0*/  I2IP.S8.S32.SAT R92, R2, R0, R93 ;  /* 0x00000000025c7239 */ /* 0x000fe2000000145d */
[----:B------:R-:W-:Y:S01]  /*69c0*/  IMAD R6, R85, R82, R6 ;  /* 0x0000005255067224 */ /* 0x000fe200078e0206 */
[----:B------:R-:W-:Y:S01]  /*69d0*/  SHF.R.S32.HI R83, RZ, 0x18, R83 ;  /* 0x00000018ff537819 */ /* 0x000fe20000011453 */
[----:B------:R-:W-:Y:S01]  /*69e0*/  IMAD R8, R78, R12, RZ ;  /* 0x0000000c4e087224 */ /* 0x000fe200078e02ff */
[----:B------:R-:W-:Y:S01]  /*69f0*/  SHF.L.U32 R85, R90, 0x8, RZ ;  /* 0x000000085a557819 */ /* 0x000fe200000006ff */
[----:B------:R-:W-:Y:S02]  /*6a00*/  IMAD R9, R78, R13, RZ ;  /* 0x0000000d4e097224 */ /* 0x000fe400078e02ff */
[----:B------:R-:W-:Y:S01]  /*6a10*/  IMAD R11, R86, R82, R11 ;  /* 0x00000052560b7224 */ /* 0x000fe200078e020b */
[----:B------:R-:W-:Y:S01]  /*6a20*/  SHF.R.S32.HI R85, RZ, 0x18, R85 ;  /* 0x00000018ff557819 */ /* 0x000fe20000011455 */
[C---:B------:R-:W-:Y:S01]  /*6a30*/  IMAD R10, R78.reuse, R14, RZ ;  /* 0x0000000e4e0a7224 */ /* 0x040fe200078e02ff */
[----:B------:R-:W-:Y:S01]  /*6a40*/  SHF.R.S32.HI R86, RZ, 0x18, R91 ;  /* 0x00000018ff567819 */ /* 0x000fe2000001145b */
[----:B------:R-:W-:Y:S01]  /*6a50*/  IMAD R8, R81, R82, R8 ;  /* 0x0000005251087224 */ /* 0x000fe200078e0208 */
[----:B------:R-:W-:Y:S01]  /*6a60*/  I2IP.S8.S32.SAT R94, R11, R6, RZ ;  /* 0x000000060b5e7239 */ /* 0x000fe200000014ff */
[----:B------:R-:W-:Y:S01]  /*6a70*/  IMAD R9, R83, R82, R9 ;  /* 0x0000005253097224 */ /* 0x000fe200078e0209 */
[C---:B------:R-:W-:Y:S01]  /*6a80*/  PRMT R83, R91.reuse, 0x8880, RZ ;  /* 0x000088805b537816 */ /* 0x040fe200000000ff */
[----:B------:R-:W-:Y:S01]  /*6a90*/  IMAD.U32 R84, R91, 0x10000, RZ ;  /* 0x000100005b547824 */ /* 0x000fe200078e00ff */
[----:B------:R-:W-:Y:S01]  /*6aa0*/  I2IP.S8.S32.SAT R93, R5, R4, R94 ;  /* 0x00000004055d7239 */ /* 0x000fe2000000145e */
[C---:B------:R-:W-:Y:S01]  /*6ab0*/  IMAD R15, R78.reuse, R15, RZ ;  /* 0x0000000f4e0f7224 */ /* 0x040fe200078e02ff */
[----:B------:R-:W-:Y:S01]  /*6ac0*/  SHF.R.S32.HI R81, RZ, 0x18, R90 ;  /* 0x00000018ff517819 */ /* 0x000fe2000001145a */
[----:B------:R-:W-:Y:S01]  /*6ad0*/  IMAD R10, R85, R82, R10 ;  /* 0x00000052550a7224 */ /* 0x000fe200078e020a */
[----:B------:R-:W-:Y:S01]  /*6ae0*/  SHF.R.S32.HI R84, RZ, 0x18, R84 ;  /* 0x00000018ff547819 */ /* 0x000fe20000011454 */
[C---:B------:R-:W-:Y:S01]  /*6af0*/  IMAD R12, R78.reuse, R16, RZ ;  /* 0x000000104e0c7224 */ /* 0x040fe200078e02ff */
[----:B------:R-:W-:Y:S01]  /*6b00*/  SHF.L.U32 R85, R91, 0x8, RZ ;  /* 0x000000085b557819 */ /* 0x000fe200000006ff */
[----:B------:R-:W-:Y:S02]  /*6b10*/  IMAD R13, R78, R17, RZ ;  /* 0x000000114e0d7224 */ /* 0x000fe400078e02ff */
[----:B------:R-:W-:Y:S01]  /*6b20*/  IMAD R15, R81, R82, R15 ;  /* 0x00000052510f7224 */ /* 0x000fe200078e020f */
[----:B------:R-:W-:Y:S01]  /*6b30*/  PRMT R81, R96, 0x8880, RZ ;  /* 0x0000888060517816 */ /* 0x000fe200000000ff */
[----:B------:R-:W-:Y:S01]  /*6b40*/  IMAD R14, R78, R18, RZ ;  /* 0x000000124e0e7224 */ /* 0x000fe200078e02ff */
[----:B------:R-:W-:Y:S01]  /*6b50*/  SHF.R.S32.HI R85, RZ, 0x18, R85 ;  /* 0x00000018ff557819 */ /* 0x000fe20000011455 */
[----:B------:R-:W-:Y:S01]  /*6b60*/  IMAD R12, R83, R82, R12 ;  /* 0x00000052530c7224 */ /* 0x000fe200078e020c */
[----:B------:R-:W-:Y:S01]  /*6b70*/  I2IP.S8.S32.SAT R94, R15, R10, RZ ;  /* 0x0000000a0f5e7239 */ /* 0x000fe200000014ff */
[----:B------:R-:W-:Y:S01]  /*6b80*/  IMAD R13, R84, R82, R13 ;  /* 0x00000052540d7224 */ /* 0x000fe200078e020d */
[----:B------:R-:W-:Y:S01]  /*6b90*/  SHF.L.U32 R83, R96, 0x10, RZ ;  /* 0x0000001060537819 */ /* 0x000fe200000006ff */
[C---:B------:R-:W-:Y:S01]  /*6ba0*/  IMAD R19, R78.reuse, R19, RZ ;  /* 0x000000134e137224 */ /* 0x040fe200078e02ff */
[----:B------:R-:W-:Y:S01]  /*6bb0*/  I2IP.S8.S32.SAT R94, R9, R8, R94 ;  /* 0x00000008095e7239 */ /* 0x000fe2000000145e */
[----:B------:R-:W-:Y:S01]  /*6bc0*/  IMAD R14, R85, R82, R14 ;  /* 0x00000052550e7224 */ /* 0x000fe200078e020e */
[----:B------:R-:W-:Y:S01]  /*6bd0*/  SHF.R.S32.HI R83, RZ, 0x18, R83 ;  /* 0x00000018ff537819 */ /* 0x000fe20000011453 */
[C---:B------:R-:W-:Y:S01]  /*6be0*/  IMAD R16, R78.reuse, R20, RZ ;  /* 0x000000144e107224 */ /* 0x040fe200078e02ff */
[----:B------:R-:W-:Y:S01]  /*6bf0*/  SHF.L.U32 R84, R97, 0x10, RZ ;  /* 0x0000001061547819 */ /* 0x000fe200000006ff */
[----:B------:R-:W-:Y:S01]  /*6c00*/  IMAD R17, R78, R21, RZ ;  /* 0x000000154e117224 */ /* 0x000fe200078e02ff */
[----:B------:R-:W-:Y:S01]  /*6c10*/  SHF.L.U32 R85, R96, 0x8, RZ ;  /* 0x0000000860557819 */ /* 0x000fe200000006ff */
[----:B------:R-:W-:Y:S01]  /*6c20*/  IMAD R19, R86, R82, R19 ;  /* 0x0000005256137224 */ /* 0x000fe200078e0213 */
[----:B------:R-:W-:Y:S01]  /*6c30*/  SHF.R.S32.HI R84, RZ, 0x18, R84 ;  /* 0x00000018ff547819 */ /* 0x000fe20000011454 */
[C---:B------:R-:W-:Y:S01]  /*6c40*/  IMAD R18, R78.reuse, R22, RZ ;  /* 0x000000164e127224 */ /* 0x040fe200078e02ff */
[----:B------:R-:W-:Y:S01]  /*6c50*/  SHF.R.S32.HI R85, RZ, 0x18, R85 ;  /* 0x00000018ff557819 */ /* 0x000fe20000011455 */
[----:B------:R-:W-:Y:S01]  /*6c60*/  IMAD R16, R81, R82, R16 ;  /* 0x0000005251107224 */ /* 0x000fe200078e0210 */
[----:B------:R-:W-:Y:S01]  /*6c70*/  I2IP.S8.S32.SAT R95, R19, R14, RZ ;  /* 0x0000000e135f7239 */ /* 0x000fe200000014ff */
[-C--:B------:R-:W-:Y:S01]  /*6c80*/  IMAD R17, R83, R82.reuse, R17 ;  /* 0x0000005253117224 */ /* 0x080fe200078e0211 */
[----:B------:R-:W-:Y:S01]  /*6c90*/  PRMT R83, R97, 0x8880, RZ ;  /* 0x0000888061537816 */ /* 0x000fe200000000ff */
[C---:B------:R-:W-:Y:S01]  /*6ca0*/  IMAD R23, R78.reuse, R23, RZ ;  /* 0x000000174e177224 */ /* 0x040fe200078e02ff */
[----:B------:R-:W-:Y:S01]  /*6cb0*/  SHF.R.S32.HI R81, RZ, 0x18, R96 ;  /* 0x00000018ff517819 */ /* 0x000fe20000011460 */
[----:B------:R-:W-:Y:S01]  /*6cc0*/  IMAD R18, R85, R82, R18 ;  /* 0x0000005255127224 */ /* 0x000fe200078e0212 */
[----:B------:R-:W-:Y:S01]  /*6cd0*/  SHF.L.U32 R85, R97, 0x8, RZ ;  /* 0x0000000861557819 */ /* 0x000fe200000006ff */
[C---:B------:R-:W-:Y:S01]  /*6ce0*/  IMAD R20, R78.reuse, R24, RZ ;  /* 0x000000184e147224 */ /* 0x040fe200078e02ff */
[----:B------:R-:W-:Y:S01]  /*6cf0*/  I2IP.S8.S32.SAT R95, R13, R12, R95 ;  /* 0x0000000c0d5f7239 */ /* 0x000fe2000000145f */
[----:B------:R-:W-:Y:S01]  /*6d00*/  IMAD R21, R78, R25, RZ ;  /* 0x000000194e157224 */ /* 0x000fe200078e02ff */
[----:B------:R-:W-:Y:S01]  /*6d10*/  SHF.R.S32.HI R85, RZ, 0x18, R85 ;  /* 0x00000018ff557819 */ /* 0x000fe20000011455 */
[----:B------:R-:W-:Y:S01]  /*6d20*/  IMAD R23, R81, R82, R23 ;  /* 0x0000005251177224 */ /* 0x000fe200078e0217 */
[----:B------:R-:W-:Y:S01]  /*6d30*/  PRMT R81, R98, 0x8880, RZ ;  /* 0x0000888062517816 */ /* 0x000fe200000000ff */
[----:B------:R-:W-:Y:S01]  /*6d40*/  IMAD R22, R78, R26, RZ ;  /* 0x0000001a4e167224 */ /* 0x000fe200078e02ff */
[----:B------:R1:W-:Y:S01]  /*6d50*/  STS.128 [R155+UR49+0x8200], R92 ;  /* 0x0082005c9b007988 */ /* 0x0003e20008000c31 */
[----:B------:R-:W-:Y:S01]  /*6d60*/  IMAD R20, R83, R82, R20 ;  /* 0x0000005253147224 */ /* 0x000fe200078e0214 */
[----:B------:R-:W-:Y:S01]  /*6d70*/  I2IP.S8.S32.SAT R112, R23, R18, RZ ;  /* 0x0000001217707239 */ /* 0x000fe200000014ff */
[----:B------:R-:W-:Y:S01]  /*6d80*/  IMAD R21, R84, R82, R21 ;  /* 0x0000005254157224 */ /* 0x000fe200078e0215 */
[----:B------:R-:W-:Y:S01]  /*6d90*/  SHF.R.S32.HI R86, RZ, 0x18, R97 ;  /* 0x00000018ff567819 */ /* 0x000fe20000011461 */
[----:B------:R-:W-:Y:S01]  /*6da0*/  IMAD.U32 R83, R98, 0x10000, RZ ;  /* 0x0001000062537824 */ /* 0x000fe200078e00ff */
[----:B------:R-:W-:Y:S01]  /*6db0*/  I2IP.S8.S32.SAT R112, R17, R16, R112 ;  /* 0x0000001011707239 */ /* 0x000fe20000001470 */
[----:B------:R-:W-:Y:S01]  /*6dc0*/  IMAD R27, R78, R27, RZ ;  /* 0x0000001b4e1b7224 */ /* 0x000fe200078e02ff */
[----:B------:R-:W-:Y:S01]  /*6dd0*/  SHF.L.U32 R84, R99, 0x10, RZ ;  /* 0x0000001063547819 */ /* 0x000fe200000006ff */
[----:B------:R-:W-:Y:S01]  /*6de0*/  IMAD R22, R85, R82, R22 ;  /* 0x0000005255167224 */ /* 0x000fe200078e0216 */
[----:B------:R-:W-:Y:S01]  /*6df0*/  SHF.L.U32 R85, R98, 0x8, RZ ;  /* 0x0000000862557819 */ /* 0x000fe200000006ff */
[C---:B------:R-:W-:Y:S01]  /*6e00*/  IMAD R24, R78.reuse, R28, RZ ;  /* 0x0000001c4e187224 */ /* 0x040fe200078e02ff */
[----:B------:R-:W-:Y:S01]  /*6e10*/  SHF.R.S32.HI R83, RZ, 0x18, R83 ;  /* 0x00000018ff537819 */ /* 0x000fe20000011453 */
[----:B------:R-:W-:Y:S01]  /*6e20*/  IMAD R25, R78, R29, RZ ;  /* 0x0000001d4e197224 */ /* 0x000fe200078e02ff */
[----:B------:R-:W-:Y:S01]  /*6e30*/  SHF.R.S32.HI R84, RZ, 0x18, R84 ;  /* 0x00000018ff547819 */ /* 0x000fe20000011454 */
[----:B------:R-:W-:Y:S01]  /*6e40*/  IMAD R27, R86, R82, R27 ;  /* 0x00000052561b7224 */ /* 0x000fe200078e021b */
[----:B------:R-:W-:Y:S01]  /*6e50*/  SHF.R.S32.HI R85, RZ, 0x18, R85 ;  /* 0x00000018ff557819 */ /* 0x000fe20000011455 */
[C---:B------:R-:W-:Y:S01]  /*6e60*/  IMAD R26, R78.reuse, R30, RZ ;  /* 0x0000001e4e1a7224 */ /* 0x040fe200078e02ff */
[----:B------:R-:W-:Y:S01]  /*6e70*/  SHF.R.S32.HI R86, RZ, 0x18, R99 ;  /* 0x00000018ff567819 */ /* 0x000fe20000011463 */
[----:B------:R-:W-:Y:S01]  /*6e80*/  IMAD R24, R81, R82, R24 ;  /* 0x0000005251187224 */ /* 0x000fe200078e0218 */
[----:B------:R-:W-:Y:S01]  /*6e90*/  I2IP.S8.S32.SAT R113, R27, R22, RZ ;  /* 0x000000161b717239 */ /* 0x000fe200000014ff */
[----:B------:R-:W-:Y:S01]  /*6ea0*/  IMAD R25, R83, R82, R25 ;  /* 0x0000005253197224 */ /* 0x000fe200078e0219 */
[----:B------:R-:W-:Y:S01]  /*6eb0*/  SHF.R.S32.HI R81, RZ, 0x18, R98 ;  /* 0x00000018ff517819 */ /* 0x000fe20000011462 */
[C---:B------:R-:W-:Y:S01]  /*6ec0*/  IMAD R31, R78.reuse, R31, RZ ;  /* 0x0000001f4e1f7224 */ /* 0x040fe200078e02ff */
[----:B------:R-:W-:Y:S01]  /*6ed0*/  I2IP.S8.S32.SAT R113, R21, R20, R113 ;  /* 0x0000001415717239 */ /* 0x000fe20000001471 */
[----:B------:R-:W-:Y:S01]  /*6ee0*/  IMAD R26, R85, R82, R26 ;  /* 0x00000052551a7224 */ /* 0x000fe200078e021a */
[C---:B------:R-:W-:Y:S01]  /*6ef0*/  PRMT R83, R99.reuse, 0x8880, RZ ;  /* 0x0000888063537816 */ /* 0x040fe200000000ff */
[C---:B------:R-:W-:Y:S01]  /*6f00*/  IMAD R28, R78.reuse, R32, RZ ;  /* 0x000000204e1c7224 */ /* 0x040fe200078e02ff */
[----:B------:R-:W-:Y:S01]  /*6f10*/  SHF.L.U32 R85, R99, 0x8, RZ ;  /* 0x0000000863557819 */ /* 0x000fe200000006ff */
[C---:B------:R-:W-:Y:S02]  /*6f20*/  IMAD R29, R78.reuse, R33, RZ ;  /* 0x000000214e1d7224 */ /* 0x040fe400078e02ff */
[----:B------:R-:W-:Y:S01]  /*6f30*/  IMAD R31, R81, R82, R31 ;  /* 0x00000052511f7224 */ /* 0x000fe200078e021f */
[----:B------:R-:W-:Y:S01]  /*6f40*/  SHF.R.S32.HI R85, RZ, 0x18, R85 ;  /* 0x00000018ff557819 */ /* 0x000fe20000011455 */
[----:B------:R-:W-:Y:S01]  /*6f50*/  IMAD R30, R78, R34, RZ ;  /* 0x000000224e1e7224 */ /* 0x000fe200078e02ff */
[----:B------:R-:W-:Y:S01]  /*6f60*/  PRMT R81, R104, 0x8880, RZ ;  /* 0x0000888068517816 */ /* 0x000fe200000000ff */
[----:B------:R-:W-:Y:S01]  /*6f70*/  IMAD R28, R83, R82, R28 ;  /* 0x00000052531c7224 */ /* 0x000fe200078e021c */
[----:B------:R-:W-:Y:S01]  /*6f80*/  I2IP.S8.S32.SAT R114, R31, R26, RZ ;  /* 0x0000001a1f727239 */ /* 0x000fe200000014ff */
[----:B------:R-:W-:Y:S01]  /*6f90*/  IMAD R29, R84, R82, R29 ;  /* 0x00000052541d7224 */ /* 0x000fe200078e021d */
[----:B------:R-:W-:Y:S01]  /*6fa0*/  SHF.L.U32 R83, R104, 0x10, RZ ;  /* 0x0000001068537819 */ /* 0x000fe200000006ff */
[----:B------:R-:W-:Y:S01]  /*6fb0*/  IMAD R35, R78, R35, RZ ;  /* 0x000000234e237224 */ /* 0x000fe200078e02ff */
[----:B------:R-:W-:Y:S01]  /*6fc0*/  I2IP.S8.S32.SAT R114, R25, R24, R114 ;  /* 0x0000001819727239 */ /* 0x000fe20000001472 */
[----:B------:R-:W-:Y:S01]  /*6fd0*/  IMAD R30, R85, R82, R30 ;  /* 0x00000052551e7224 */ /* 0x000fe200078e021e */
[----:B------:R-:W-:Y:S01]  /*6fe0*/  SHF.L.U32 R85, R104, 0x8, RZ ;  /* 0x0000000868557819 */ /* 0x000fe200000006ff */
[C---:B------:R-:W-:Y:S01]  /*6ff0*/  IMAD R32, R78.reuse, R36, RZ ;  /* 0x000000244e207224 */ /* 0x040fe200078e02ff */
[----:B------:R-:W-:Y:S01]  /*7000*/  SHF.R.S32.HI R83, RZ, 0x18, R83 ;  /* 0x00000018ff537819 */ /* 0x000fe20000011453 */
[----:B------:R-:W-:Y:S01]  /*7010*/  IMAD R33, R78, R37, RZ ;  /* 0x000000254e217224 */ /* 0x000fe200078e02ff */
[----:B------:R-:W-:Y:S01]  /*7020*/  SHF.R.S32.HI R85, RZ, 0x18, R85 ;  /* 0x00000018ff557819 */ /* 0x000fe20000011455 */
[----:B------:R-:W-:Y:S01]  /*7030*/  IMAD R35, R86, R82, R35 ;  /* 0x0000005256237224 */ /* 0x000fe200078e0223 */
[----:B------:R-:W-:Y:S01]  /*7040*/  PRMT R84, R105, 0x8880, RZ ;  /* 0x0000888069547816 */ /* 0x000fe200000000ff */
[----:B------:R-:W-:Y:S01]  /*7050*/  IMAD R34, R78, R38, RZ ;  /* 0x000000264e227224 */ /* 0x000fe200078e02ff */
[----:B------:R-:W-:Y:S01]  /*7060*/  SHF.L.U32 R86, R108, 0x10, RZ ;  /* 0x000000106c567819 */ /* 0x000fe200000006ff */
[----:B------:R-:W-:Y:S01]  /*7070*/  IMAD R32, R81, R82, R32 ;  /* 0x0000005251207224 */ /* 0x000fe200078e0220 */
[----:B------:R-:W-:Y:S01]  /*7080*/  SHF.R.S32.HI R81, RZ, 0x18, R104 ;  /* 0x00000018ff517819 */ /* 0x000fe20000011468 */
[C---:B------:R-:W-:Y:S01]  /*7090*/  IMAD R39, R78.reuse, R39, RZ ;  /* 0x000000274e277224 */ /* 0x040fe200078e02ff */
[----:B------:R-:W-:Y:S01]  /*70a0*/  I2IP.S8.S32.SAT R115, R35, R30, RZ ;  /* 0x0000001e23737239 */ /* 0x000fe200000014ff */
[-C--:B------:R-:W-:Y:S02]  /*70b0*/  IMAD R33, R83, R82.reuse, R33 ;  /* 0x0000005253217224 */ /* 0x080fe400078e0221 */
[----:B------:R-:W-:Y:S01]  /*70c0*/  IMAD R34, R85, R82, R34 ;  /* 0x0000005255227224 */ /* 0x000fe200078e0222 */
[----:B------:R-:W-:Y:S01]  /*70d0*/  I2IP.S8.S32.SAT R115, R29, R28, R115 ;  /* 0x0000001c1d737239 */ /* 0x000fe20000001473 */
[C---:B------:R-:W-:Y:S01]  /*70e0*/  IMAD.U32 R83, R105.reuse, 0x10000, RZ ;  /* 0x0001000069537824 */ /* 0x040fe200078e00ff */
[----:B------:R-:W-:Y:S01]  /*70f0*/  SHF.L.U32 R85, R105, 0x8, RZ ;  /* 0x0000000869557819 */ /* 0x000fe200000006ff */
[----:B------:R-:W-:Y:S01]  /*7100*/  IMAD R39, R81, R82, R39 ;  /* 0x0000005251277224 */ /* 0x000fe200078e0227 */
[----:B------:R-:W-:Y:S01]  /*7110*/  MOV R81, R84 ;  /* 0x0000005400517202 */ /* 0x000fe20000000f00 */
[C---:B------:R-:W-:Y:S01]  /*7120*/  IMAD R36, R78.reuse, R40, RZ ;  /* 0x000000284e247224 */ /* 0x040fe200078e02ff */
[----:B------:R-:W-:Y:S01]  /*7130*/  SHF.R.S32.HI R83, RZ, 0x18, R83 ;  /* 0x00000018ff537819 */ /* 0x000fe20000011453 */
[C---:B------:R-:W-:Y:S01]  /*7140*/  IMAD R37, R78.reuse, R41, RZ ;  /* 0x000000294e257224 */ /* 0x040fe200078e02ff */
[----:B------:R-:W-:Y:S01]  /*7150*/  SHF.R.S32.HI R85, RZ, 0x18, R85 ;  /* 0x00000018ff557819 */ /* 0x000fe20000011455 */
[C---:B------:R-:W-:Y:S01]  /*7160*/  IMAD R38, R78.reuse, R42, RZ ;  /* 0x0000002a4e267224 */ /* 0x040fe200078e02ff */
[----:B------:R1:W-:Y:S01]  /*7170*/  STS.128 [R175+0x8200], R112 ;  /* 0x00820070af007388 */ /* 0x0003e20000000c00 */
[----:B------:R-:W-:Y:S01]  /*7180*/  IMAD R36, R81, R82, R36 ;  /* 0x0000005251247224 */ /* 0x000fe200078e0224 */
[----:B------:R-:W-:Y:S01]  /*7190*/  I2IP.S8.S32.SAT R120, R39, R34, RZ ;  /* 0x0000002227787239 */ /* 0x000fe200000014ff */
[-C--:B------:R-:W-:Y:S01]  /*71a0*/  IMAD R37, R83, R82.reuse, R37 ;  /* 0x0000005253257224 */ /* 0x080fe200078e0225 */
[----:B------:R-:W-:Y:S01]  /*71b0*/  SHF.R.S32.HI R84, RZ, 0x18, R105 ;  /* 0x00000018ff547819 */ /* 0x000fe20000011469 */
[----:B------:R-:W-:Y:S01]  /*71c0*/  IMAD R43, R78, R43, RZ ;  /* 0x0000002b4e2b7224 */ /* 0x000fe200078e02ff */
[C---:B------:R-:W-:Y:S01]  /*71d0*/  SHF.L.U32 R83, R106.reuse, 0x10, RZ ;  /* 0x000000106a537819 */ /* 0x040fe200000006ff */
[----:B------:R-:W-:Y:S01]  /*71e0*/  IMAD R38, R85, R82, R38 ;  /* 0x0000005255267224 */ /* 0x000fe200078e0226 */
[----:B------:R-:W-:Y:S01]  /*71f0*/  PRMT R81, R106, 0x8880, RZ ;  /* 0x000088806a517816 */ /* 0x000fe200000000ff */
[----:B------:R-:W-:Y:S01]  /*7200*/  IMAD R40, R78, R44, RZ ;  /* 0x0000002c4e287224 */ /* 0x000fe200078e02ff */
[----:B------:R-:W-:Y:S01]  /*7210*/  SHF.L.U32 R85, R106, 0x8, RZ ;  /* 0x000000086a557819 */ /* 0x000fe200000006ff */
[----:B------:R-:W-:Y:S01]  /*7220*/  IMAD R41, R78, R45, RZ ;  /* 0x0000002d4e297224 */ /* 0x000fe200078e02ff */
[----:B------:R-:W-:Y:S01]  /*7230*/  SHF.R.S32.HI R83, RZ, 0x18, R83 ;  /* 0x00000018ff537819 */ /* 0x000fe20000011453 */
[----:B------:R-:W-:Y:S01]  /*7240*/  IMAD R43, R84, R82, R43 ;  /* 0x00000052542b7224 */ /* 0x000fe200078e022b */
[----:B------:R-:W-:Y:S01]  /*7250*/  SHF.R.S32.HI R85, RZ, 0x18, R85 ;  /* 0x00000018ff557819 */ /* 0x000fe20000011455 */
[C---:B------:R-:W-:Y:S01]  /*7260*/  IMAD R42, R78.reuse, R46, RZ ;  /* 0x0000002e4e2a7224 */ /* 0x040fe200078e02ff */
[----:B------:R-:W-:Y:S01]  /*7270*/  I2IP.S8.S32.SAT R120, R33, R32, R120 ;  /* 0x0000002021787239 */ /* 0x000fe20000001478 */
[----:B------:R-:W-:Y:S01]  /*7280*/  IMAD R40, R81, R82, R40 ;  /* 0x0000005251287224 */ /* 0x000fe200078e0228 */
[----:B------:R-:W-:Y:S01]  /*7290*/  SHF.R.S32.HI R84, RZ, 0x18, R106 ;  /* 0x00000018ff547819 */ /* 0x000fe2000001146a */
[----:B------:R-:W-:Y:S01]  /*72a0*/  IMAD R47, R78, R47, RZ ;  /* 0x0000002f4e2f7224 */ /* 0x000fe200078e02ff */
[----:B------:R-:W-:Y:S01]  /*72b0*/  I2IP.S8.S32.SAT R121, R43, R38, RZ ;  /* 0x000000262b797239 */ /* 0x000fe200000014ff */
[-C--:B------:R-:W-:Y:S01]  /*72c0*/  IMAD R41, R83, R82.reuse, R41 ;  /* 0x0000005253297224 */ /* 0x080fe200078e0229 */
[----:B------:R-:W-:Y:S01]  /*72d0*/  PRMT R81, R107, 0x8880, RZ ;  /* 0x000088806b517816 */ /* 0x000fe200000000ff */
[-C--:B------:R-:W-:Y:S01]  /*72e0*/  IMAD R42, R85, R82.reuse, R42 ;  /* 0x00000052552a7224 */ /* 0x080fe200078e022a */
[----:B------:R-:W-:Y:S01]  /*72f0*/  SHF.L.U32 R83, R107, 0x10, RZ ;  /* 0x000000106b537819 */ /* 0x000fe200000006ff */
[----:B------:R-:W-:Y:S01]  /*7300*/  IMAD R47, R84, R82, R47 ;  /* 0x00000052542f7224 */ /* 0x000fe200078e022f */
[----:B------:R-:W-:Y:S01]  /*7310*/  I2IP.S8.S32.SAT R121, R37, R36, R121 ;  /* 0x0000002425797239 */ /* 0x000fe20000001479 */
[C---:B------:R-:W-:Y:S01]  /*7320*/  IMAD R44, R78.reuse, R48, RZ ;  /* 0x000000304e2c7224 */ /* 0x040fe200078e02ff */
[----:B------:R-:W-:Y:S01]  /*7330*/  SHF.R.S32.HI R83, RZ, 0x18, R83 ;  /* 0x00000018ff537819 */ /* 0x000fe20000011453 */
[----:B------:R-:W-:Y:S01]  /*7340*/  IMAD.SHL.U32 R84, R107, 0x100, RZ ;  /* 0x000001006b547824 */ /* 0x000fe200078e00ff */
[----:B------:R-:W-:Y:S01]  /*7350*/  I2IP.S8.S32.SAT R122, R47, R42, RZ ;  /* 0x0000002a2f7a7239 */ /* 0x000fe200000014ff */
[----:B------:R-:W-:Y:S01]  /*7360*/  IMAD R45, R78, R49, RZ ;  /* 0x000000314e2d7224 */ /* 0x000fe200078e02ff */
[----:B------:R-:W-:Y:S01]  /*7370*/  PRMT R85, R108, 0x8880, RZ ;  /* 0x000088806c557816 */ /* 0x000fe200000000ff */
[----:B------:R-:W-:Y:S01]  /*7380*/  IMAD R44, R81, R82, R44 ;  /* 0x00000052512c7224 */ /* 0x000fe200078e022c */
[----:B------:R-:W-:Y:S01]  /*7390*/  SHF.R.S32.HI R81, RZ, 0x18, R84 ;  /* 0x00000018ff517819 */ /* 0x000fe20000011454 */
[C---:B------:R-:W-:Y:S01]  /*73a0*/  IMAD R46, R78.reuse, R50, RZ ;  /* 0x000000324e2e7224 */ /* 0x040fe200078e02ff */
[----:B------:R-:W-:Y:S01]  /*73b0*/  I2IP.S8.S32.SAT R122, R41, R40, R122 ;  /* 0x00000028297a7239 */ /* 0x000fe2000000147a */
[----:B------:R-:W-:Y:S01]  /*73c0*/  IMAD R45, R83, R82, R45 ;  /* 0x00000052532d7224 */ /* 0x000fe200078e022d */
[----:B------:R-:W-:Y:S01]  /*73d0*/  SHF.R.S32.HI R83, RZ, 0x18, R107 ;  /* 0x00000018ff537819 */ /* 0x000fe2000001146b */
[----:B------:R-:W-:Y:S01]  /*73e0*/  IMAD R51, R78, R51, RZ ;  /* 0x000000334e337224 */ /* 0x000fe200078e02ff */
[----:B------:R-:W-:Y:S01]  /*73f0*/  SHF.L.U32 R84, R108, 0x8, RZ ;  /* 0x000000086c547819 */ /* 0x000fe200000006ff */
[C---:B------:R-:W-:Y:S02]  /*7400*/  IMAD R48, R78.reuse, R52, RZ ;  /* 0x000000344e307224 */ /* 0x040fe400078e02ff */
[-C--:B------:R-:W-:Y:S01]  /*7410*/  IMAD R46, R81, R82.reuse, R46 ;  /* 0x00000052512e7224 */ /* 0x080fe200078e022e */
[----:B------:R-:W-:Y:S01]  /*7420*/  SHF.R.S32.HI R81, RZ, 0x18, R86 ;  /* 0x00000018ff517819 */ /* 0x000fe20000011456 */
[C---:B------:R-:W-:Y:S01]  /*7430*/  IMAD R49, R78.reuse, R53, RZ ;  /* 0x000000354e317224 */ /* 0x040fe200078e02ff */
[----:B------:R-:W-:Y:S01]  /*7440*/  SHF.R.S32.HI R86, RZ, 0x18, R111 ;  /* 0x00000018ff567819 */ /* 0x000fe2000001146f */
[----:B------:R-:W-:Y:S01]  /*7450*/  IMAD R51, R83, R82, R51 ;  /* 0x0000005253337224 */ /* 0x000fe200078e0233 */
[----:B------:R-:W-:Y:S01]  /*7460*/  SHF.R.S32.HI R83, RZ, 0x18, R84 ;  /* 0x00000018ff537819 */ /* 0x000fe20000011454 */
[C---:B------:R-:W-:Y:S01]  /*7470*/  IMAD R50, R78.reuse, R54, RZ ;  /* 0x000000364e327224 */ /* 0x040fe200078e02ff */
[----:B------:R-:W-:Y:S01]  /*7480*/  SHF.R.S32.HI R84, RZ, 0x18, R108 ;  /* 0x00000018ff547819 */ /* 0x000fe2000001146c */
[----:B------:R-:W-:Y:S01]  /*7490*/  IMAD R48, R85, R82, R48 ;  /* 0x0000005255307224 */ /* 0x000fe200078e0230 */
[----:B------:R-:W-:Y:S01]  /*74a0*/  I2IP.S8.S32.SAT R123, R51, R46, RZ ;  /* 0x0000002e337b7239 */ /* 0x000fe200000014ff */
[C---:B------:R-:W-:Y:S01]  /*74b0*/  IMAD R55, R78.reuse, R55, RZ ;  /* 0x000000374e377224 */ /* 0x040fe200078e02ff */
[----:B------:R-:W-:Y:S01]  /*74c0*/  SHF.L.U32 R85, R109, 0x10, RZ ;  /* 0x000000106d557819 */ /* 0x000fe200000006ff */
[----:B------:R-:W-:Y:S01]  /*74d0*/  IMAD R49, R81, R82, R49 ;  /* 0x0000005251317224 */ /* 0x000fe200078e0231 */
[----:B------:R-:W-:Y:S01]  /*74e0*/  PRMT R81, R109, 0x8880, RZ ;  /* 0x000088806d517816 */ /* 0x000fe200000000ff */
[----:B------:R-:W-:Y:S01]  /*74f0*/  IMAD R52, R78, R56, RZ ;  /* 0x000000384e347224 */ /* 0x000fe200078e02ff */
[----:B------:R-:W-:Y:S01]  /*7500*/  I2IP.S8.S32.SAT R123, R45, R44, R123 ;  /* 0x0000002c2d7b7239 */ /* 0x000fe2000000147b */
[-C--:B------:R-:W-:Y:S01]  /*7510*/  IMAD R50, R83, R82.reuse, R50 ;  /* 0x0000005253327224 */ /* 0x080fe200078e0232 */
[----:B------:R-:W-:Y:S01]  /*7520*/  SHF.R.S32.HI R83, RZ, 0x18, R85 ;  /* 0x00000018ff537819 */ /* 0x000fe20000011455 */
[-C--:B------:R-:W-:Y:S01]  /*7530*/  IMAD R55, R84, R82.reuse, R55 ;  /* 0x0000005254377224 */ /* 0x080fe200078e0237 */
[----:B------:R-:W-:Y:S01]  /*7540*/  PRMT R85, R110, 0x8880, RZ ;  /* 0x000088806e557816 */ /* 0x000fe200000000ff */
[----:B------:R-:W-:Y:S01]  /*7550*/  IMAD R52, R81, R82, R52 ;  /* 0x0000005251347224 */ /* 0x000fe200078e0234 */
[----:B------:R-:W-:Y:S01]  /*7560*/  SHF.L.U32 R81, R109, 0x8, RZ ;  /* 0x000000086d517819 */ /* 0x000fe200000006ff */
[C---:B------:R-:W-:Y:S01]  /*7570*/  IMAD R53, R78.reuse, R57, RZ ;  /* 0x000000394e357224 */ /* 0x040fe200078e02ff */
[----:B------:R1:W-:Y:S01]  /*7580*/  STS.128 [R174+0x8200], R120 ;  /* 0x00820078ae007388 */ /* 0x0003e20000000c00 */
[----:B------:R-:W-:Y:S01]  /*7590*/  IMAD R54, R78, R58, RZ ;  /* 0x0000003a4e367224 */ /* 0x000fe200078e02ff */
[----:B------:R-:W-:Y:S01]  /*75a0*/  SHF.R.S32.HI R81, RZ, 0x18, R81 ;  /* 0x00000018ff517819 */ /* 0x000fe20000011451 */
[----:B------:R-:W-:Y:S01]  /*75b0*/  IMAD R53, R83, R82, R53 ;  /* 0x0000005253357224 */ /* 0x000fe200078e0235 */
[----:B------:R-:W-:Y:S01]  /*75c0*/  SHF.L.U32 R84, R110, 0x10, RZ ;  /* 0x000000106e547819 */ /* 0x000fe200000006ff */
[C---:B------:R-:W-:Y:S01]  /*75d0*/  IMAD R59, R78.reuse, R59, RZ ;  /* 0x0000003b4e3b7224 */ /* 0x040fe200078e02ff */
[----:B------:R-:W-:Y:S01]  /*75e0*/  SHF.R.S32.HI R83, RZ, 0x18, R109 ;  /* 0x00000018ff537819 */ /* 0x000fe2000001146d */
[C---:B------:R-:W-:Y:S01]  /*75f0*/  IMAD R56, R78.reuse, R60, RZ ;  /* 0x0000003c4e387224 */ /* 0x040fe200078e02ff */
[----:B------:R-:W-:Y:S01]  /*7600*/  I2IP.S8.S32.SAT R124, R55, R50, RZ ;  /* 0x00000032377c7239 */ /* 0x000fe200000014ff */
[----:B------:R-:W-:Y:S01]  /*7610*/  IMAD R54, R81, R82, R54 ;  /* 0x0000005251367224 */ /* 0x000fe200078e0236 */
[----:B------:R-:W-:Y:S01]  /*7620*/  SHF.R.S32.HI R84, RZ, 0x18, R84 ;  /* 0x00000018ff547819 */ /* 0x000fe20000011454 */
[----:B------:R-:W-:Y:S01]  /*7630*/  IMAD R57, R78, R61, RZ ;  /* 0x0000003d4e397224 */ /* 0x000fe200078e02ff */
[----:B------:R-:W-:Y:S01]  /*7640*/  I2IP.S8.S32.SAT R124, R49, R48, R124 ;  /* 0x00000030317c7239 */ /* 0x000fe2000000147c */
[-C--:B------:R-:W-:Y:S01]  /*7650*/  IMAD R59, R83, R82.reuse, R59 ;  /* 0x00000052533b7224 */ /* 0x080fe200078e023b */
[----:B------:R-:W-:Y:S01]  /*7660*/  PRMT R83, R111, 0x8880, RZ ;  /* 0x000088806f537816 */ /* 0x000fe200000000ff */
[-C--:B------:R-:W-:Y:S01]  /*7670*/  IMAD R56, R85, R82.reuse, R56 ;  /* 0x0000005255387224 */ /* 0x080fe200078e0238 */
[----:B------:R-:W-:Y:S01]  /*7680*/  SHF.R.S32.HI R81, RZ, 0x18, R110 ;  /* 0x00000018ff517819 */ /* 0x000fe2000001146e */
[----:B------:R-:W-:Y:S01]  /*7690*/  IMAD R57, R84, R82, R57 ;  /* 0x0000005254397224 */ /* 0x000fe200078e0239 */
[----:B------:R-:W-:Y:S01]  /*76a0*/  I2IP.S8.S32.SAT R125, R59, R54, RZ ;  /* 0x000000363b7d7239 */ /* 0x000fe200000014ff */
[C---:B------:R-:W-:Y:S01]  /*76b0*/  IMAD R58, R78.reuse, R62, RZ ;  /* 0x0000003e4e3a7224 */ /* 0x040fe200078e02ff */
[C---:B------:R-:W-:Y:S01]  /*76c0*/  SHF.L.U32 R85, R111.reuse, 0x8, RZ ;  /* 0x000000086f557819 */ /* 0x040fe200000006ff */
[----:B------:R-:W-:Y:S01]  /*76d0*/  IMAD.U32 R84, R111, 0x10000, RZ ;  /* 0x000100006f547824 */ /* 0x000fe200078e00ff */
[----:B------:R-:W-:Y:S01]  /*76e0*/  I2IP.S8.S32.SAT R125, R53, R52, R125 ;  /* 0x00000034357d7239 */ /* 0x000fe2000000147d */
[C---:B------:R-:W-:Y:S01]  /*76f0*/  IMAD R63, R78.reuse, R63, RZ ;  /* 0x0000003f4e3f7224 */ /* 0x040fe200078e02ff */
[----:B------:R-:W-:Y:S01]  /*7700*/  SHF.R.S32.HI R85, RZ, 0x18, R85 ;  /* 0x00000018ff557819 */ /* 0x000fe20000011455 */
[C---:B------:R-:W-:Y:S01]  /*7710*/  IMAD R60, R78.reuse, R64, RZ ;  /* 0x000000404e3c7224 */ /* 0x040fe200078e02ff */
[----:B------:R-:W-:Y:S01]  /*7720*/  SHF.R.S32.HI R84, RZ, 0x18, R84 ;  /* 0x00000018ff547819 */ /* 0x000fe20000011454 */
[-C--:B------:R-:W-:Y:S02]  /*7730*/  IMAD R58, R87, R82.reuse, R58 ;  /* 0x00000052573a7224 */ /* 0x080fe400078e023a */
[C---:B------:R-:W-:Y:S02]  /*7740*/  IMAD R61, R78.reuse, R65, RZ ;  /* 0x000000414e3d7224 */ /* 0x040fe400078e02ff */
[-C--:B------:R-:W-:Y:S02]  /*7750*/  IMAD R63, R81, R82.reuse, R63 ;  /* 0x00000052513f7224 */ /* 0x080fe400078e023f */
[----:B------:R-:W-:Y:S02]  /*7760*/  IMAD R60, R83, R82, R60 ;  /* 0x00000052533c7224 */ /* 0x000fe400078e023c */
[----:B------:R-:W-:Y:S01]  /*7770*/  IMAD R62, R78, R66, RZ ;  /* 0x000000424e3e7224 */ /* 0x000fe200078e02ff */
[----:B------:R-:W-:Y:S01]  /*7780*/  I2IP.S8.S32.SAT R126, R63, R58, RZ ;  /* 0x0000003a3f7e7239 */ /* 0x000fe200000014ff */
[----:B------:R-:W-:Y:S02]  /*7790*/  IMAD R61, R84, R82, R61 ;  /* 0x00000052543d7224 */ /* 0x000fe400078e023d */
[----:B------:R-:W-:Y:S01]  /*77a0*/  IMAD R67, R78, R67, RZ ;  /* 0x000000434e437224 */ /* 0x000fe200078e02ff */
[----:B------:R-:W-:Y:S01]  /*77b0*/  I2IP.S8.S32.SAT R126, R57, R56, R126 ;  /* 0x00000038397e7239 */ /* 0x000fe2000000147e */
[-C--:B------:R-:W-:Y:S02]  /*77c0*/  IMAD R62, R85, R82.reuse, R62 ;  /* 0x00000052553e7224 */ /* 0x080fe400078e023e */
[----:B------:R-:W-:Y:S05]  /*77d0*/  IMAD R67, R86, R82, R67 ;  /* 0x0000005256437224 */ /* 0x000fea00078e0243 */
[----:B------:R-:W-:Y:S04]  /*77e0*/  I2IP.S8.S32.SAT R127, R67, R62, RZ ;  /* 0x0000003e437f7239 */ /* 0x000fe800000014ff */
[----:B------:R-:W-:Y:S05]  /*77f0*/  I2IP.S8.S32.SAT R127, R61, R60, R127 ;  /* 0x0000003c3d7f7239 */ /* 0x000fea000000147f */
[----:B------:R1:W-:Y:S01]  /*7800*/  STS.128 [R173+0x8200], R124 ;  /* 0x0082007cad007388 */ /* 0x0003e20000000c00 */
[----:B------:R-:W-:Y:S01]  /*7810*/  @!PT LDS RZ, [RZ] ;  /* 0x00000000fffff984 */ /* 0x000fe20000000800 */
[----:B------:R-:W-:Y:S01]  /*7820*/  @!PT LDS RZ, [RZ] ;  /* 0x00000000fffff984 */ /* 0x000fe20000000800 */
[----:B------:R-:W-:Y:S01]  /*7830*/  @!PT LDS RZ, [RZ] ;  /* 0x00000000fffff984 */ /* 0x000fe20000000800 */
[----:B------:R-:W-:Y:S01]  /*7840*/  @!PT LDS RZ, [RZ] ;  /* 0x00000000fffff984 */ /* 0x000fe20000000800 */
[----:B------:R2:W-:Y:S07]  /*7850*/  MEMBAR.ALL.CTA ;  /* 0x0000000000007992 */ /* 0x0005ee0000008000 */
[----:B--2---:R-:W2:Y:S02]  /*7860*/  FENCE.VIEW.ASYNC.S ;  /* 0x00000000000073c6 */ /* 0x004ea40000000000 */
[----:B--2---:R-:W-:Y:S06]  /*7870*/  BAR.SYNC.DEFER_BLOCKING 0x1, 0x80 ;  /* 0x0042000000007b1d */ /* 0x004fec0000010000 */
[----:B------:R-:W-:Y:S05]  /*7880*/  @P0 BRA `(.L_x_123) ;  /* 0x0000000000280947 */ /* 0x000fea0003800000 */
[----:B------:R-:W-:Y:S02]  /*7890*/  UIADD3 UR4, UPT, UPT, UR49, 0x8200, URZ ;  /* 0x0000820031047890 */ /* 0x000fe4000fffe0ff */
[----:B------:R-:W-:Y:S01]  /*78a0*/  UIADD3 UR6, UP0, UPT, UR52, 0x680, URZ ;  /* 0x0000068034067890 */ /* 0x000fe2000ff1e0ff */
[----:B------:R-:W-:Y:S03]  /*78b0*/  UMOV UR43, UR36 ;  /* 0x00000024002b7c82 */ /* 0x000fe60008000000 */
[----:B------:R-:W-:Y:S01]  /*78c0*/  MOV R168, UR4 ;  /* 0x0000000400a87c02 */ /* 0x000fe20008000f00 */
[----:B------:R-:W-:Y:S03]  /*78d0*/  UIADD3.X UR7, UPT, UPT, URZ, UR53, URZ, UP0, !UPT ;  /* 0x00000035ff077290 */ /* 0x000fe600087fe4ff */
[----:B------:R-:W-:Y:S11]  /*78e0*/  R2UR UR40, R168 ;  /* 0x00000000a82872ca */ /* 0x000ff600000e0000 */
[----:B------:R-:W-:Y:S02]  /*78f0*/  @!UPT UIADD3 URZ, UPT, UPT, URZ, URZ, URZ ;  /* 0x000000fffffff290 */ /* 0x000fe4000fffe0ff */
[----:B------:R2:W-:Y:S01]  /*7900*/  UTMASTG.3D [UR40], [UR6] ;  /* 0x00000028060073b5 */ /* 0x0005e20008010000 */
[----:B------:R0:W-:Y:S01]  /*7910*/  UTMACMDFLUSH ;  /* 0x00000000000079b7 */ /* 0x0001e20000000000 */
[----:B--2---:R-:W-:Y:S04]  /*7920*/  DEPBAR.LE SB0, 0x1 ;  /* 0x000080400000791a */ /* 0x004fe80000000000 */
.L_x_123:
[----:B------:R-:W-:Y:S05]  /*7930*/  BSYNC.RECONVERGENT B0 ;  /* 0x0000000000007941 */ /* 0x000fea0003800200 */
.L_x_122:
[----:B------:R-:W-:Y:S06]  /*7940*/  BAR.SYNC.DEFER_BLOCKING 0x1, 0x80 ;  /* 0x0042000000007b1d */ /* 0x000fec0000010000 */
[----:B------:R-:W2:Y:S01]  /*7950*/  @P6 SYNCS.PHASECHK.TRANS64.TRYWAIT P0, [R117+URZ+0xb0], R118 ;  /* 0x0000b076750065a7 */ /* 0x000ea200080011ff */
[----:B------:R-:W-:Y:S01]  /*7960*/  BSSY B1, `(.L_x_124) ;  /* 0x0000023000017945 */ /* 0x000fe20003800000 */
[----:B--2---:R-:W-:Y:S03]  /*7970*/  @P6 SEL R100, RZ, 0x1, !P0 ;  /* 0x00000001ff646807 */ /* 0x004fe60004000000 */
[----:B------:R-:W-:Y:S05]  /*7980*/  @!P6 BRA `(.L_x_125) ;  /* 0x000000000080e947 */ /* 0x000fea0003800000 */
[----:B------:R-:W-:Y:S01]  /*7990*/  ISETP.NE.AND P1, PT, R101, RZ, PT ;  /* 0x000000ff6500720c */ /* 0x000fe20003f25270 */
[----:B------:R-:W-:Y:S01]  /*79a0*/  BSSY B0, `(.L_x_126) ;  /* 0x000000a000007945 */ /* 0x000fe20003800000 */
[----:B------:R-:W-:Y:S11]  /*79b0*/  ISETP.NE.AND P0, PT, R100, RZ, PT ;  /* 0x000000ff6400720c */ /* 0x000ff60003f05270 */
[----:B------:R-:W-:Y:S04]  /*79c0*/  @P1 IMAD R5, R162, 0x2000, R103 ;  /* 0x00002000a2051824 */ /* 0x000fe800078e0267 */
[--C-:B------:R-:W-:Y:S01]  /*79d0*/  @P1 IMAD.IADD R4, R167, 0x1, R5.reuse ;  /* 0x00000001a7041824 */ /* 0x100fe200078e0205 */
[----:B------:R-:W-:Y:S01]  /*79e0*/  @P1 IADD3 R3, PT, PT, R166, R5, RZ ;  /* 0x00000005a6031210 */ /* 0x000fe20007ffe0ff */
[----:B------:R-:W-:Y:S01]  /*79f0*/  @P1 IMAD.IADD R2, R102, 0x1, R5 ;  /* 0x0000000166021824 */ /* 0x000fe200078e0205 */
[----:B------:R-:W-:Y:S06]  /*7a00*/  @P0 BRA `(.L_x_127) ;  /* 0x00000000000c0947 */ /* 0x000fec0003800000 */
[----:B------:R-:W-:Y:S04]  /*7a10*/  SHF.L.U32 R0, R161, 0x1f, RZ ;  /* 0x0000001fa1007819 */ /* 0x000fe800000006ff */
[----:B------:R-:W2:Y:S02]  /*7a20*/  SYNCS.PHASECHK.TRANS64.TRYWAIT P0, [R117+URZ+0xb0], R0 ;  /* 0x0000b000750075a7 */ /* 0x000ea400080011ff */
[----:B--2---:R-:W-:Y:S05]  /*7a30*/  @!P0 BRA `(.L_x_128) ;  /* 0x0000004c00f48947 */ /* 0x004fea0003800000 */
.L_x_127:
[----:B------:R-:W-:Y:S05]  /*7a40*/  BSYNC B0 ;  /* 0x0000000000007941 */ /* 0x000fea0003800000 */
.L_x_126:
[----:B------:R-:W-:Y:S01]  /*7a50*/  ISETP.NE.AND P0, PT, R101, RZ, PT ;  /* 0x000000ff6500720c */ /* 0x000fe20003f05270 */
[----:B--2---:R-:W-:Y:S02]  /*7a60*/  VIADD R117, R117, 0xd0 ;  /* 0x000000d075757836 */ /* 0x004fe40000000000 */
[----:B------:R-:W-:Y:S02]  /*7a70*/  IMAD.U32 R0, RZ, RZ, UR37 ;  /* 0x00000025ff007e24 */ /* 0x000fe4000f8e00ff */
[----:B------:R-:W-:Y:S03]  /*7a80*/  VIADD R162, R162, 0x1 ;  /* 0x00000001a2a27836 */ /* 0x000fe60000000000 */
[----:B------:R-:W-:Y:S05]  /*7a90*/  PRMT R0, R0, 0x654, R117 ;  /* 0x0000065400007816 */ /* 0x000fea0000000075 */
[----:B------:R2:W3:Y:S04]  /*7aa0*/  @P0 LDS.128 R88, [R5+0x200] ;  /* 0x0002000005580984 */ /* 0x0004e80000000c00 */
[----:B------:R2:W4:Y:S04]  /*7ab0*/  @P0 LDS.128 R96, [R4+0x200] ;  /* 0x0002000004600984 */ /* 0x0005280000000c00 */
        /* <DEDUP_REMOVED lines=12> */
[----:B--234-:R-:W-:Y:S02]  /*7b80*/  LOP3.LUT R161, R161, R0, RZ, 0x3c, !PT ;  /* 0x00000000a1a17212 */ /* 0x01cfe400078e3cff */
.L_x_125:
[----:B------:R-:W-:Y:S05]  /*7b90*/  BSYNC B1 ;  /* 0x0000000000017941 */ /* 0x000fea0003800000 */
.L_x_124:
[----:B------:R-:W-:Y:S05]  /*7ba0*/  VIADD R3, R80, 0x40 ;  /* 0x0000004050037836 */ /* 0x000fea0000000000 */
[----:B------:R-:W-:Y:S04]  /*7bb0*/  SHF.R.U32.HI R3, RZ, 0x15, R3 ;  /* 0x00000015ff037819 */ /* 0x000fe80000011603 */
[----:B------:R-:W-:Y:S11]  /*7bc0*/  LOP3.LUT P0, RZ, R3, 0x3, R156, 0x48, !PT ;  /* 0x0000000303ff7812 */ /* 0x000ff6000780489c */
[----:B------:R-:W-:Y:S02]  /*7bd0*/  @!UPT UIADD3 URZ, UPT, UPT, URZ, URZ, URZ ;  /* 0x000000fffffff290 */ /* 0x000fe4000fffe0ff */
[----:B------:R-:W-:Y:S05]  /*7be0*/  @!P0 BRA `(.L_x_129) ;  /* 0x0000000000408947 */ /* 0x000fea0003800000 */
[----:B------:R-:W2:Y:S01]  /*7bf0*/  LDCU.64 UR8, c[0x4][0x78] ;  /* 0x01000f00ff0877ac */ /* 0x000ea20008000a00 */
[----:B------:R-:W-:Y:S01]  /*7c00*/  MOV R3, 0x0 ;  /* 0x0000000000037802 */ /* 0x000fe20000000f00 */
[----:B------:R-:W-:Y:S02]  /*7c10*/  HFMA2 R12, -RZ, RZ, 0, 5.9604644775390625e-08 ;  /* 0x00000001ff0c7431 */ /* 0x000fe400000001ff */
[----:B------:R-:W-:Y:S02]  /*7c20*/  IMAD.MOV.U32 R8, RZ, RZ, 0x192 ;  /* 0x00000192ff087424 */ /* 0x000fe400078e00ff */
[----:B------:R-:W-:Y:S01]  /*7c30*/  IMAD.MOV.U32 R13, RZ, RZ, RZ ;  /* 0x000000ffff0d7224 */ /* 0x000fe200078e00ff */
[----:B------:R-:W3:Y:S01]  /*7c40*/  LDCU.64 UR6, c[0x4][0x80] ;  /* 0x01001000ff0677ac */ /* 0x000ee20008000a00 */
[----:B------:R-:W4:Y:S01]  /*7c50*/  LDC.64 R2, c[0x4][R3] ;  /* 0x0100000003027b82 */ /* 0x000f220000000a00 */
[----:B------:R-:W5:Y:S01]  /*7c60*/  LDCU.64 UR4, c[0x4][0x18] ;  /* 0x01000300ff0477ac */ /* 0x000f620008000a00 */
[----:B--2---:R-:W-:Y:S01]  /*7c70*/  MOV R5, UR9 ;  /* 0x0000000900057c02 */ /* 0x004fe20008000f00 */
[----:B------:R-:W-:Y:S01]  /*7c80*/  IMAD.U32 R4, RZ, RZ, UR8 ;  /* 0x00000008ff047e24 */ /* 0x000fe2000f8e00ff */
[----:B---3--:R-:W-:Y:S01]  /*7c90*/  MOV R7, UR7 ;  /* 0x0000000700077c02 */ /* 0x008fe20008000f00 */
[----:B------:R-:W-:Y:S01]  /*7ca0*/  IMAD.U32 R6, RZ, RZ, UR6 ;  /* 0x00000006ff067e24 */ /* 0x000fe2000f8e00ff */
[----:B-----5:R-:W-:Y:S01]  /*7cb0*/  MOV R11, UR5 ;  /* 0x00000005000b7c02 */ /* 0x020fe20008000f00 */
[----:B------:R-:W-:Y:S02]  /*7cc0*/  IMAD.U32 R10, RZ, RZ, UR4 ;  /* 0x00000004ff0a7e24 */ /* 0x000fe4000f8e00ff */
[----:B------:R-:W-:Y:S07]  /*7cd0*/  LEPC R20, `(.L_x_129) ;  /* 0x000000001014794e */ /* 0x000fee0000000000 */
[----:B-1--4-:R-:W-:Y:S05]  /*7ce0*/  CALL.ABS.NOINC R2 ;  /* 0x0000000002007343 */ /* 0x012fea0003c00000 */
.L_x_129:
[----:B------:R-:W-:Y:S05]  /*7cf0*/  WARPSYNC.ALL ;  /* 0x0000000000007948 */ /* 0x000fea0003800000 */
[----:B------:R-:W-:Y:S01]  /*7d00*/  R2UR UR4, R80 ;  /* 0x00000000500472ca */ /* 0x000fe200000e0000 */
[----:B------:R-:W-:Y:S01]  /*7d10*/  BSSY.RECONVERGENT B0, `(.L_x_130) ;  /* 0x000011c000007945 */ /* 0x000fe20003800200 */
[C---:B------:R-:W-:Y:S02]  /*7d20*/  PRMT R81, R88.reuse, 0x8880, RZ ;  /* 0x0000888058517816 */ /* 0x040fe400000000ff */
[C---:B------:R-:W-:Y:S02]  /*7d30*/  SHF.L.U32 R84, R88.reuse, 0x8, RZ ;  /* 0x0000000858547819 */ /* 0x040fe400000006ff */
[----:B------:R-:W-:Y:S02]  /*7d40*/  SHF.L.U32 R83, R88, 0x10, RZ ;  /* 0x0000001058537819 */ /* 0x000fe400000006ff */
[----:B------:R-:W-:Y:S02]  /*7d50*/  SHF.R.S32.HI R84, RZ, 0x18, R84 ;  /* 0x00000018ff547819 */ /* 0x000fe40000011454 */
[----:B------:R-:W-:Y:S02]  /*7d60*/  SHF.R.S32.HI R83, RZ, 0x18, R83 ;  /* 0x00000018ff537819 */ /* 0x000fe40000011453 */
[----:B------:R-:W-:Y:S01]  /*7d70*/  ISETP.NE.AND P0, PT, R169, RZ, PT ;  /* 0x000000ffa900720c */ /* 0x000fe20003f05270 */
[----:B------:R-:W2:Y:S01]  /*7d80*/  LDTM.x64 R4, tmem[UR4+0x40] ;  /* 0x00004004000479ee */ /* 0x000ea20008340000 */
[----:B------:R-:W-:Y:S01]  /*7d90*/  ISETP.NE.AND P6, PT, R116, RZ, PT ;  /* 0x000000ff7400720c */ /* 0x000fe20003fc5270 */
[C---:B--2---:R-:W-:Y:S02]  /*7da0*/  IMAD R0, R78.reuse, R4, RZ ;  /* 0x000000044e007224 */ /* 0x044fe400078e02ff */
[C---:B------:R-:W-:Y:S02]  /*7db0*/  IMAD R3, R78.reuse, R6, RZ ;  /* 0x000000064e037224 */ /* 0x040fe400078e02ff */
[C---:B------:R-:W-:Y:S02]  /*7dc0*/  IMAD R4, R78.reuse, R8, RZ ;  /* 0x000000084e047224 */ /* 0x040fe400078e02ff */
[C---:B------:R-:W-:Y:S02]  /*7dd0*/  IMAD R6, R78.reuse, R10, RZ ;  /* 0x0000000a4e067224 */ /* 0x040fe400078e02ff */
[C---:B------:R-:W-:Y:S02]  /*7de0*/  IMAD R2, R78.reuse, R5, RZ ;  /* 0x000000054e027224 */ /* 0x040fe400078e02ff */
[C---:B------:R-:W-:Y:S02]  /*7df0*/  IMAD R8, R78.reuse, R12, RZ ;  /* 0x0000000c4e087224 */ /* 0x040fe400078e02ff */
[C---:B------:R-:W-:Y:S02]  /*7e00*/  IMAD R10, R78.reuse, R14, RZ ;  /* 0x0000000e4e0a7224 */ /* 0x040fe400078e02ff */
[C---:B------:R-:W-:Y:S02]  /*7e10*/  IMAD R5, R78.reuse, R9, RZ ;  /* 0x000000094e057224 */ /* 0x040fe400078e02ff */
[----:B------:R-:W-:Y:S01]  /*7e20*/  IMAD R0, R81, R82, R0 ;  /* 0x0000005251007224 */ /* 0x000fe200078e0200 */
[----:B------:R-:W-:Y:S01]  /*7e30*/  SHF.L.U32 R81, R89, 0x8, RZ ;  /* 0x0000000859517819 */ /* 0x000fe200000006ff */
[C---:B------:R-:W-:Y:S02]  /*7e40*/  IMAD R12, R78.reuse, R16, RZ ;  /* 0x000000104e0c7224 */ /* 0x040fe400078e02ff */
[C---:B------:R-:W-:Y:S01]  /*7e50*/  IMAD R14, R78.reuse, R18, RZ ;  /* 0x000000124e0e7224 */ /* 0x040fe200078e02ff */
[----:B------:R-:W-:Y:S01]  /*7e60*/  SHF.R.S32.HI R81, RZ, 0x18, R81 ;  /* 0x00000018ff517819 */ /* 0x000fe20000011451 */
[C---:B------:R-:W-:Y:S02]  /*7e70*/  IMAD R9, R78.reuse, R13, RZ ;  /* 0x0000000d4e097224 */ /* 0x040fe400078e02ff */
[C---:B------:R-:W-:Y:S02]  /*7e80*/  IMAD R16, R78.reuse, R20, RZ ;  /* 0x000000144e107224 */ /* 0x040fe400078e02ff */
[C---:B------:R-:W-:Y:S02]  /*7e90*/  IMAD R18, R78.reuse, R22, RZ ;  /* 0x000000164e127224 */ /* 0x040fe400078e02ff */
[C---:B------:R-:W-:Y:S02]  /*7ea0*/  IMAD R13, R78.reuse, R17, RZ ;  /* 0x000000114e0d7224 */ /* 0x040fe400078e02ff */
[C---:B------:R-:W-:Y:S02]  /*7eb0*/  IMAD R20, R78.reuse, R24, RZ ;  /* 0x000000184e147224 */ /* 0x040fe400078e02ff */
[C---:B------:R-:W-:Y:S02]  /*7ec0*/  IMAD R22, R78.reuse, R26, RZ ;  /* 0x0000001a4e167224 */ /* 0x040fe400078e02ff */
[----:B------:R-:W-:Y:S01]  /*7ed0*/  IMAD R2, R83, R82, R2 ;  /* 0x0000005253027224 */ /* 0x000fe200078e0202 */
[----:B------:R-:W-:Y:S01]  /*7ee0*/  SHF.R.S32.HI R83, RZ, 0x18, R89 ;  /* 0x00000018ff537819 */ /* 0x000fe20000011459 */
[C---:B------:R-:W-:Y:S02]  /*7ef0*/  IMAD R17, R78.reuse, R21, RZ ;  /* 0x000000154e117224 */ /* 0x040fe400078e02ff */
[C---:B------:R-:W-:Y:S02]  /*7f00*/  IMAD R24, R78.reuse, R28, RZ ;  /* 0x0000001c4e187224 */ /* 0x040fe400078e02ff */
[C---:B------:R-:W-:Y:S02]  /*7f10*/  IMAD R26, R78.reuse, R30, RZ ;  /* 0x0000001e4e1a7224 */ /* 0x040fe400078e02ff */
[C---:B------:R-:W-:Y:S02]  /*7f20*/  IMAD R21, R78.reuse, R25, RZ ;  /* 0x000000194e157224 */ /* 0x040fe400078e02ff */
[C---:B------:R-:W-:Y:S02]  /*7f30*/  IMAD R28, R78.reuse, R32, RZ ;  /* 0x000000204e1c7224 */ /* 0x040fe400078e02ff */
[----:B------:R-:W-:Y:S02]  /*7f40*/  IMAD R30, R78, R34, RZ ;  /* 0x000000224e1e7224 */ /* 0x000fe400078e02ff */
[----:B------:R-:W-:Y:S02]  /*7f50*/  IMAD R3, R84, R82, R3 ;  /* 0x0000005254037224 */ /* 0x000fe400078e0203 */
[C---:B------:R-:W-:Y:S02]  /*7f60*/  IMAD R25, R78.reuse, R29, RZ ;  /* 0x0000001d4e197224 */ /* 0x040fe400078e02ff */
        /* <DEDUP_REMOVED lines=14> */
[C---:B------:R-:W-:Y:S01]  /*8050*/  IMAD R60, R78.reuse, R64, RZ ;  /* 0x000000404e3c7224 */ /* 0x040fe200078e02ff */
[----:B------:R-:W-:Y:S01]  /*8060*/  SHF.R.S32.HI R64, RZ, 0x18, R88 ;  /* 0x00000018ff407819 */ /* 0x000fe20000011458 */
[C---:B------:R-:W-:Y:S02]  /*8070*/  IMAD R34, R78.reuse, R38, RZ ;  /* 0x000000264e227224 */ /* 0x040fe400078e02ff */
[C---:B------:R-:W-:Y:S02]  /*8080*/  IMAD R38, R78.reuse, R42, RZ ;  /* 0x0000002a4e267224 */ /* 0x040fe400078e02ff */
[C---:B------:R-:W-:Y:S02]  /*8090*/  IMAD R57, R78.reuse, R61, RZ ;  /* 0x0000003d4e397224 */ /* 0x040fe400078e02ff */
[C---:B------:R-:W-:Y:S01]  /*80a0*/  IMAD R61, R78.reuse, R65, RZ ;  /* 0x000000414e3d7224 */ /* 0x040fe200078e02ff */
[C---:B------:R-:W-:Y:S01]  /*80b0*/  PRMT R65, R89.reuse, 0x8880, RZ ;  /* 0x0000888059417816 */ /* 0x040fe200000000ff */
[C---:B------:R-:W-:Y:S02]  /*80c0*/  IMAD R42, R78.reuse, R46, RZ ;  /* 0x0000002e4e2a7224 */ /* 0x040fe400078e02ff */
[C---:B------:R-:W-:Y:S02]  /*80d0*/  IMAD R46, R78.reuse, R50, RZ ;  /* 0x000000324e2e7224 */ /* 0x040fe400078e02ff */
[C---:B------:R-:W-:Y:S02]  /*80e0*/  IMAD R51, R78.reuse, R51, RZ ;  /* 0x000000334e337224 */ /* 0x040fe400078e02ff */
[C---:B------:R-:W-:Y:S02]  /*80f0*/  IMAD R50, R78.reuse, R54, RZ ;  /* 0x000000364e327224 */ /* 0x040fe400078e02ff */
[C---:B------:R-:W-:Y:S02]  /*8100*/  IMAD R54, R78.reuse, R58, RZ ;  /* 0x0000003a4e367224 */ /* 0x040fe400078e02ff */
[C---:B------:R-:W-:Y:S02]  /*8110*/  IMAD R58, R78.reuse, R62, RZ ;  /* 0x0000003e4e3a7224 */ /* 0x040fe400078e02ff */
[C---:B------:R-:W-:Y:S01]  /*8120*/  IMAD R62, R78.reuse, R66, RZ ;  /* 0x000000424e3e7224 */ /* 0x040fe200078e02ff */
[----:B------:R-:W-:Y:S01]  /*8130*/  SHF.L.U32 R66, R89, 0x10, RZ ;  /* 0x0000001059427819 */ /* 0x000fe200000006ff */
[C---:B------:R-:W-:Y:S02]  /*8140*/  IMAD R7, R78.reuse, R7, RZ ;  /* 0x000000074e077224 */ /* 0x040fe400078e02ff */
[----:B------:R-:W-:Y:S01]  /*8150*/  IMAD R11, R78, R11, RZ ;  /* 0x0000000b4e0b7224 */ /* 0x000fe200078e02ff */
[----:B------:R-:W-:Y:S01]  /*8160*/  SHF.R.S32.HI R66, RZ, 0x18, R66 ;  /* 0x00000018ff427819 */ /* 0x000fe20000011442 */
[-C--:B------:R-:W-:Y:S01]  /*8170*/  IMAD R7, R64, R82.reuse, R7 ;  /* 0x0000005240077224 */ /* 0x080fe200078e0207 */
[C---:B------:R-:W-:Y:S01]  /*8180*/  PRMT R64, R90.reuse, 0x8880, RZ ;  /* 0x000088805a407816 */ /* 0x040fe200000000ff */
[-C--:B------:R-:W-:Y:S01]  /*8190*/  IMAD R4, R65, R82.reuse, R4 ;  /* 0x0000005241047224 */ /* 0x080fe200078e0204 */
[----:B------:R-:W-:Y:S01]  /*81a0*/  SHF.L.U32 R65, R90, 0x10, RZ ;  /* 0x000000105a417819 */ /* 0x000fe200000006ff */
[-C--:B------:R-:W-:Y:S02]  /*81b0*/  IMAD R5, R66, R82.reuse, R5 ;  /* 0x0000005242057224 */ /* 0x080fe400078e0205 */
[-C--:B------:R-:W-:Y:S01]  /*81c0*/  IMAD R6, R81, R82.reuse, R6 ;  /* 0x0000005251067224 */ /* 0x080fe200078e0206 */
[----:B------:R-:W-:Y:S01]  /*81d0*/  I2IP.S8.S32.SAT R81, R7, R3, RZ ;  /* 0x0000000307517239 */ /* 0x000fe200000014ff */
[----:B------:R-:W-:Y:S01]  /*81e0*/  IMAD R11, R83, R82, R11 ;  /* 0x00000052530b7224 */ /* 0x000fe200078e020b */
[----:B------:R-:W-:Y:S01]  /*81f0*/  SHF.L.U32 R7, R90, 0x8, RZ ;  /* 0x000000085a077819 */ /* 0x000fe200000006ff */
[C---:B------:R-:W-:Y:S01]  /*8200*/  IMAD R15, R78.reuse, R15, RZ ;  /* 0x0000000f4e0f7224 */ /* 0x040fe200078e02ff */
[----:B------:R-:W-:Y:S01]  /*8210*/  MOV R3, R64 ;  /* 0x0000004000037202 */ /* 0x000fe20000000f00 */
[C---:B------:R-:W-:Y:S01]  /*8220*/  IMAD R19, R78.reuse, R19, RZ ;  /* 0x000000134e137224 */ /* 0x040fe200078e02ff */
[----:B------:R-:W-:Y:S01]  /*8230*/  I2IP.S8.S32.SAT R11, R11, R6, RZ ;  /* 0x000000060b0b7239 */ /* 0x000fe200000014ff */
[C---:B------:R-:W-:Y:S01]  /*8240*/  IMAD R23, R78.reuse, R23, RZ ;  /* 0x000000174e177224 */ /* 0x040fe200078e02ff */
[----:B------:R-:W-:Y:S01]  /*8250*/  SHF.R.S32.HI R6, RZ, 0x18, R65 ;  /* 0x00000018ff067819 */ /* 0x000fe20000011441 */
[----:B------:R-:W-:Y:S01]  /*8260*/  IMAD R8, R3, R82, R8 ;  /* 0x0000005203087224 */ /* 0x000fe200078e0208 */
[----:B------:R-:W-:Y:S01]  /*8270*/  SHF.R.S32.HI R7, RZ, 0x18, R7 ;  /* 0x00000018ff077819 */ /* 0x000fe20000011407 */
[----:B------:R-:W-:Y:S01]  /*8280*/  IMAD R27, R78, R27, RZ ;  /* 0x0000001b4e1b7224 */ /* 0x000fe200078e02ff */
[----:B------:R-:W-:Y:S01]  /*8290*/  I2IP.S8.S32.SAT R84, R2, R0, R81 ;  /* 0x0000000002547239 */ /* 0x000fe20000001451 */
[-C--:B------:R-:W-:Y:S01]  /*82a0*/  IMAD R9, R6, R82.reuse, R9 ;  /* 0x0000005206097224 */ /* 0x080fe200078e0209 */
[----:B------:R-:W-:Y:S01]  /*82b0*/  SHF.L.U32 R2, R91, 0x10, RZ ;  /* 0x000000105b027819 */ /* 0x000fe200000006ff */
[----:B------:R-:W-:Y:S01]  /*82c0*/  IMAD R10, R7, R82, R10 ;  /* 0x00000052070a7224 */ /* 0x000fe200078e020a */
[----:B------:R-:W-:Y:S01]  /*82d0*/  SHF.R.S32.HI R0, RZ, 0x18, R90 ;  /* 0x00000018ff007819 */ /* 0x000fe2000001145a */
[C---:B------:R-:W-:Y:S01]  /*82e0*/  IMAD R31, R78.reuse, R31, RZ ;  /* 0x0000001f4e1f7224 */ /* 0x040fe200078e02ff */
[----:B------:R-:W-:Y:S01]  /*82f0*/  I2IP.S8.S32.SAT R85, R5, R4, R11 ;  /* 0x0000000405557239 */ /* 0x000fe2000000140b */
[----:B------:R-:W-:Y:S01]  /*8300*/  IMAD R35, R78, R35, RZ ;  /* 0x000000234e237224 */ /* 0x000fe200078e02ff */
[C---:B------:R-:W-:Y:S01]  /*8310*/  PRMT R3, R91.reuse, 0x8880, RZ ;  /* 0x000088805b037816 */ /* 0x040fe200000000ff */
[-C--:B------:R-:W-:Y:S01]  /*8320*/  IMAD R15, R0, R82.reuse, R15 ;  /* 0x00000052000f7224 */ /* 0x080fe200078e020f */
[----:B------:R-:W-:Y:S01]  /*8330*/  SHF.L.U32 R5, R91, 0x8, RZ ;  /* 0x000000085b057819 */ /* 0x000fe200000006ff */
[C---:B------:R-:W-:Y:S01]  /*8340*/  IMAD R39, R78.reuse, R39, RZ ;  /* 0x000000274e277224 */ /* 0x040fe200078e02ff */
[----:B------:R-:W-:Y:S01]  /*8350*/  SHF.R.S32.HI R2, RZ, 0x18, R2 ;  /* 0x00000018ff027819 */ /* 0x000fe20000011402 */
[-C--:B------:R-:W-:Y:S01]  /*8360*/  IMAD R12, R3, R82.reuse, R12 ;  /* 0x00000052030c7224 */ /* 0x080fe200078e020c */
[----:B------:R-:W-:Y:S01]  /*8370*/  SHF.R.S32.HI R5, RZ, 0x18, R5 ;  /* 0x00000018ff057819 */ /* 0x000fe20000011405 */
[----:B------:R-:W-:Y:S01]  /*8380*/  IMAD R43, R78, R43, RZ ;  /* 0x0000002b4e2b7224 */ /* 0x000fe200078e02ff */
[----:B------:R-:W-:Y:S01]  /*8390*/  SHF.R.S32.HI R4, RZ, 0x18, R91 ;  /* 0x00000018ff047819 */ /* 0x000fe2000001145b */
[-C--:B------:R-:W-:Y:S01]  /*83a0*/  IMAD R13, R2, R82.reuse, R13 ;  /* 0x00000052020d7224 */ /* 0x080fe200078e020d */
[C---:B------:R-:W-:Y:S01]  /*83b0*/  SHF.L.U32 R0, R96.reuse, 0x10, RZ ;  /* 0x0000001060007819 */ /* 0x040fe200000006ff */
[-C--:B------:R-:W-:Y:S01]  /*83c0*/  IMAD R14, R5, R82.reuse, R14 ;  /* 0x00000052050e7224 */ /* 0x080fe200078e020e */
[C---:B------:R-:W-:Y:S01]  /*83d0*/  PRMT R3, R96.reuse, 0x8880, RZ ;  /* 0x0000888060037816 */ /* 0x040fe200000000ff */
[----:B------:R-:W-:Y:S01]  /*83e0*/  IMAD.SHL.U32 R2, R96, 0x100, RZ ;  /* 0x0000010060027824 */ /* 0x000fe200078e00ff */
[----:B------:R-:W-:Y:S01]  /*83f0*/  SHF.R.S32.HI R0, RZ, 0x18, R0 ;  /* 0x00000018ff007819 */ /* 0x000fe20000011400 */
[-C--:B------:R-:W-:Y:S01]  /*8400*/  IMAD R19, R4, R82.reuse, R19 ;  /* 0x0000005204137224 */ /* 0x080fe200078e0213 */
[----:B------:R-:W-:Y:S01]  /*8410*/  SHF.L.U32 R4, R97, 0x10, RZ ;  /* 0x0000001061047819 */ /* 0x000fe200000006ff */
[-C--:B------:R-:W-:Y:S01]  /*8420*/  IMAD R16, R3, R82.reuse, R16 ;  /* 0x0000005203107224 */ /* 0x080fe200078e0210 */
[----:B------:R-:W-:Y:S01]  /*8430*/  SHF.R.S32.HI R5, RZ, 0x18, R2 ;  /* 0x00000018ff057819 */ /* 0x000fe20000011402 */
[-C--:B------:R-:W-:Y:S01]  /*8440*/  IMAD R17, R0, R82.reuse, R17 ;  /* 0x0000005200117224 */ /* 0x080fe200078e0211 */
[----:B------:R-:W-:Y:S01]  /*8450*/  SHF.R.S32.HI R0, RZ, 0x18, R96 ;  /* 0x00000018ff007819 */ /* 0x000fe20000011460 */
[----:B------:R-:W-:Y:S01]  /*8460*/  IMAD R47, R78, R47, RZ ;  /* 0x0000002f4e2f7224 */ /* 0x000fe200078e02ff */
[----:B------:R-:W-:Y:S01]  /*8470*/  PRMT R3, R97, 0x8880, RZ ;  /* 0x0000888061037816 */ /* 0x000fe200000000ff */
[-C--:B------:R-:W-:Y:S01]  /*8480*/  IMAD R18, R5, R82.reuse, R18 ;  /* 0x0000005205127224 */ /* 0x080fe200078e0212 */
[----:B------:R-:W-:Y:S01]  /*8490*/  SHF.L.U32 R2, R97, 0x8, RZ ;  /* 0x0000000861027819 */ /* 0x000fe200000006ff */
[-C--:B------:R-:W-:Y:S01]  /*84a0*/  IMAD R23, R0, R82.reuse, R23 ;  /* 0x0000005200177224 */ /* 0x080fe200078e0217 */
        /* <DEDUP_REMOVED lines=8> */
[----:B------:R-:W-:Y:S01]  /*8530*/  PRMT R3, R98, 0x8880, RZ ;  /* 0x0000888062037816 */ /* 0x000fe200000000ff */
        /* <DEDUP_REMOVED lines=9> */
[----:B------:R-:W-:Y:S01]  /*85d0*/  SHF.L.U32 R0, R99, 0x10, RZ ;  /* 0x0000001063007819 */ /* 0x000fe200000006ff */
[-C--:B------:R-:W-:Y:S01]  /*85e0*/  IMAD R26, R5, R82.reuse, R26 ;  /* 0x00000052051a7224 */ /* 0x080fe200078e021a */
[C---:B------:R-:W-:Y:S01]  /*85f0*/  PRMT R3, R99.reuse, 0x8880, RZ ;  /* 0x0000888063037816 */ /* 0x040fe200000000ff */
[-C--:B------:R-:W-:Y:S01]  /*8600*/  IMAD R31, R2, R82.reuse, R31 ;  /* 0x00000052021f7224 */ /* 0x080fe200078e021f */
[----:B------:R-:W-:Y:S01]  /*8610*/  SHF.L.U32 R2, R99, 0x8, RZ ;  /* 0x0000000863027819 */ /* 0x000fe200000006ff */
[----:B------:R-:W-:Y:S01]  /*8620*/  IMAD R67, R78, R67, RZ ;  /* 0x000000434e437224 */ /* 0x000fe200078e02ff */
[----:B------:R-:W-:Y:S01]  /*8630*/  SHF.R.S32.HI R0, RZ, 0x18, R0 ;  /* 0x00000018ff007819 */ /* 0x000fe20000011400 */
[-C--:B------:R-:W-:Y:S01]  /*8640*/  IMAD R28, R3, R82.reuse, R28 ;  /* 0x00000052031c7224 */ /* 0x080fe200078e021c */
[----:B------:R-:W-:Y:S02]  /*8650*/  SHF.R.S32.HI R5, RZ, 0x18, R2 ;  /* 0x00000018ff057819 */ /* 0x000fe40000011402 */
[----:B------:R-:W-:Y:S01]  /*8660*/  SHF.R.S32.HI R2, RZ, 0x18, R99 ;  /* 0x00000018ff027819 */ /* 0x000fe20000011463 */
[-C--:B------:R-:W-:Y:S01]  /*8670*/  IMAD R29, R0, R82.reuse, R29 ;  /* 0x00000052001d7224 */ /* 0x080fe200078e021d */
[C---:B-1----:R-:W-:Y:S01]  /*8680*/  PRMT R3, R104.reuse, 0x8880, RZ ;  /* 0x0000888068037816 */ /* 0x042fe200000000ff */
[----:B------:R-:W-:Y:S01]  /*8690*/  IMAD.U32 R0, R104, 0x10000, RZ ;  /* 0x0001000068007824 */ /* 0x000fe200078e00ff */
[----:B------:R-:W-:Y:S01]  /*86a0*/  SHF.L.U32 R4, R105, 0x10, RZ ;  /* 0x0000001069047819 */ /* 0x000fe200000006ff */
[----:B------:R-:W-:Y:S01]  /*86b0*/  IMAD R30, R5, R82, R30 ;  /* 0x00000052051e7224 */ /* 0x000fe200078e021e */
[----:B------:R-:W-:Y:S01]  /*86c0*/  I2IP.S8.S32.SAT R10, R15, R10, RZ ;  /* 0x0000000a0f0a7239 */ /* 0x000fe200000014ff */
[-C--:B------:R-:W-:Y:S01]  /*86d0*/  IMAD R35, R2, R82.reuse, R35 ;  /* 0x0000005202237224 */ /* 0x080fe200078e0223 */
[----:B------:R-:W-:Y:S01]  /*86e0*/  SHF.L.U32 R2, R104, 0x8, RZ ;  /* 0x0000000868027819 */ /* 0x000fe200000006ff */
[-C--:B------:R-:W-:Y:S01]  /*86f0*/  IMAD R32, R3, R82.reuse, R32 ;  /* 0x0000005203207224 */ /* 0x080fe200078e0220 */
[----:B------:R-:W-:Y:S02]  /*8700*/  SHF.R.S32.HI R0, RZ, 0x18, R0 ;  /* 0x00000018ff007819 */ /* 0x000fe40000011400 */
[----:B------:R-:W-:Y:S02]  /*8710*/  SHF.R.S32.HI R5, RZ, 0x18, R2 ;  /* 0x00000018ff057819 */ /* 0x000fe40000011402 */
[----:B------:R-:W-:Y:S01]  /*8720*/  PRMT R3, R105, 0x8880, RZ ;  /* 0x0000888069037816 */ /* 0x000fe200000000ff */
[-C--:B------:R-:W-:Y:S01]  /*8730*/  IMAD R33, R0, R82.reuse, R33 ;  /* 0x0000005200217224 */ /* 0x080fe200078e0221 */
[----:B------:R-:W-:Y:S01]  /*8740*/  SHF.R.S32.HI R0, RZ, 0x18, R104 ;  /* 0x00000018ff007819 */ /* 0x000fe20000011468 */
[----:B------:R-:W-:Y:S01]  /*8750*/  IMAD R34, R5, R82, R34 ;  /* 0x0000005205227224 */ /* 0x000fe200078e0222 */
[----:B------:R-:W-:Y:S02]  /*8760*/  SHF.L.U32 R2, R105, 0x8, RZ ;  /* 0x0000000869027819 */ /* 0x000fe400000006ff */
[----:B------:R-:W-:Y:S01]  /*8770*/  I2IP.S8.S32.SAT R14, R19, R14, RZ ;  /* 0x0000000e130e7239 */ /* 0x000fe200000014ff */
[-C--:B------:R-:W-:Y:S01]  /*8780*/  IMAD R39, R0, R82.reuse, R39 ;  /* 0x0000005200277224 */ /* 0x080fe200078e0227 */
[----:B------:R-:W-:Y:S01]  /*8790*/  SHF.R.S32.HI R0, RZ, 0x18, R4 ;  /* 0x00000018ff007819 */ /* 0x000fe20000011404 */
[-C--:B------:R-:W-:Y:S01]  /*87a0*/  IMAD R36, R3, R82.reuse, R36 ;  /* 0x0000005203247224 */ /* 0x080fe200078e0224 */
[----:B------:R-:W-:Y:S02]  /*87b0*/  SHF.R.S32.HI R5, RZ, 0x18, R2 ;  /* 0x00000018ff057819 */ /* 0x000fe40000011402 */
[----:B------:R-:W-:Y:S01]  /*87c0*/  SHF.L.U32 R2, R106, 0x10, RZ ;  /* 0x000000106a027819 */ /* 0x000fe200000006ff */
[-C--:B------:R-:W-:Y:S01]  /*87d0*/  IMAD R37, R0, R82.reuse, R37 ;  /* 0x0000005200257224 */ /* 0x080fe200078e0225 */
[----:B------:R-:W-:Y:S01]  /*87e0*/  SHF.R.S32.HI R0, RZ, 0x18, R105 ;  /* 0x00000018ff007819 */ /* 0x000fe20000011469 */
[-C--:B------:R-:W-:Y:S01]  /*87f0*/  IMAD R38, R5, R82.reuse, R38 ;  /* 0x0000005205267224 */ /* 0x080fe200078e0226 */
[C---:B------:R-:W-:Y:S02]  /*8800*/  PRMT R3, R106.reuse, 0x8880, RZ ;  /* 0x000088806a037816 */ /* 0x040fe400000000ff */
[----:B------:R-:W-:Y:S01]  /*8810*/  SHF.L.U32 R5, R106, 0x8, RZ ;  /* 0x000000086a057819 */ /* 0x000fe200000006ff */
[-C--:B------:R-:W-:Y:S01]  /*8820*/  IMAD R43, R0, R82.reuse, R43 ;  /* 0x00000052002b7224 */ /* 0x080fe200078e022b */
[----:B------:R-:W-:Y:S01]  /*8830*/  SHF.R.S32.HI R2, RZ, 0x18, R2 ;  /* 0x00000018ff027819 */ /* 0x000fe20000011402 */
[-C--:B------:R-:W-:Y:S01]  /*8840*/  IMAD R40, R3, R82.reuse, R40 ;  /* 0x0000005203287224 */ /* 0x080fe200078e0228 */
[----:B------:R-:W-:Y:S02]  /*8850*/  SHF.R.S32.HI R5, RZ, 0x18, R5 ;  /* 0x00000018ff057819 */ /* 0x000fe40000011405 */
[----:B------:R-:W-:Y:S01]  /*8860*/  SHF.R.S32.HI R4, RZ, 0x18, R106 ;  /* 0x00000018ff047819 */ /* 0x000fe2000001146a */
[-C--:B------:R-:W-:Y:S01]  /*8870*/  IMAD R41, R2, R82.reuse, R41 ;  /* 0x0000005202297224 */ /* 0x080fe200078e0229 */
[----:B------:R-:W-:Y:S01]  /*8880*/  SHF.L.U32 R0, R107, 0x10, RZ ;  /* 0x000000106b007819 */ /* 0x000fe200000006ff */
[-C--:B------:R-:W-:Y:S01]  /*8890*/  IMAD R42, R5, R82.reuse, R42 ;  /* 0x00000052052a7224 */ /* 0x080fe200078e022a */
[C---:B------:R-:W-:Y:S01]  /*88a0*/  PRMT R3, R107.reuse, 0x8880, RZ ;  /* 0x000088806b037816 */ /* 0x040fe200000000ff */
[-C--:B------:R-:W-:Y:S01]  /*88b0*/  IMAD R47, R4, R82.reuse, R47 ;  /* 0x00000052042f7224 */ /* 0x080fe200078e022f */
[----:B------:R-:W-:Y:S02]  /*88c0*/  SHF.L.U32 R2, R107, 0x8, RZ ;  /* 0x000000086b027819 */ /* 0x000fe400000006ff */
[----:B------:R-:W-:Y:S01]  /*88d0*/  SHF.R.S32.HI R0, RZ, 0x18, R0 ;  /* 0x00000018ff007819 */ /* 0x000fe20000011400 */
[-C--:B------:R-:W-:Y:S01]  /*88e0*/  IMAD R44, R3, R82.reuse, R44 ;  /* 0x00000052032c7224 */ /* 0x080fe200078e022c */
[----:B------:R-:W-:Y:S02]  /*88f0*/  SHF.R.S32.HI R5, RZ, 0x18, R2 ;  /* 0x00000018ff057819 */ /* 0x000fe40000011402 */
[----:B------:R-:W-:Y:S01]  /*8900*/  SHF.R.S32.HI R2, RZ, 0x18, R107 ;  /* 0x00000018ff027819 */ /* 0x000fe2000001146b */
[-C--:B------:R-:W-:Y:S01]  /*8910*/  IMAD R45, R0, R82.reuse, R45 ;  /* 0x00000052002d7224 */ /* 0x080fe200078e022d */
[----:B------:R-:W-:Y:S01]  /*8920*/  PRMT R3, R108, 0x8880, RZ ;  /* 0x000088806c037816 */ /* 0x000fe200000000ff */
[-C--:B------:R-:W-:Y:S01]  /*8930*/  IMAD R46, R5, R82.reuse, R46 ;  /* 0x00000052052e7224 */ /* 0x080fe200078e022e */
[C---:B------:R-:W-:Y:S01]  /*8940*/  SHF.L.U32 R4, R109.reuse, 0x10, RZ ;  /* 0x000000106d047819 */ /* 0x040fe200000006ff */
[-C--:B------:R-:W-:Y:S01]  /*8950*/  IMAD R51, R2, R82.reuse, R51 ;  /* 0x0000005202337224 */ /* 0x080fe200078e0233 */
[----:B------:R-:W-:Y:S01]  /*8960*/  SHF.R.S32.HI R2, RZ, 0x18, R108 ;  /* 0x00000018ff027819 */ /* 0x000fe2000001146c */
[C---:B------:R-:W-:Y:S01]  /*8970*/  IMAD.U32 R0, R108.reuse, 0x10000, RZ ;  /* 0x000100006c007824 */ /* 0x040fe200078e00ff */
[----:B------:R-:W-:Y:S01]  /*8980*/  PRMT R5, R109, 0x8880, RZ ;  /* 0x000088806d057816 */ /* 0x000fe200000000ff */
[-C--:B------:R-:W-:Y:S01]  /*8990*/  IMAD R48, R3, R82.reuse, R48 ;  /* 0x0000005203307224 */ /* 0x080fe200078e0230 */
[----:B------:R-:W-:Y:S02]  /*89a0*/  SHF.L.U32 R3, R108, 0x8, RZ ;  /* 0x000000086c037819 */ /* 0x000fe400000006ff */
[----:B------:R-:W-:Y:S02]  /*89b0*/  SHF.R.S32.HI R0, RZ, 0x18, R0 ;  /* 0x00000018ff007819 */ /* 0x000fe40000011400 */
[----:B------:R-:W-:Y:S02]  /*89c0*/  SHF.R.S32.HI R3, RZ, 0x18, R3 ;  /* 0x00000018ff037819 */ /* 0x000fe40000011403 */
[----:B------:R-:W-:Y:S01]  /*89d0*/  SHF.R.S32.HI R4, RZ, 0x18, R4 ;  /* 0x00000018ff047819 */ /* 0x000fe20000011404 */
[-C--:B------:R-:W-:Y:S01]  /*89e0*/  IMAD R49, R0, R82.reuse, R49 ;  /* 0x0000005200317224 */ /* 0x080fe200078e0231 */
[----:B------:R-:W-:Y:S01]  /*89f0*/  SHF.R.S32.HI R0, RZ, 0x18, R109 ;  /* 0x00000018ff007819 */ /* 0x000fe2000001146d */
[-C--:B------:R-:W-:Y:S01]  /*8a00*/  IMAD R50, R3, R82.reuse, R50 ;  /* 0x0000005203327224 */ /* 0x080fe200078e0232 */
[----:B------:R-:W-:Y:S01]  /*8a10*/  SHF.L.U32 R3, R109, 0x8, RZ ;  /* 0x000000086d037819 */ /* 0x000fe200000006ff */
[-C--:B------:R-:W-:Y:S01]  /*8a20*/  IMAD R55, R2, R82.reuse, R55 ;  /* 0x0000005202377224 */ /* 0x080fe200078e0237 */
        /* <DEDUP_REMOVED lines=8> */
[----:B------:R-:W-:Y:S01]  /*8ab0*/  IMAD R59, R0, R82, R59 ;  /* 0x00000052003b7224 */ /* 0x000fe200078e023b */
[----:B------:R-:W-:Y:S01]  /*8ac0*/  I2IP.S8.S32.SAT R18, R23, R18, RZ ;  /* 0x0000001217127239 */ /* 0x000fe200000014ff */
[----:B------:R-:W-:Y:S01]  /*8ad0*/  IMAD R56, R5, R82, R56 ;  /* 0x0000005205387224 */ /* 0x000fe200078e0238 */
[----:B------:R-:W-:Y:S01]  /*8ae0*/  I2IP.S8.S32.SAT R86, R9, R8, R10 ;  /* 0x0000000809567239 */ /* 0x000fe2000000140a */
[----:B------:R-:W-:Y:S01]  /*8af0*/  IMAD R57, R2, R82, R57 ;  /* 0x0000005202397224 */ /* 0x000fe200078e0239 */
[----:B------:R-:W-:Y:S02]  /*8b00*/  I2IP.S8.S32.SAT R87, R13, R12, R14 ;  /* 0x0000000c0d577239 */ /* 0x000fe4000000140e */
[----:B------:R-:W-:Y:S02]  /*8b10*/  SHF.R.S32.HI R7, RZ, 0x18, R7 ;  /* 0x00000018ff077819 */ /* 0x000fe40000011407 */
[----:B------:R-:W-:Y:S01]  /*8b20*/  SHF.L.U32 R2, R111, 0x10, RZ ;  /* 0x000000106f027819 */ /* 0x000fe200000006ff */
[----:B------:R1:W-:Y:S01]  /*8b30*/  STS.128 [R155+UR49+0xa200], R84 ;  /* 0x00a200549b007988 */ /* 0x0003e20008000c31 */
[----:B------:R-:W-:Y:S01]  /*8b40*/  SHF.R.S32.HI R0, RZ, 0x18, R110 ;  /* 0x00000018ff007819 */ /* 0x000fe2000001146e */
[----:B------:R-:W-:Y:S01]  /*8b50*/  IMAD R58, R7, R82, R58 ;  /* 0x00000052073a7224 */ /* 0x000fe200078e023a */
[----:B------:R-:W-:Y:S02]  /*8b60*/  I2IP.S8.S32.SAT R16, R17, R16, R18 ;  /* 0x0000001011107239 */ /* 0x000fe40000001412 */
[----:B------:R-:W-:Y:S01]  /*8b70*/  I2IP.S8.S32.SAT R17, R27, R22, RZ ;  /* 0x000000161b117239 */ /* 0x000fe200000014ff */
[----:B------:R-:W-:Y:S01]  /*8b80*/  IMAD R63, R0, R82, R63 ;  /* 0x00000052003f7224 */ /* 0x000fe200078e023f */
[----:B------:R-:W-:Y:S02]  /*8b90*/  I2IP.S8.S32.SAT R18, R31, R26, RZ ;  /* 0x0000001a1f127239 */ /* 0x000fe400000014ff */
[----:B------:R-:W-:Y:S02]  /*8ba0*/  I2IP.S8.S32.SAT R19, R35, R30, RZ ;  /* 0x0000001e23137239 */ /* 0x000fe400000014ff */
[C---:B------:R-:W-:Y:S02]  /*8bb0*/  PRMT R3, R111.reuse, 0x8880, RZ ;  /* 0x000088806f037816 */ /* 0x040fe400000000ff */
[----:B------:R-:W-:Y:S02]  /*8bc0*/  SHF.L.U32 R5, R111, 0x8, RZ ;  /* 0x000000086f057819 */ /* 0x000fe400000006ff */
[----:B------:R-:W-:Y:S01]  /*8bd0*/  SHF.R.S32.HI R2, RZ, 0x18, R2 ;  /* 0x00000018ff027819 */ /* 0x000fe20000011402 */
[----:B------:R-:W-:Y:S01]  /*8be0*/  IMAD R60, R3, R82, R60 ;  /* 0x00000052033c7224 */ /* 0x000fe200078e023c */
[----:B------:R-:W-:Y:S02]  /*8bf0*/  I2IP.S8.S32.SAT R17, R21, R20, R17 ;  /* 0x0000001415117239 */ /* 0x000fe40000001411 */
[----:B------:R-:W-:Y:S01]  /*8c00*/  I2IP.S8.S32.SAT R18, R25, R24, R18 ;  /* 0x0000001819127239 */ /* 0x000fe20000001412 */
[----:B------:R-:W-:Y:S01]  /*8c10*/  IMAD R61, R2, R82, R61 ;  /* 0x00000052023d7224 */ /* 0x000fe200078e023d */
[----:B------:R-:W-:Y:S02]  /*8c20*/  I2IP.S8.S32.SAT R19, R29, R28, R19 ;  /* 0x0000001c1d137239 */ /* 0x000fe40000001413 */
[----:B------:R-:W-:Y:S02]  /*8c30*/  SHF.R.S32.HI R5, RZ, 0x18, R5 ;  /* 0x00000018ff057819 */ /* 0x000fe40000011405 */
[----:B------:R-:W-:Y:S01]  /*8c40*/  SHF.R.S32.HI R4, RZ, 0x18, R111 ;  /* 0x00000018ff047819 */ /* 0x000fe2000001146f */
[----:B------:R1:W-:Y:S01]  /*8c50*/  STS.128 [R175+0xa200], R16 ;  /* 0x00a20010af007388 */ /* 0x0003e20000000c00 */
[----:B------:R-:W-:Y:S01]  /*8c60*/  I2IP.S8.S32.SAT R34, R39, R34, RZ ;  /* 0x0000002227227239 */ /* 0x000fe200000014ff */
[----:B------:R-:W-:Y:S01]  /*8c70*/  IMAD R62, R5, R82, R62 ;  /* 0x00000052053e7224 */ /* 0x000fe200078e023e */
[----:B------:R-:W-:Y:S01]  /*8c80*/  I2IP.S8.S32.SAT R38, R43, R38, RZ ;  /* 0x000000262b267239 */ /* 0x000fe200000014ff */
[----:B------:R-:W-:Y:S01]  /*8c90*/  IMAD R67, R4, R82, R67 ;  /* 0x0000005204437224 */ /* 0x000fe200078e0243 */
[----:B------:R-:W-:Y:S02]  /*8ca0*/  I2IP.S8.S32.SAT R42, R47, R42, RZ ;  /* 0x0000002a2f2a7239 */ /* 0x000fe400000014ff */
[----:B------:R-:W-:Y:S02]  /*8cb0*/  I2IP.S8.S32.SAT R35, R51, R46, RZ ;  /* 0x0000002e33237239 */ /* 0x000fe400000014ff */
[----:B------:R-:W-:Y:S02]  /*8cc0*/  I2IP.S8.S32.SAT R32, R33, R32, R34 ;  /* 0x0000002021207239 */ /* 0x000fe40000001422 */
[----:B------:R-:W-:Y:S02]  /*8cd0*/  I2IP.S8.S32.SAT R33, R37, R36, R38 ;  /* 0x0000002425217239 */ /* 0x000fe40000001426 */
[----:B------:R-:W-:Y:S02]  /*8ce0*/  I2IP.S8.S32.SAT R34, R41, R40, R42 ;  /* 0x0000002829227239 */ /* 0x000fe4000000142a */
[----:B------:R-:W-:Y:S02]  /*8cf0*/  I2IP.S8.S32.SAT R35, R45, R44, R35 ;  /* 0x0000002c2d237239 */ /* 0x000fe40000001423 */
[----:B------:R-:W-:Y:S02]  /*8d00*/  I2IP.S8.S32.SAT R50, R55, R50, RZ ;  /* 0x0000003237327239 */ /* 0x000fe400000014ff */
[----:B------:R-:W-:Y:S01]  /*8d10*/  I2IP.S8.S32.SAT R54, R59, R54, RZ ;  /* 0x000000363b367239 */ /* 0x000fe200000014ff */
[----:B------:R1:W-:Y:S01]  /*8d20*/  STS.128 [R174+0xa200], R32 ;  /* 0x00a20020ae007388 */ /* 0x0003e20000000c00 */
[----:B------:R-:W-:Y:S02]  /*8d30*/  I2IP.S8.S32.SAT R58, R63, R58, RZ ;  /* 0x0000003a3f3a7239 */ /* 0x000fe400000014ff */
[----:B------:R-:W-:Y:S02]  /*8d40*/  I2IP.S8.S32.SAT R62, R67, R62, RZ ;  /* 0x0000003e433e7239 */ /* 0x000fe400000014ff */
[----:B------:R-:W-:Y:S02]  /*8d50*/  I2IP.S8.S32.SAT R48, R49, R48, R50 ;  /* 0x0000003031307239 */ /* 0x000fe40000001432 */
[----:B------:R-:W-:Y:S02]  /*8d60*/  I2IP.S8.S32.SAT R49, R53, R52, R54 ;  /* 0x0000003435317239 */ /* 0x000fe40000001436 */
[----:B------:R-:W-:Y:S02]  /*8d70*/  I2IP.S8.S32.SAT R50, R57, R56, R58 ;  /* 0x0000003839327239 */ /* 0x000fe4000000143a */
[----:B------:R-:W-:Y:S02]  /*8d80*/  I2IP.S8.S32.SAT R51, R61, R60, R62 ;  /* 0x0000003c3d337239 */ /* 0x000fe4000000143e */
[----:B------:R-:W-:Y:S02]  /*8d90*/  LEA R0, R162, UR49, 0x3 ;  /* 0x00000031a2007c11 */ /* 0x000fe4000f8e18ff */
[----:B------:R-:W-:Y:S01]  /*8da0*/  @P6 SHF.L.U32 R3, R161, 0x1f, RZ ;  /* 0x0000001fa1036819 */ /* 0x000fe200000006ff */
        /* <DEDUP_REMOVED lines=9> */
[----:B------:R-:W-:Y:S02]  /*8e40*/  UIADD3 UR8, UP0, UPT, UR52, 0x680, URZ ;  /* 0x0000068034087890 */ /* 0x000fe4000ff1e0ff */
[----:B------:R-:W-:Y:S02]  /*8e50*/  UIADD3 UR5, UPT, UPT, UR41, 0x40, URZ ;  /* 0x0000004029057890 */ /* 0x000fe4000fffe0ff */
[----:B------:R-:W-:Y:S02]  /*8e60*/  UIADD3 UR4, UPT, UPT, UR49, 0xa200, URZ ;  /* 0x0000a20031047890 */ /* 0x000fe4000fffe0ff */
[----:B------:R-:W-:Y:S01]  /*8e70*/  UIADD3.X UR9, UPT, UPT, URZ, UR53, URZ, UP0, !UPT ;  /* 0x00000035ff097290 */ /* 0x000fe200087fe4ff */
[----:B------:R-:W-:Y:S01]  /*8e80*/  UMOV UR6, UR42 ;  /* 0x0000002a00067c82 */ /* 0x000fe20008000000 */
[----:B------:R-:W-:Y:S07]  /*8e90*/  UMOV UR7, UR36 ;  /* 0x0000002400077c82 */ /* 0x000fee0008000000 */
[----:B------:R2:W-:Y:S01]  /*8ea0*/  UTMASTG.3D [UR4], [UR8] ;  /* 0x00000004080073b5 */ /* 0x0005e20008010000 */
[----:B------:R0:W-:Y:S01]  /*8eb0*/  UTMACMDFLUSH ;  /* 0x00000000000079b7 */ /* 0x0001e20000000000 */
[----:B--2---:R-:W-:Y:S04]  /*8ec0*/  DEPBAR.LE SB0, 0x1 ;  /* 0x000080400000791a */ /* 0x004fe80000000000 */
.L_x_131:
[----:B------:R-:W-:Y:S05]  /*8ed0*/  BSYNC.RECONVERGENT B0 ;  /* 0x0000000000007941 */ /* 0x000fea0003800200 */
.L_x_130:
        /* <DEDUP_REMOVED lines=16> */
.L_x_135:
[----:B------:R-:W-:Y:S05]  /*8fe0*/  BSYNC B0 ;  /* 0x0000000000007941 */ /* 0x000fea0003800000 */
.L_x_134:
        /* <DEDUP_REMOVED lines=20> */
.L_x_133:
[----:B------:R-:W-:Y:S05]  /*9130*/  BSYNC B1 ;  /* 0x0000000000017941 */ /* 0x000fea0003800000 */
.L_x_132:
        /* <DEDUP_REMOVED lines=21> */
.L_x_137:
[----:B------:R-:W-:Y:S05]  /*9290*/  WARPSYNC.ALL ;  /* 0x0000000000007948 */ /* 0x000fea0003800000 */
[----:B------:R-:W-:Y:S01]  /*92a0*/  R2UR UR4, R80 ;  /* 0x00000000500472ca */ /* 0x000fe200000e0000 */
[----:B------:R-:W-:Y:S01]  /*92b0*/  BSSY.RECONVERGENT B0, `(.L_x_138) ;  /* 0x000011f000007945 */ /* 0x000fe20003800200 */
[C---:B------:R-:W-:Y:S02]  /*92c0*/  PRMT R81, R88.reuse, 0x8880, RZ ;  /* 0x0000888058517816 */ /* 0x040fe400000000ff */
[C---:B-1----:R-:W-:Y:S02]  /*92d0*/  SHF.L.U32 R84, R88.reuse, 0x8, RZ ;  /* 0x0000000858547819 */ /* 0x042fe400000006ff */
[----:B------:R-:W-:Y:S02]  /*92e0*/  SHF.L.U32 R83, R88, 0x10, RZ ;  /* 0x0000001058537819 */ /* 0x000fe400000006ff */
[----:B------:R-:W-:Y:S02]  /*92f0*/  SHF.R.S32.HI R84, RZ, 0x18, R84 ;  /* 0x00000018ff547819 */ /* 0x000fe40000011454 */
[----:B------:R-:W-:Y:S02]  /*9300*/  SHF.R.S32.HI R83, RZ, 0x18, R83 ;  /* 0x00000018ff537819 */ /* 0x000fe40000011453 */
[----:B------:R-:W-:Y:S01]  /*9310*/  ISETP.NE.AND P0, PT, R169, RZ, PT ;  /* 0x000000ffa900720c */ /* 0x000fe20003f05270 */
[----:B------:R-:W1:Y:S01]  /*9320*/  LDTM.x64 R4, tmem[UR4+0x80] ;  /* 0x00008004000479ee */ /* 0x000e620008340000 */
[----:B------:R-:W-:Y:S01]  /*9330*/  ISETP.NE.AND P6, PT, R116, RZ, PT ;  /* 0x000000ff7400720c */ /* 0x000fe20003fc5270 */
[C---:B-1----:R-:W-:Y:S02]  /*9340*/  IMAD R0, R78.reuse, R4, RZ ;  /* 0x000000044e007224 */ /* 0x042fe400078e02ff */
        /* <DEDUP_REMOVED lines=141> */
[C---:B------:R-:W-:Y:S01]  /*9c20*/  PRMT R3, R104.reuse, 0x8880, RZ ;  /* 0x0000888068037816 */ /* 0x040fe200000000ff */
        /* <DEDUP_REMOVED lines=124> */
[----:B------:R-:W-:Y:S02]  /*a3f0*/  UIADD3 UR8, UP0, UPT, UR52, 0x680, URZ ;  /* 0x0000068034087890 */ /* 0x000fe4000ff1e0ff */
[----:B------:R-:W-:Y:S02]  /*a400*/  UIADD3 UR5, UPT, UPT, UR41, 0x80, URZ ;  /* 0x0000008029057890 */ /* 0x000fe4000fffe0ff */
[----:B------:R-:W-:Y:S01]  /*a410*/  MOV R168, UR10 ;  /* 0x0000000a00a87c02 */ /* 0x000fe20008000f00 */
[----:B------:R-:W-:Y:S01]  /*a420*/  UIADD3.X UR9, UPT, UPT, URZ, UR53, URZ, UP0, !UPT ;  /* 0x00000035ff097290 */ /* 0x000fe200087fe4ff */
[----:B------:R-:W-:Y:S02]  /*a430*/  UMOV UR6, UR42 ;  /* 0x0000002a00067c82 */ /* 0x000fe40008000000 */
[----:B------:R-:W-:Y:S01]  /*a440*/  R2UR UR4, R168 ;  /* 0x00000000a80472ca */ /* 0x000fe200000e0000 */
[----:B------:R-:W-:Y:S11]  /*a450*/  UMOV UR7, UR36 ;  /* 0x0000002400077c82 */ /* 0x000ff60008000000 */
[----:B------:R-:W-:Y:S01]  /*a460*/  @!UPT UIADD3 URZ, UPT, UPT, URZ, URZ, URZ ;  /* 0x000000fffffff290 */ /* 0x000fe2000fffe0ff */
[----:B------:R2:W-:Y:S01]  /*a470*/  UTMASTG.3D [UR4], [UR8] ;  /* 0x00000004080073b5 */ /* 0x0005e20008010000 */
[----:B------:R0:W-:Y:S01]  /*a480*/  UTMACMDFLUSH ;  /* 0x00000000000079b7 */ /* 0x0001e20000000000 */
[----:B--2---:R-:W-:Y:S04]  /*a490*/  DEPBAR.LE SB0, 0x1 ;  /* 0x000080400000791a */ /* 0x004fe80000000000 */
.L_x_139:
[----:B------:R-:W-:Y:S05]  /*a4a0*/  BSYNC.RECONVERGENT B0 ;  /* 0x0000000000007941 */ /* 0x000fea0003800200 */
.L_x_138:
        /* <DEDUP_REMOVED lines=16> */
.L_x_143:
[----:B------:R-:W-:Y:S05]  /*a5b0*/  BSYNC B0 ;  /* 0x0000000000007941 */ /* 0x000fea0003800000 */
.L_x_142:
        /* <DEDUP_REMOVED lines=20> */
.L_x_141:
[----:B------:R-:W-:Y:S05]  /*a700*/  BSYNC B1 ;  /* 0x0000000000017941 */ /* 0x000fea0003800000 */
.L_x_140:
        /* <DEDUP_REMOVED lines=21> */
.L_x_145:
[----:B------:R-:W-:Y:S01]  /*a860*/  ISETP.NE.AND P0, PT, R169, RZ, PT ;  /* 0x000000ffa900720c */ /* 0x000fe20003f05270 */
[----:B------:R-:W-:Y:S05]  /*a870*/  WARPSYNC.ALL ;  /* 0x0000000000007948 */ /* 0x000fea0003800000 */
[----:B------:R-:W-:Y:S01]  /*a880*/  R2UR UR4, R80 ;  /* 0x00000000500472ca */ /* 0x000fe200000e0000 */
[----:B------:R-:W-:Y:S01]  /*a890*/  IMAD.U32 R141, R90, 0x10000, RZ ;  /* 0x000100005a8d7824 */ /* 0x000fe200078e00ff */
[C---:B------:R-:W-:Y:S01]  /*a8a0*/  SHF.L.U32 R83, R88.reuse, 0x10, RZ ;  /* 0x0000001058537819 */ /* 0x040fe200000006ff */
[----:B------:R-:W-:Y:S01]  /*a8b0*/  IMAD.U32 R126, R99, 0x10000, RZ ;  /* 0x00010000637e7824 */ /* 0x000fe200078e00ff */
[----:B------:R-:W-:Y:S01]  /*a8c0*/  PRMT R81, R88, 0x8880, RZ ;  /* 0x0000888058517816 */ /* 0x000fe200000000ff */
[----:B-1----:R-:W-:Y:S01]  /*a8d0*/  IMAD.U32 R115, R108, 0x10000, RZ ;  /* 0x000100006c737824 */ /* 0x002fe200078e00ff */
[----:B------:R-:W-:Y:S01]  /*a8e0*/  SHF.L.U32 R84, R88, 0x8, RZ ;  /* 0x0000000858547819 */ /* 0x000fe200000006ff */
[----:B------:R-:W-:Y:S01]  /*a8f0*/  IMAD.SHL.U32 R134, R96, 0x100, RZ ;  /* 0x0000010060867824 */ /* 0x000fe200078e00ff */
[----:B------:R-:W-:Y:S01]  /*a900*/  SHF.R.S32.HI R83, RZ, 0x18, R83 ;  /* 0x00000018ff537819 */ /* 0x000fe20000011453 */
[----:B------:R-:W-:Y:S01]  /*a910*/  IMAD.SHL.U32 R119, R105, 0x100, RZ ;  /* 0x0000010069777824 */ /* 0x000fe200078e00ff */
[----:B------:R-:W-:Y:S01]  /*a920*/  SHF.R.S32.HI R84, RZ, 0x18, R84 ;  /* 0x00000018ff547819 */ /* 0x000fe20000011454 */
[----:B------:R-:W-:Y:S01]  /*a930*/  IMAD.SHL.U32 R92, R110, 0x100, RZ ;  /* 0x000001006e5c7824 */ /* 0x000fe200078e00ff */
[----:B------:R-:W-:Y:S01]  /*a940*/  SHF.R.S32.HI R85, RZ, 0x18, R88 ;  /* 0x00000018ff557819 */ /* 0x000fe20000011458 */
[----:B------:R-:W1:Y:S01]  /*a950*/  LDTM.x64 R4, tmem[UR4+0xc0] ;  /* 0x0000c004000479ee */ /* 0x000e620008340000 */
[----:B------:R-:W-:Y:S01]  /*a960*/  PRMT R145, R89, 0x8880, RZ ;  /* 0x0000888059917816 */ /* 0x000fe200000000ff */
[----:B------:R-:W-:Y:S01]  /*a970*/  NOP ;  /* 0x0000000000007918 */ /* 0x000fe20000000000 */
[----:B------:R-:W-:Y:S01]  /*a980*/  IADD3 R171, PT, PT, R171, 0x130, RZ ;  /* 0x00000130abab7810 */ /* 0x000fe20007ffe0ff */
[----:B------:R-:W-:Y:S01]  /*a990*/  BSSY.RECONVERGENT B0, `(.L_x_146) ;  /* 0x000011b000007945 */ /* 0x000fe20003800200 */
[----:B------:R-:W-:Y:S02]  /*a9a0*/  PRMT R102, R109, 0x8880, RZ ;  /* 0x000088806d667816 */ /* 0x000fe400000000ff */
[----:B------:R-:W-:Y:S02]  /*a9b0*/  LOP3.LUT R171, R171, 0xfefffff8, RZ, 0xc0, !PT ;  /* 0xfefffff8abab7812 */ /* 0x000fe400078ec0ff */
[C---:B------:R-:W-:Y:S02]  /*a9c0*/  SHF.L.U32 R100, R109.reuse, 0x10, RZ ;  /* 0x000000106d647819 */ /* 0x040fe400000006ff */
[----:B-1----:R1:W-:Y:S01]  /*a9d0*/  SYNCS.ARRIVE.TRANS64.RED.A1T0 RZ, [R171+URZ], RZ ;  /* 0x000000ffabff79a7 */ /* 0x0023e200081004ff */
[C---:B------:R-:W-:Y:S02]  /*a9e0*/  PRMT R130, R98.reuse, 0x8880, RZ ;  /* 0x0000888062827816 */ /* 0x040fe400000000ff */
[C---:B------:R-:W-:Y:S02]  /*a9f0*/  SHF.L.U32 R129, R98.reuse, 0x10, RZ ;  /* 0x0000001062817819 */ /* 0x040fe400000006ff */
[----:B------:R-:W-:Y:S02]  /*aa00*/  SHF.L.U32 R128, R98, 0x8, RZ ;  /* 0x0000000862807819 */ /* 0x000fe400000006ff */
[----:B------:R-:W-:Y:S02]  /*aa10*/  SHF.R.S32.HI R95, RZ, 0x18, R98 ;  /* 0x00000018ff5f7819 */ /* 0x000fe40000011462 */
[----:B------:R-:W-:Y:S02]  /*aa20*/  SHF.L.U32 R98, R109, 0x8, RZ ;  /* 0x000000086d627819 */ /* 0x000fe400000006ff */
[----:B------:R-:W-:Y:S01]  /*aa30*/  SHF.L.U32 R144, R89, 0x10, RZ ;  /* 0x0000001059907819 */ /* 0x000fe200000006ff */
[----:B------:R-:W-:Y:S01]  /*aa40*/  IMAD R0, R78, R4, RZ ;  /* 0x000000044e007224 */ /* 0x000fe200078e02ff */
[----:B------:R-:W-:Y:S01]  /*aa50*/  PRMT R142, R90, 0x8880, RZ ;  /* 0x000088805a8e7816 */ /* 0x000fe200000000ff */
[C---:B------:R-:W-:Y:S01]  /*aa60*/  IMAD R2, R78.reuse, R5, RZ ;  /* 0x000000054e027224 */ /* 0x040fe200078e02ff */
[----:B------:R-:W-:Y:S01]  /*aa70*/  SHF.R.S32.HI R4, RZ, 0x18, R144 ;  /* 0x00000018ff047819 */ /* 0x000fe20000011490 */
[C---:B------:R-:W-:Y:S01]  /*aa80*/  IMAD R3, R78.reuse, R6, RZ ;  /* 0x000000064e037224 */ /* 0x040fe200078e02ff */
[----:B------:R-:W-:Y:S01]  /*aa90*/  SHF.R.S32.HI R86, RZ, 0x18, R89 ;  /* 0x00000018ff567819 */ /* 0x000fe20000011459 */
[-C--:B------:R-:W-:Y:S01]  /*aaa0*/  IMAD R0, R81, R82.reuse, R0 ;  /* 0x0000005251007224 */ /* 0x080fe200078e0200 */
[----:B------:R-:W-:Y:S01]  /*aab0*/  PRMT R139, R91, 0x8880, RZ ;  /* 0x000088805b8b7816 */ /* 0x000fe200000000ff */
[----:B------:R-:W-:Y:S01]  /*aac0*/  IMAD R7, R78, R7, RZ ;  /* 0x000000074e077224 */ /* 0x000fe200078e02ff */
[----:B------:R-:W-:Y:S01]  /*aad0*/  SHF.R.S32.HI R87, RZ, 0x18, R90 ;  /* 0x00000018ff577819 */ /* 0x000fe2000001145a */
[-C--:B------:R-:W-:Y:S01]  /*aae0*/  IMAD R2, R83, R82.reuse, R2 ;  /* 0x0000005253027224 */ /* 0x080fe200078e0202 */
[----:B------:R-:W-:Y:S01]  /*aaf0*/  SHF.R.S32.HI R83, RZ, 0x18, R109 ;  /* 0x00000018ff537819 */ /* 0x000fe2000001146d */
[-C--:B------:R-:W-:Y:S01]  /*ab00*/  IMAD R3, R84, R82.reuse, R3 ;  /* 0x0000005254037224 */ /* 0x080fe200078e0203 */
[----:B------:R-:W-:Y:S01]  /*ab10*/  SHF.L.U32 R138, R91, 0x10, RZ ;  /* 0x000000105b8a7819 */ /* 0x000fe200000006ff */
[----:B------:R-:W-:Y:S01]  /*ab20*/  IMAD R7, R85, R82, R7 ;  /* 0x0000005255077224 */ /* 0x000fe200078e0207 */
[----:B------:R-:W-:Y:S01]  /*ab30*/  PRMT R136, R96, 0x8880, RZ ;  /* 0x0000888060887816 */ /* 0x000fe200000000ff */
[----:B------:R-:W-:Y:S01]  /*ab40*/  IMAD R8, R78, R8, RZ ;  /* 0x000000084e087224 */ /* 0x000fe200078e02ff */
[----:B------:R-:W-:Y:S01]  /*ab50*/  SHF.L.U32 R135, R96, 0x10, RZ ;  /* 0x0000001060877819 */ /* 0x000fe200000006ff */
[C---:B------:R-:W-:Y:S01]  /*ab60*/  IMAD R9, R78.reuse, R9, RZ ;  /* 0x000000094e097224 */ /* 0x040fe200078e02ff */
[----:B------:R-:W-:Y:S01]  /*ab70*/  I2IP.S8.S32.SAT R109, R7, R3, RZ ;  /* 0x00000003076d7239 */ /* 0x000fe200000014ff */
[C---:B------:R-:W-:Y:S01]  /*ab80*/  IMAD R10, R78.reuse, R10, RZ ;  /* 0x0000000a4e0a7224 */ /* 0x040fe200078e02ff */
[----:B------:R-:W-:Y:S01]  /*ab90*/  MOV R3, R145 ;  /* 0x0000009100037202 */ /* 0x000fe20000000f00 */
[C---:B------:R-:W-:Y:S01]  /*aba0*/  IMAD R7, R78.reuse, R20, RZ ;  /* 0x000000144e077224 */ /* 0x040fe200078e02ff */
[C---:B------:R-:W-:Y:S01]  /*abb0*/  PRMT R133, R97.reuse, 0x8880, RZ ;  /* 0x0000888061857816 */ /* 0x040fe200000000ff */
[----:B------:R-:W-:Y:S01]  /*abc0*/  IMAD R11, R78, R11, RZ ;  /* 0x0000000b4e0b7224 */ /* 0x000fe200078e02ff */
[----:B------:R-:W-:Y:S01]  /*abd0*/  SHF.L.U32 R132, R97, 0x10, RZ ;  /* 0x0000001061847819 */ /* 0x000fe200000006ff */
[----:B------:R-:W-:Y:S01]  /*abe0*/  IMAD R8, R3, R82, R8 ;  /* 0x0000005203087224 */ /* 0x000fe200078e0208 */
[----:B------:R-:W-:Y:S01]  /*abf0*/  MOV R3, R142 ;  /* 0x0000008e00037202 */ /* 0x000fe20000000f00 */
[----:B------:R-:W-:Y:S01]  /*ac00*/  IMAD R9, R4, R82, R9 ;  /* 0x0000005204097224 */ /* 0x000fe200078e0209 */
[----:B------:R-:W-:Y:S01]  /*ac10*/  SHF.R.S32.HI R4, RZ, 0x18, R141 ;  /* 0x00000018ff047819 */ /* 0x000fe2000001148d */
[C---:B------:R-:W-:Y:S01]  /*ac20*/  IMAD R20, R78.reuse, R25, RZ ;  /* 0x000000194e147224 */ /* 0x040fe200078e02ff */
[----:B------:R-:W-:Y:S01]  /*ac30*/  SHF.R.S32.HI R93, RZ, 0x18, R97 ;  /* 0x00000018ff5d7819 */ /* 0x000fe20000011461 */
[C---:B------:R-:W-:Y:S01]  /*ac40*/  IMAD R25, R78.reuse, R30, RZ ;  /* 0x0000001e4e197224 */ /* 0x040fe200078e02ff */
[----:B------:R-:W-:Y:S01]  /*ac50*/  PRMT R127, R99, 0x8880, RZ ;  /* 0x00008880637f7816 */ /* 0x000fe200000000ff */
[----:B------:R-:W-:Y:S01]  /*ac60*/  IMAD R12, R78, R12, RZ ;  /* 0x0000000c4e0c7224 */ /* 0x000fe200078e02ff */
[----:B------:R-:W-:Y:S01]  /*ac70*/  PRMT R124, R104, 0x8880, RZ ;  /* 0x00008880687c7816 */ /* 0x000fe200000000ff */
[----:B------:R-:W-:Y:S01]  /*ac80*/  IMAD R6, R78, R19, RZ ;  /* 0x000000134e067224 */ /* 0x000fe200078e02ff */
[----:B------:R-:W-:Y:S01]  /*ac90*/  SHF.L.U32 R123, R104, 0x10, RZ ;  /* 0x00000010687b7819 */ /* 0x000fe200000006ff */
[C---:B------:R-:W-:Y:S01]  /*aca0*/  IMAD R30, R78.reuse, R35, RZ ;  /* 0x000000234e1e7224 */ /* 0x040fe200078e02ff */
[C---:B------:R-:W-:Y:S01]  /*acb0*/  PRMT R121, R105.reuse, 0x8880, RZ ;  /* 0x0000888069797816 */ /* 0x040fe200000000ff */
[C---:B------:R-:W-:Y:S01]  /*acc0*/  IMAD R19, R78.reuse, R24, RZ ;  /* 0x000000184e137224 */ /* 0x040fe200078e02ff */
[----:B------:R-:W-:Y:S01]  /*acd0*/  SHF.L.U32 R120, R105, 0x10, RZ ;  /* 0x0000001069787819 */ /* 0x000fe200000006ff */
[----:B------:R-:W-:Y:S01]  /*ace0*/  IMAD R35, R78, R40, RZ ;  /* 0x000000284e237224 */ /* 0x000fe200078e02ff */
[----:B------:R-:W-:Y:S01]  /*acf0*/  PRMT R118, R106, 0x8880, RZ ;  /* 0x000088806a767816 */ /* 0x000fe200000000ff */
[C---:B------:R-:W-:Y:S01]  /*ad00*/  IMAD R13, R78.reuse, R13, RZ ;  /* 0x0000000d4e0d7224 */ /* 0x040fe200078e02ff */
[----:B------:R-:W-:Y:S01]  /*ad10*/  SHF.R.S32.HI R101, RZ, 0x18, R105 ;  /* 0x00000018ff657819 */ /* 0x000fe20000011469 */
[----:B------:R-:W-:Y:S01]  /*ad20*/  IMAD R24, R78, R29, RZ ;  /* 0x0000001d4e187224 */ /* 0x000fe200078e02ff */
[----:B------:R-:W-:Y:S01]  /*ad30*/  SHF.L.U32 R116, R106, 0x10, RZ ;  /* 0x000000106a747819 */ /* 0x000fe200000006ff */
[C---:B------:R-:W-:Y:S01]  /*ad40*/  IMAD R40, R78.reuse, R45, RZ ;  /* 0x0000002d4e287224 */ /* 0x040fe200078e02ff */
[----:B------:R-:W-:Y:S01]  /*ad50*/  PRMT R112, R107, 0x8880, RZ ;  /* 0x000088806b707816 */ /* 0x000fe200000000ff */
[C---:B------:R-:W-:Y:S01]  /*ad60*/  IMAD R29, R78.reuse, R34, RZ ;  /* 0x000000224e1d7224 */ /* 0x040fe200078e02ff */
[----:B------:R-:W-:Y:S01]  /*ad70*/  SHF.R.S32.HI R103, RZ, 0x18, R106 ;  /* 0x00000018ff677819 */ /* 0x000fe2000001146a */
[----:B------:R-:W-:Y:S01]  /*ad80*/  IMAD R45, R78, R50, RZ ;  /* 0x000000324e2d7224 */ /* 0x000fe200078e02ff */
[----:B------:R-:W-:Y:S01]  /*ad90*/  PRMT R117, R108, 0x8880, RZ ;  /* 0x000088806c757816 */ /* 0x000fe200000000ff */
[C---:B------:R-:W-:Y:S01]  /*ada0*/  IMAD R14, R78.reuse, R14, RZ ;  /* 0x0000000e4e0e7224 */ /* 0x040fe200078e02ff */
[----:B------:R-:W-:Y:S01]  /*adb0*/  SHF.R.S32.HI R105, RZ, 0x18, R107 ;  /* 0x00000018ff697819 */ /* 0x000fe2000001146b */
[C---:B------:R-:W-:Y:S01]  /*adc0*/  IMAD R34, R78.reuse, R39, RZ ;  /* 0x000000274e227224 */ /* 0x040fe200078e02ff */
[----:B------:R-:W-:Y:S01]  /*add0*/  SHF.R.S32.HI R81, RZ, 0x18, R108 ;  /* 0x00000018ff517819 */ /* 0x000fe2000001146c */
[----:B------:R-:W-:Y:S01]  /*ade0*/  IMAD R50, R78, R55, RZ ;  /* 0x000000374e327224 */ /* 0x000fe200078e02ff */
[----:B------:R-:W-:Y:S01]  /*adf0*/  SHF.L.U32 R94, R110, 0x10, RZ ;  /* 0x000000106e5e7819 */ /* 0x000fe200000006ff */
[C---:B------:R-:W-:Y:S01]  /*ae00*/  IMAD R39, R78.reuse, R44, RZ ;  /* 0x0000002c4e277224 */ /* 0x040fe200078e02ff */
[----:B------:R-:W-:Y:S01]  /*ae10*/  SHF.L.U32 R143, R89, 0x8, RZ ;  /* 0x00000008598f7819 */ /* 0x000fe200000006ff */
[C---:B------:R-:W-:Y:S01]  /*ae20*/  IMAD R55, R78.reuse, R60, RZ ;  /* 0x0000003c4e377224 */ /* 0x040fe200078e02ff */
[----:B------:R-:W-:Y:S01]  /*ae30*/  SHF.R.S32.HI R89, RZ, 0x18, R91 ;  /* 0x00000018ff597819 */ /* 0x000fe2000001145b */
[C---:B------:R-:W-:Y:S01]  /*ae40*/  IMAD R15, R78.reuse, R15, RZ ;  /* 0x0000000f4e0f7224 */ /* 0x040fe200078e02ff */
[----:B------:R-:W-:Y:S01]  /*ae50*/  SHF.R.S32.HI R5, RZ, 0x18, R143 ;  /* 0x00000018ff057819 */ /* 0x000fe2000001148f */
[C---:B------:R-:W-:Y:S01]  /*ae60*/  IMAD R44, R78.reuse, R49, RZ ;  /* 0x000000314e2c7224 */ /* 0x040fe200078e02ff */
[----:B------:R-:W-:Y:S01]  /*ae70*/  SHF.R.S32.HI R85, RZ, 0x18, R110 ;  /* 0x00000018ff557819 */ /* 0x000fe2000001146e */
[----:B------:R-:W-:Y:S01]  /*ae80*/  IMAD R60, R78, R65, RZ ;  /* 0x000000414e3c7224 */ /* 0x000fe200078e02ff */
[----:B------:R-:W-:Y:S01]  /*ae90*/  SHF.L.U32 R140, R90, 0x8, RZ ;  /* 0x000000085a8c7819 */ /* 0x000fe200000006ff */
[-C--:B------:R-:W-:Y:S01]  /*aea0*/  IMAD R10, R5, R82.reuse, R10 ;  /* 0x00000052050a7224 */ /* 0x080fe200078e020a */
[----:B------:R-:W-:Y:S01]  /*aeb0*/  PRMT R90, R111, 0x8880, RZ ;  /* 0x000088806f5a7816 */ /* 0x000fe200000000ff */
[-C--:B------:R-:W-:Y:S01]  /*aec0*/  IMAD R11, R86, R82.reuse, R11 ;  /* 0x00000052560b7224 */ /* 0x080fe200078e020b */
[----:B------:R-:W-:Y:S01]  /*aed0*/  SHF.R.S32.HI R5, RZ, 0x18, R140 ;  /* 0x00000018ff057819 */ /* 0x000fe2000001148c */
[-C--:B------:R-:W-:Y:S01]  /*aee0*/  IMAD R12, R3, R82.reuse, R12 ;  /* 0x00000052030c7224 */ /* 0x080fe200078e020c */
[----:B------:R-:W-:Y:S01]  /*aef0*/  SHF.L.U32 R88, R111, 0x10, RZ ;  /* 0x000000106f587819 */ /* 0x000fe200000006ff */
[----:B------:R-:W-:Y:S01]  /*af00*/  IMAD R13, R4, R82, R13 ;  /* 0x00000052040d7224 */ /* 0x000fe200078e020d */
[----:B------:R-:W-:Y:S01]  /*af10*/  I2IP.S8.S32.SAT R65, R11, R10, RZ ;  /* 0x0000000a0b417239 */ /* 0x000fe200000014ff */
[C---:B------:R-:W-:Y:S01]  /*af20*/  IMAD R49, R78.reuse, R54, RZ ;  /* 0x000000364e317224 */ /* 0x040fe200078e02ff */
[----:B------:R-:W-:Y:S01]  /*af30*/  SHF.L.U32 R137, R91, 0x8, RZ ;  /* 0x000000085b897819 */ /* 0x000fe200000006ff */
[----:B------:R-:W-:Y:S01]  /*af40*/  IMAD R14, R5, R82, R14 ;  /* 0x00000052050e7224 */ /* 0x000fe200078e020e */
[----:B------:R-:W-:Y:S01]  /*af50*/  I2IP.S8.S32.SAT R65, R9, R8, R65 ;  /* 0x0000000809417239 */ /* 0x000fe20000001441 */
[C---:B------:R-:W-:Y:S01]  /*af60*/  IMAD R3, R78.reuse, R16, RZ ;  /* 0x000000104e037224 */ /* 0x040fe200078e02ff */
[----:B------:R-:W-:Y:S01]  /*af70*/  SHF.R.S32.HI R11, RZ, 0x18, R138 ;  /* 0x00000018ff0b7819 */ /* 0x000fe2000001148a */
[C---:B------:R-:W-:Y:S01]  /*af80*/  IMAD R54, R78.reuse, R59, RZ ;  /* 0x0000003b4e367224 */ /* 0x040fe200078e02ff */
[----:B------:R-:W-:Y:S01]  /*af90*/  SHF.R.S32.HI R9, RZ, 0x18, R135 ;  /* 0x00000018ff097819 */ /* 0x000fe20000011487 */
[----:B------:R-:W-:Y:S01]  /*afa0*/  IMAD.MOV.U32 R10, RZ, RZ, R139 ;  /* 0x000000ffff0a7224 */ /* 0x000fe200078e008b */
[----:B------:R-:W-:Y:S01]  /*afb0*/  SHF.R.S32.HI R8, RZ, 0x18, R134 ;  /* 0x00000018ff087819 */ /* 0x000fe20000011486 */
[----:B------:R-:W-:Y:S01]  /*afc0*/  IMAD R59, R78, R64, RZ ;  /* 0x000000404e3b7224 */ /* 0x000fe200078e02ff */
[----:B------:R-:W-:Y:S01]  /*afd0*/  I2IP.S8.S32.SAT R64, R2, R0, R109 ;  /* 0x0000000002407239 */ /* 0x000fe2000000146d */
[----:B------:R-:W-:Y:S01]  /*afe0*/  IMAD R15, R87, R82, R15 ;  /* 0x00000052570f7224 */ /* 0x000fe200078e020f */
[----:B------:R-:W-:Y:S01]  /*aff0*/  MOV R2, R136 ;  /* 0x0000008800027202 */ /* 0x000fe20000000f00 */
[C---:B------:R-:W-:Y:S01]  /*b000*/  IMAD R4, R78.reuse, R17, RZ ;  /* 0x000000114e047224 */ /* 0x040fe200078e02ff */
[----:B------:R-:W-:Y:S01]  /*b010*/  SHF.R.S32.HI R0, RZ, 0x18, R137 ;  /* 0x00000018ff007819 */ /* 0x000fe20000011489 */
[----:B------:R-:W-:Y:S01]  /*b020*/  IMAD R5, R78, R18, RZ ;  /* 0x000000124e057224 */ /* 0x000fe200078e02ff */
[----:B------:R-:W-:Y:S01]  /*b030*/  I2IP.S8.S32.SAT R14, R15, R14, RZ ;  /* 0x0000000e0f0e7239 */ /* 0x000fe200000014ff */
[-C--:B------:R-:W-:Y:S01]  /*b040*/  IMAD R3, R10, R82.reuse, R3 ;  /* 0x000000520a037224 */ /* 0x080fe200078e0203 */
[----:B------:R-:W-:Y:S01]  /*b050*/  SHF.R.S32.HI R91, RZ, 0x18, R96 ;  /* 0x00000018ff5b7819 */ /* 0x000fe20000011460 */
[-C--:B------:R-:W-:Y:S01]  /*b060*/  IMAD R4, R11, R82.reuse, R4 ;  /* 0x000000520b047224 */ /* 0x080fe200078e0204 */
[----:B------:R-:W-:Y:S01]  /*b070*/  PRMT R96, R110, 0x8880, RZ ;  /* 0x000088806e607816 */ /* 0x000fe200000000ff */
[-C--:B------:R-:W-:Y:S01]  /*b080*/  IMAD R5, R0, R82.reuse, R5 ;  /* 0x0000005200057224 */ /* 0x080fe200078e0205 */
[----:B------:R-:W-:Y:S01]  /*b090*/  MOV R0, R133 ;  /* 0x0000008500007202 */ /* 0x000fe20000000f00 */
[C---:B------:R-:W-:Y:S01]  /*b0a0*/  IMAD R16, R78.reuse, R21, RZ ;  /* 0x000000154e107224 */ /* 0x040fe200078e02ff */
[----:B------:R-:W-:Y:S01]  /*b0b0*/  SHF.L.U32 R131, R97, 0x8, RZ ;  /* 0x0000000861837819 */ /* 0x000fe200000006ff */
[----:B------:R-:W-:Y:S01]  /*b0c0*/  IMAD R6, R89, R82, R6 ;  /* 0x0000005259067224 */ /* 0x000fe200078e0206 */
[----:B------:R-:W-:Y:S01]  /*b0d0*/  SHF.R.S32.HI R97, RZ, 0x18, R99 ;  /* 0x00000018ff617819 */ /* 0x000fe20000011463 */
[----:B------:R-:W-:Y:S01]  /*b0e0*/  IMAD R17, R78, R22, RZ ;  /* 0x000000164e117224 */ /* 0x000fe200078e02ff */
[----:B------:R-:W-:Y:S01]  /*b0f0*/  SHF.L.U32 R125, R99, 0x8, RZ ;  /* 0x00000008637d7819 */ /* 0x000fe200000006ff */
[-C--:B------:R-:W-:Y:S01]  /*b100*/  IMAD R7, R2, R82.reuse, R7 ;  /* 0x0000005202077224 */ /* 0x080fe200078e0207 */
[----:B------:R-:W-:Y:S01]  /*b110*/  I2IP.S8.S32.SAT R5, R6, R5, RZ ;  /* 0x0000000506057239 */ /* 0x000fe200000014ff */
[----:B------:R-:W-:Y:S01]  /*b120*/  IMAD R18, R78, R23, RZ ;  /* 0x000000174e127224 */ /* 0x000fe200078e02ff */
[----:B------:R-:W-:Y:S01]  /*b130*/  SHF.R.S32.HI R2, RZ, 0x18, R131 ;  /* 0x00000018ff027819 */ /* 0x000fe20000011483 */
[-C--:B------:R-:W-:Y:S01]  /*b140*/  IMAD R16, R9, R82.reuse, R16 ;  /* 0x0000005209107224 */ /* 0x080fe200078e0210 */
[----:B------:R-:W-:Y:S01]  /*b150*/  SHF.R.S32.HI R9, RZ, 0x18, R132 ;  /* 0x00000018ff097819 */ /* 0x000fe20000011484 */
[----:B------:R-:W-:Y:S01]  /*b160*/  IMAD R17, R8, R82, R17 ;  /* 0x0000005208117224 */ /* 0x000fe200078e0211 */
[----:B------:R-:W-:Y:S01]  /*b170*/  SHF.R.S32.HI R99, RZ, 0x18, R104 ;  /* 0x00000018ff637819 */ /* 0x000fe20000011468 */
[----:B------:R-:W-:Y:S01]  /*b180*/  IMAD R22, R78, R27, RZ ;  /* 0x0000001b4e167224 */ /* 0x000fe200078e02ff */
[----:B------:R-:W-:Y:S01]  /*b190*/  SHF.L.U32 R122, R104, 0x8, RZ ;  /* 0x00000008687a7819 */ /* 0x000fe200000006ff */
[----:B------:R-:W-:Y:S01]  /*b1a0*/  IMAD R27, R78, R32, RZ ;  /* 0x000000204e1b7224 */ /* 0x000fe200078e02ff */
[----:B------:R-:W-:Y:S01]  /*b1b0*/  SHF.L.U32 R113, R106, 0x8, RZ ;  /* 0x000000086a717819 */ /* 0x000fe200000006ff */
[----:B------:R-:W-:Y:S01]  /*b1c0*/  IMAD R18, R91, R82, R18 ;  /* 0x000000525b127224 */ /* 0x000fe200078e0212 */
[C---:B------:R-:W-:Y:S01]  /*b1d0*/  SHF.L.U32 R106, R107.reuse, 0x10, RZ ;  /* 0x000000106b6a7819 */ /* 0x040fe200000006ff */
[C---:B------:R-:W-:Y:S01]  /*b1e0*/  IMAD R32, R78.reuse, R37, RZ ;  /* 0x000000254e207224 */ /* 0x040fe200078e02ff */
[----:B------:R-:W-:Y:S01]  /*b1f0*/  SHF.L.U32 R104, R107, 0x8, RZ ;  /* 0x000000086b687819 */ /* 0x000fe200000006ff */
[----:B------:R-:W-:Y:S01]  /*b200*/  IMAD R21, R78, R26, RZ ;  /* 0x0000001a4e157224 */ /* 0x000fe200078e02ff */
[----:B------:R-:W-:Y:S01]  /*b210*/  I2IP.S8.S32.SAT R17, R18, R17, RZ ;  /* 0x0000001112117239 */ /* 0x000fe200000014ff */
[----:B------:R-:W-:Y:S01]  /*b220*/  IMAD R37, R78, R42, RZ ;  /* 0x0000002a4e257224 */ /* 0x000fe200078e02ff */
[----:B------:R-:W-:Y:S01]  /*b230*/  SHF.R.S32.HI R107, RZ, 0x18, R111 ;  /* 0x00000018ff6b7819 */ /* 0x000fe2000001146f */
[----:B------:R-:W-:Y:S01]  /*b240*/  IMAD R19, R0, R82, R19 ;  /* 0x0000005200137224 */ /* 0x000fe200078e0213 */
[----:B------:R-:W-:Y:S01]  /*b250*/  I2IP.S8.S32.SAT R16, R16, R7, R17 ;  /* 0x0000000710107239 */ /* 0x000fe20000001411 */
[C---:B------:R-:W-:Y:S01]  /*b260*/  IMAD R42, R78.reuse, R47, RZ ;  /* 0x0000002f4e2a7224 */ /* 0x040fe200078e02ff */
[----:B------:R-:W-:Y:S01]  /*b270*/  MOV R0, R130 ;  /* 0x0000008200007202 */ /* 0x000fe20000000f00 */
[----:B------:R-:W-:Y:S01]  /*b280*/  IMAD R47, R78, R52, RZ ;  /* 0x000000344e2f7224 */ /* 0x000fe200078e02ff */
[----:B------:R-:W-:Y:S01]  /*b290*/  SHF.L.U32 R114, R108, 0x8, RZ ;  /* 0x000000086c727819 */ /* 0x000fe200000006ff */
[----:B------:R-:W-:Y:S01]  /*b2a0*/  IMAD R20, R9, R82, R20 ;  /* 0x0000005209147224 */ /* 0x000fe200078e0214 */
[----:B------:R-:W-:Y:S01]  /*b2b0*/  SHF.L.U32 R84, R111, 0x8, RZ ;  /* 0x000000086f547819 */ /* 0x000fe200000006ff */
[----:B------:R-:W-:Y:S01]  /*b2c0*/  IMAD R52, R78, R57, RZ ;  /* 0x000000394e347224 */ /* 0x000fe200078e02ff */
[----:B------:R-:W-:Y:S01]  /*b2d0*/  IADD3 R76, PT, PT, R76, 0x1, RZ ;  /* 0x000000014c4c7810 */ /* 0x000fe20007ffe0ff */
[C---:B------:R-:W-:Y:S02]  /*b2e0*/  IMAD R23, R78.reuse, R28, RZ ;  /* 0x0000001c4e177224 */ /* 0x040fe400078e02ff */
[----:B------:R-:W-:Y:S02]  /*b2f0*/  IMAD R57, R78, R62, RZ ;  /* 0x0000003e4e397224 */ /* 0x000fe400078e02ff */
[-C--:B------:R-:W-:Y:S01]  /*b300*/  IMAD R21, R2, R82.reuse, R21 ;  /* 0x0000005202157224 */ /* 0x080fe200078e0215 */
[----:B------:R-:W-:Y:S01]  /*b310*/  MOV R2, R127 ;  /* 0x0000007f00027202 */ /* 0x000fe20000000f00 */
[----:B------:R-:W-:Y:S01]  /*b320*/  IMAD R62, R78, R67, RZ ;  /* 0x000000434e3e7224 */ /* 0x000fe200078e02ff */
[----:B------:R-:W-:Y:S01]  /*b330*/  I2IP.S8.S32.SAT R67, R4, R3, R5 ;  /* 0x0000000304437239 */ /* 0x000fe20000001405 */
[-C--:B------:R-:W-:Y:S01]  /*b340*/  IMAD R22, R93, R82.reuse, R22 ;  /* 0x000000525d167224 */ /* 0x080fe200078e0216 */
[----:B------:R-:W-:Y:S01]  /*b350*/  SHF.R.S32.HI R3, RZ, 0x18, R129 ;  /* 0x00000018ff037819 */ /* 0x000fe20000011481 */
[-C--:B------:R-:W-:Y:S01]  /*b360*/  IMAD R23, R0, R82.reuse, R23 ;  /* 0x0000005200177224 */ /* 0x080fe200078e0217 */
[----:B------:R-:W-:Y:S01]  /*b370*/  SHF.R.S32.HI R0, RZ, 0x18, R128 ;  /* 0x00000018ff007819 */ /* 0x000fe20000011480 */
[----:B------:R-:W-:Y:S01]  /*b380*/  IMAD R26, R78, R31, RZ ;  /* 0x0000001f4e1a7224 */ /* 0x000fe200078e02ff */
[----:B------:R-:W-:Y:S01]  /*b390*/  I2IP.S8.S32.SAT R17, R22, R21, RZ ;  /* 0x0000001516117239 */ /* 0x000fe200000014ff */
[-C--:B------:R-:W-:Y:S01]  /*b3a0*/  IMAD R24, R3, R82.reuse, R24 ;  /* 0x0000005203187224 */ /* 0x080fe200078e0218 */
[----:B------:R-:W-:Y:S01]  /*b3b0*/  SHF.R.S32.HI R3, RZ, 0x18, R126 ;  /* 0x00000018ff037819 */ /* 0x000fe2000001147e */
[-C--:B------:R-:W-:Y:S01]  /*b3c0*/  IMAD R25, R0, R82.reuse, R25 ;  /* 0x0000005200197224 */ /* 0x080fe200078e0219 */
[----:B------:R-:W-:Y:S01]  /*b3d0*/  I2IP.S8.S32.SAT R17, R20, R19, R17 ;  /* 0x0000001314117239 */ /* 0x000fe20000001411 */
[----:B------:R-:W-:Y:S01]  /*b3e0*/  IMAD R28, R78, R33, RZ ;  /* 0x000000214e1c7224 */ /* 0x000fe200078e02ff */
[----:B------:R-:W-:Y:S01]  /*b3f0*/  SHF.R.S32.HI R4, RZ, 0x18, R125 ;  /* 0x00000018ff047819 */ /* 0x000fe2000001147d */
[-C--:B------:R-:W-:Y:S02]  /*b400*/  IMAD R26, R95, R82.reuse, R26 ;  /* 0x000000525f1a7224 */ /* 0x080fe400078e021a */
[-C--:B------:R-:W-:Y:S01]  /*b410*/  IMAD R27, R2, R82.reuse, R27 ;  /* 0x00000052021b7224 */ /* 0x080fe200078e021b */
[----:B------:R-:W-:Y:S01]  /*b420*/  MOV R2, R121 ;  /* 0x0000007900027202 */ /* 0x000fe20000000f00 */
[----:B------:R-:W-:Y:S01]  /*b430*/  IMAD R28, R3, R82, R28 ;  /* 0x00000052031c7224 */ /* 0x000fe200078e021c */
[----:B------:R-:W-:Y:S01]  /*b440*/  I2IP.S8.S32.SAT R18, R26, R25, RZ ;  /* 0x000000191a127239 */ /* 0x000fe200000014ff */
[----:B------:R-:W-:Y:S01]  /*b450*/  IMAD R31, R78, R36, RZ ;  /* 0x000000244e1f7224 */ /* 0x000fe200078e02ff */
[----:B------:R-:W-:Y:S01]  /*b460*/  SHF.R.S32.HI R3, RZ, 0x18, R123 ;  /* 0x00000018ff037819 */ /* 0x000fe2000001147b */
[-C--:B------:R-:W-:Y:S01]  /*b470*/  IMAD R29, R4, R82.reuse, R29 ;  /* 0x00000052041d7224 */ /* 0x080fe200078e021d */
[----:B------:R-:W-:Y:S01]  /*b480*/  I2IP.S8.S32.SAT R18, R24, R23, R18 ;  /* 0x0000001718127239 */ /* 0x000fe20000001412 */
[----:B------:R-:W-:Y:S01]  /*b490*/  IMAD.MOV.U32 R0, RZ, RZ, R124 ;  /* 0x000000ffff007224 */ /* 0x000fe200078e007c */
[----:B------:R-:W-:Y:S01]  /*b4a0*/  SHF.R.S32.HI R4, RZ, 0x18, R119 ;  /* 0x00000018ff047819 */ /* 0x000fe20000011477 */
[-C--:B------:R-:W-:Y:S02]  /*b4b0*/  IMAD R30, R97, R82.reuse, R30 ;  /* 0x00000052611e7224 */ /* 0x080fe400078e021e */
[----:B------:R-:W-:Y:S01]  /*b4c0*/  IMAD R31, R0, R82, R31 ;  /* 0x00000052001f7224 */ /* 0x000fe200078e021f */
[----:B------:R-:W-:Y:S01]  /*b4d0*/  SHF.R.S32.HI R0, RZ, 0x18, R122 ;  /* 0x00000018ff007819 */ /* 0x000fe2000001147a */
[----:B------:R-:W-:Y:S01]  /*b4e0*/  IMAD R33, R78, R38, RZ ;  /* 0x000000264e217224 */ /* 0x000fe200078e02ff */
[----:B------:R-:W-:Y:S01]  /*b4f0*/  I2IP.S8.S32.SAT R19, R30, R29, RZ ;  /* 0x0000001d1e137239 */ /* 0x000fe200000014ff */
[-C--:B------:R-:W-:Y:S01]  /*b500*/  IMAD R32, R3, R82.reuse, R32 ;  /* 0x0000005203207224 */ /* 0x080fe200078e0220 */
[----:B------:R-:W-:Y:S01]  /*b510*/  SHF.R.S32.HI R3, RZ, 0x18, R120 ;  /* 0x00000018ff037819 */ /* 0x000fe20000011478 */
[----:B------:R-:W-:Y:S01]  /*b520*/  IMAD R33, R0, R82, R33 ;  /* 0x0000005200217224 */ /* 0x000fe200078e0221 */
[----:B------:R-:W-:Y:S01]  /*b530*/  I2IP.S8.S32.SAT R19, R28, R27, R19 ;  /* 0x0000001b1c137239 */ /* 0x000fe20000001413 */
[----:B------:R-:W-:Y:S01]  /*b540*/  IMAD R36, R78, R41, RZ ;  /* 0x000000294e247224 */ /* 0x000fe200078e02ff */
[----:B------:R-:W-:Y:S01]  /*b550*/  MOV R0, R118 ;  /* 0x0000007600007202 */ /* 0x000fe20000000f00 */
[-C--:B------:R-:W-:Y:S02]  /*b560*/  IMAD R34, R99, R82.reuse, R34 ;  /* 0x0000005263227224 */ /* 0x080fe400078e0222 */
[----:B------:R-:W-:Y:S01]  /*b570*/  IMAD R35, R2, R82, R35 ;  /* 0x0000005202237224 */ /* 0x000fe200078e0223 */
[----:B------:R-:W-:Y:S01]  /*b580*/  MOV R2, R112 ;  /* 0x0000007000027202 */ /* 0x000fe20000000f00 */
[----:B------:R-:W-:Y:S01]  /*b590*/  IMAD R38, R78, R43, RZ ;  /* 0x0000002b4e267224 */ /* 0x000fe200078e02ff */
[----:B------:R-:W-:Y:S01]  /*b5a0*/  I2IP.S8.S32.SAT R33, R34, R33, RZ ;  /* 0x0000002122217239 */ /* 0x000fe200000014ff */
[-C--:B------:R-:W-:Y:S01]  /*b5b0*/  IMAD R36, R3, R82.reuse, R36 ;  /* 0x0000005203247224 */ /* 0x080fe200078e0224 */
[----:B------:R-:W-:Y:S01]  /*b5c0*/  SHF.R.S32.HI R3, RZ, 0x18, R116 ;  /* 0x00000018ff037819 */ /* 0x000fe20000011474 */
[-C--:B------:R-:W-:Y:S01]  /*b5d0*/  IMAD R37, R4, R82.reuse, R37 ;  /* 0x0000005204257224 */ /* 0x080fe200078e0225 */
[----:B------:R-:W-:Y:S01]  /*b5e0*/  I2IP.S8.S32.SAT R32, R32, R31, R33 ;  /* 0x0000001f20207239 */ /* 0x000fe20000001421 */
[-C--:B------:R-:W-:Y:S01]  /*b5f0*/  IMAD R38, R101, R82.reuse, R38 ;  /* 0x0000005265267224 */ /* 0x080fe200078e0226 */
[----:B------:R-:W-:Y:S01]  /*b600*/  SHF.R.S32.HI R4, RZ, 0x18, R104 ;  /* 0x00000018ff047819 */ /* 0x000fe20000011468 */
[----:B------:R-:W-:Y:S01]  /*b610*/  IMAD R39, R0, R82, R39 ;  /* 0x0000005200277224 */ /* 0x000fe200078e0227 */
[----:B------:R-:W-:Y:S01]  /*b620*/  SHF.R.S32.HI R0, RZ, 0x18, R113 ;  /* 0x00000018ff007819 */ /* 0x000fe20000011471 */
[----:B------:R-:W-:Y:S01]  /*b630*/  IMAD R41, R78, R46, RZ ;  /* 0x0000002e4e297224 */ /* 0x000fe200078e02ff */
[----:B------:R-:W-:Y:S01]  /*b640*/  I2IP.S8.S32.SAT R37, R38, R37, RZ ;  /* 0x0000002526257239 */ /* 0x000fe200000014ff */
[----:B------:R-:W-:Y:S01]  /*b650*/  IMAD R40, R3, R82, R40 ;  /* 0x0000005203287224 */ /* 0x000fe200078e0228 */
[----:B------:R-:W-:Y:S01]  /*b660*/  SHF.R.S32.HI R3, RZ, 0x18, R106 ;  /* 0x00000018ff037819 */ /* 0x000fe2000001146a */
[----:B------:R-:W-:Y:S01]  /*b670*/  IMAD R43, R78, R48, RZ ;  /* 0x000000304e2b7224 */ /* 0x000fe200078e02ff */
[----:B------:R-:W-:Y:S01]  /*b680*/  I2IP.S8.S32.SAT R33, R36, R35, R37 ;  /* 0x0000002324217239 */ /* 0x000fe20000001425 */
[-C--:B------:R-:W-:Y:S01]  /*b690*/  IMAD R41, R0, R82.reuse, R41 ;  /* 0x0000005200297224 */ /* 0x080fe200078e0229 */
[----:B------:R-:W-:Y:S01]  /*b6a0*/  MOV R0, R117 ;  /* 0x0000007500007202 */ /* 0x000fe20000000f00 */
[-C--:B------:R-:W-:Y:S02]  /*b6b0*/  IMAD R42, R103, R82.reuse, R42 ;  /* 0x00000052672a7224 */ /* 0x080fe400078e022a */
        /* <DEDUP_REMOVED lines=11> */
[-C--:B------:R-:W-:Y:S02]  /*b770*/  IMAD R47, R0, R82.reuse, R47 ;  /* 0x00000052002f7224 */ /* 0x080fe400078e022f */
[----:B------:R-:W-:Y:S01]  /*b780*/  IMAD R48, R3, R82, R48 ;  /* 0x0000005203307224 */ /* 0x000fe200078e0230 */
[----:B------:R-:W-:Y:S01]  /*b790*/  SHF.R.S32.HI R3, RZ, 0x18, R100 ;  /* 0x00000018ff037819 */ /* 0x000fe20000011464 */
[----:B------:R-:W-:Y:S01]  /*b7a0*/  IMAD R51, R78, R56, RZ ;  /* 0x000000384e337224 */ /* 0x000fe200078e02ff */
[----:B------:R-:W-:Y:S01]  /*b7b0*/  I2IP.S8.S32.SAT R35, R46, R45, RZ ;  /* 0x0000002d2e237239 */ /* 0x000fe200000014ff */
[-C--:B------:R-:W-:Y:S01]  /*b7c0*/  IMAD R49, R2, R82.reuse, R49 ;  /* 0x0000005202317224 */ /* 0x080fe200078e0231 */
[----:B------:R-:W-:Y:S01]  /*b7d0*/  SHF.R.S32.HI R2, RZ, 0x18, R98 ;  /* 0x00000018ff027819 */ /* 0x000fe20000011462 */
[----:B------:R-:W-:Y:S01]  /*b7e0*/  IMAD.MOV.U32 R0, RZ, RZ, R102 ;  /* 0x000000ffff007224 */ /* 0x000fe200078e0066 */
[----:B------:R-:W-:Y:S01]  /*b7f0*/  I2IP.S8.S32.SAT R35, R44, R43, R35 ;  /* 0x0000002b2c237239 */ /* 0x000fe20000001423 */
[-C--:B------:R-:W-:Y:S02]  /*b800*/  IMAD R50, R81, R82.reuse, R50 ;  /* 0x0000005251327224 */ /* 0x080fe400078e0232 */
[----:B------:R-:W-:Y:S01]  /*b810*/  IMAD R51, R0, R82, R51 ;  /* 0x0000005200337224 */ /* 0x000fe200078e0233 */
[----:B------:R-:W-:Y:S01]  /*b820*/  MOV R0, R96 ;  /* 0x0000006000007202 */ /* 0x000fe20000000f00 */
[----:B------:R-:W-:Y:S01]  /*b830*/  IMAD R53, R78, R58, RZ ;  /* 0x0000003a4e357224 */ /* 0x000fe200078e02ff */
[----:B------:R-:W-:Y:S01]  /*b840*/  I2IP.S8.S32.SAT R49, R50, R49, RZ ;  /* 0x0000003132317239 */ /* 0x000fe200000014ff */
[-C--:B------:R-:W-:Y:S01]  /*b850*/  IMAD R52, R3, R82.reuse, R52 ;  /* 0x0000005203347224 */ /* 0x080fe200078e0234 */
[----:B------:R-:W-:Y:S01]  /*b860*/  SHF.R.S32.HI R3, RZ, 0x18, R94 ;  /* 0x00000018ff037819 */ /* 0x000fe2000001145e */
[----:B------:R-:W-:Y:S01]  /*b870*/  IMAD R53, R2, R82, R53 ;  /* 0x0000005202357224 */ /* 0x000fe200078e0235 */
[----:B------:R-:W-:Y:S01]  /*b880*/  MOV R2, R90 ;  /* 0x0000005a00027202 */ /* 0x000fe20000000f00 */
[----:B------:R-:W-:Y:S01]  /*b890*/  IMAD R54, R83, R82, R54 ;  /* 0x0000005253367224 */ /* 0x000fe200078e0236 */
[----:B------:R-:W-:Y:S01]  /*b8a0*/  I2IP.S8.S32.SAT R48, R48, R47, R49 ;  /* 0x0000002f30307239 */ /* 0x000fe20000001431 */
[C---:B------:R-:W-:Y:S02]  /*b8b0*/  IMAD R56, R78.reuse, R61, RZ ;  /* 0x0000003d4e387224 */ /* 0x040fe400078e02ff */
[----:B------:R-:W-:Y:S01]  /*b8c0*/  IMAD R61, R78, R66, RZ ;  /* 0x000000424e3d7224 */ /* 0x000fe200078e02ff */
[----:B------:R-:W-:Y:S01]  /*b8d0*/  I2IP.S8.S32.SAT R66, R13, R12, R14 ;  /* 0x0000000c0d427239 */ /* 0x000fe2000000140e */
[-C--:B------:R-:W-:Y:S01]  /*b8e0*/  IMAD R55, R0, R82.reuse, R55 ;  /* 0x0000005200377224 */ /* 0x080fe200078e0237 */
[----:B------:R-:W-:Y:S01]  /*b8f0*/  SHF.R.S32.HI R0, RZ, 0x18, R92 ;  /* 0x00000018ff007819 */ /* 0x000fe2000001145c */
[-C--:B------:R-:W-:Y:S01]  /*b900*/  IMAD R56, R3, R82.reuse, R56 ;  /* 0x0000005203387224 */ /* 0x080fe200078e0238 */
[----:B------:R-:W-:Y:S01]  /*b910*/  I2IP.S8.S32.SAT R49, R54, R53, RZ ;  /* 0x0000003536317239 */ /* 0x000fe200000014ff */
[----:B------:R1:W-:Y:S01]  /*b920*/  STS.128 [R155+UR49+0xa200], R64 ;  /* 0x00a200409b007988 */ /* 0x0003e20008000c31 */
[----:B------:R-:W-:Y:S01]  /*b930*/  IMAD R58, R78, R63, RZ ;  /* 0x0000003f4e3a7224 */ /* 0x000fe200078e02ff */
[----:B------:R-:W-:Y:S01]  /*b940*/  SHF.R.S32.HI R3, RZ, 0x18, R88 ;  /* 0x00000018ff037819 */ /* 0x000fe20000011458 */
[-C--:B------:R-:W-:Y:S01]  /*b950*/  IMAD R57, R0, R82.reuse, R57 ;  /* 0x0000005200397224 */ /* 0x080fe200078e0239 */
[----:B------:R-:W-:Y:S01]  /*b960*/  I2IP.S8.S32.SAT R49, R52, R51, R49 ;  /* 0x0000003334317239 */ /* 0x000fe20000001431 */
[-C--:B------:R-:W-:Y:S02]  /*b970*/  IMAD R58, R85, R82.reuse, R58 ;  /* 0x00000052553a7224 */ /* 0x080fe400078e023a */
[-C--:B------:R-:W-:Y:S01]  /*b980*/  IMAD R59, R2, R82.reuse, R59 ;  /* 0x00000052023b7224 */ /* 0x080fe200078e023b */
[----:B------:R1:W-:Y:S01]  /*b990*/  STS.128 [R175+0xa200], R16 ;  /* 0x00a20010af007388 */ /* 0x0003e20000000c00 */
[-C--:B------:R-:W-:Y:S01]  /*b9a0*/  IMAD R60, R3, R82.reuse, R60 ;  /* 0x00000052033c7224 */ /* 0x080fe200078e023c */
[----:B------:R-:W-:Y:S01]  /*b9b0*/  I2IP.S8.S32.SAT R50, R58, R57, RZ ;  /* 0x000000393a327239 */ /* 0x000fe200000014ff */
[-C--:B------:R-:W-:Y:S02]  /*b9c0*/  IMAD R61, R4, R82.reuse, R61 ;  /* 0x00000052043d7224 */ /* 0x080fe400078e023d */
[----:B------:R-:W-:Y:S01]  /*b9d0*/  IMAD R62, R107, R82, R62 ;  /* 0x000000526b3e7224 */ /* 0x000fe200078e023e */
[----:B------:R-:W-:Y:S02]  /*b9e0*/  I2IP.S8.S32.SAT R50, R56, R55, R50 ;  /* 0x0000003738327239 */ /* 0x000fe40000001432 */
[----:B------:R1:W-:Y:S02]  /*b9f0*/  STS.128 [R174+0xa200], R32 ;  /* 0x00a20020ae007388 */ /* 0x0003e40000000c00 */
        /* <DEDUP_REMOVED lines=20> */
.L_x_147:
[----:B------:R-:W-:Y:S05]  /*bb40*/  BSYNC.RECONVERGENT B0 ;  /* 0x0000000000007941 */ /* 0x000fea0003800200 */
.L_x_146:
[----:B------:R-:W-:Y:S01]  /*bb50*/  BAR.SYNC.DEFER_BLOCKING 0x1, 0x80 ;  /* 0x0042000000007b1d */ /* 0x000fe20000010000 */
[----:B------:R-:W-:Y:S01]  /*bb60*/  ISETP.NE.AND P2, PT, R170, RZ, PT ;  /* 0x000000ffaa00720c */ /* 0x000fe20003f45270 */
[----:B------:R-:W-:Y:S01]  /*bb70*/  IMAD.IADD R20, R75, 0x1, R152 ;  /* 0x000000014b147824 */ /* 0x000fe200078e0298 */
[----:B------:R-:W-:Y:S01]  /*bb80*/  ISETP.NE.AND P0, PT, R172, 0x2, PT ;  /* 0x00000002ac00780c */ /* 0x000fe20003f05270 */
[----:B------:R-:W-:Y:S01]  /*bb90*/  IMAD.IADD R21, R77, 0x1, R154 ;  /* 0x000000014d157824 */ /* 0x000fe200078e029a */
[----:B------:R-:W-:Y:S02]  /*bba0*/  ISETP.NE.AND P1, PT, R76, 0x2, PT ;  /* 0x000000024c00780c */ /* 0x000fe40003f25270 */
[----:B------:R-:W-:Y:S02]  /*bbb0*/  SEL R0, RZ, 0x1, P0 ;  /* 0x00000001ff007807 */ /* 0x000fe40000000000 */
[----:B------:R-:W-:Y:S02]  /*bbc0*/  SEL R3, RZ, 0x1, P1 ;  /* 0x00000001ff037807 */ /* 0x000fe40000800000 */
[----:B------:R-:W-:Y:S02]  /*bbd0*/  LOP3.LUT R163, R163, R0, RZ, 0x3c, !PT ;  /* 0x00000000a3a37212 */ /* 0x000fe400078e3cff */
[----:B------:R-:W-:Y:S02]  /*bbe0*/  LOP3.LUT R164, R164, R3, RZ, 0x3c, !PT ;  /* 0x00000003a4a47212 */ /* 0x000fe400078e3cff */
[----:B------:R-:W-:Y:S02]  /*bbf0*/  @P2 R2UR UR36, R160 ;  /* 0x00000000a02422ca */ /* 0x000fe400000e0000 */
[----:B------:R-:W-:Y:S02]  /*bc00*/  SEL R172, R172, RZ, P0 ;  /* 0x000000ffacac7207 */ /* 0x000fe40000000000 */
[----:B------:R-:W-:Y:S01]  /*bc10*/  SEL R76, R76, RZ, P1 ;  /* 0x000000ff4c4c7207 */ /* 0x000fe20000800000 */
[----:B------:R-:W-:Y:S10]  /*bc20*/  @P2 BRA `(.L_x_148) ;  /* 0xffffff9800ac2947 */ /* 0x000ff4000383ffff */
[----:B------:R-:W-:Y:S05]  /*bc30*/  EXIT ;  /* 0x000000000000794d */ /* 0x000fea0003800000 */
.L_x_25:
[----:B--2---:R2:W4:Y:S02]  /*bc40*/  SYNCS.PHASECHK.TRANS64.TRYWAIT P0, [R3+URZ+0x150], R2 ;  /* 0x00015002030075a7 */ /* 0x00452400080011ff */
[----:B----4-:R-:W-:Y:S05]  /*bc50*/  @!P0 NANOSLEEP.SYNCS 0x989680 ;  /* 0x009896800000895d */ /* 0x010fea0003900000 */
[----:B------:R-:W4:Y:S02]  /*bc60*/  @!P0 SYNCS.PHASECHK.TRANS64 P0, [R3+URZ+0x150], R2 ;  /* 0x00015002030085a7 */ /* 0x000f2400080010ff */
[----:B----4-:R-:W-:Y:S05]  /*bc70*/  @!P0 BRA `(.L_x_25) ;  /* 0xfffffffc00f08947 */ /* 0x010fea000383ffff */
[----:B------:R-:W-:Y:S05]  /*bc80*/  BRA `(.L_x_149) ;  /* 0xffffff5c00147947 */ /* 0x000fea000383ffff */
.L_x_28:
[----:B-1----:R-:W-:-:S07]  /*bc90*/  MOV R2, UR33 ;  /* 0x0000002100027c02 */ /* 0x002fce0008000f00 */
.L_x_150:
[----:B-1----:R1:W2:Y:S02]  /*bca0*/  SYNCS.PHASECHK.TRANS64.TRYWAIT P0, [R2+URZ+0x58], R5 ;  /* 0x00005805020075a7 */ /* 0x0022a400080011ff */
[----:B--2---:R-:W-:Y:S05]  /*bcb0*/  @!P0 NANOSLEEP.SYNCS 0x989680 ;  /* 0x009896800000895d */ /* 0x004fea0003900000 */
[----:B------:R-:W2:Y:S02]  /*bcc0*/  @!P0 SYNCS.PHASECHK.TRANS64 P0, [R2+URZ+0x58], R5 ;  /* 0x00005805020085a7 */ /* 0x000ea400080010ff */
[----:B--2---:R-:W-:Y:S05]  /*bcd0*/  @!P0 BRA `(.L_x_150) ;  /* 0xfffffffc00f08947 */ /* 0x004fea000383ffff */
[----:B------:R-:W-:Y:S05]  /*bce0*/  BRA `(.L_x_27) ;  /* 0xffffff5c00787947 */ /* 0x000fea000383ffff */
.L_x_35:
[----:B-1----:R-:W-:-:S07]  /*bcf0*/  MOV R2, UR17 ;  /* 0x0000001100027c02 */ /* 0x002fce0008000f00 */
.L_x_151:
[----:B-1----:R1:W2:Y:S02]  /*bd00*/  SYNCS.PHASECHK.TRANS64.TRYWAIT P0, [R2+URZ+0x58], R5 ;  /* 0x00005805020075a7 */ /* 0x0022a400080011ff */
[----:B--2---:R-:W-:Y:S05]  /*bd10*/  @!P0 NANOSLEEP.SYNCS 0x989680 ;  /* 0x009896800000895d */ /* 0x004fea0003900000 */
[----:B------:R-:W2:Y:S02]  /*bd20*/  @!P0 SYNCS.PHASECHK.TRANS64 P0, [R2+URZ+0x58], R5 ;  /* 0x00005805020085a7 */ /* 0x000ea400080010ff */
[----:B--2---:R-:W-:Y:S05]  /*bd30*/  @!P0 BRA `(.L_x_151) ;  /* 0xfffffffc00f08947 */ /* 0x004fea000383ffff */
[----:B------:R-:W-:Y:S05]  /*bd40*/  BRA `(.L_x_34) ;  /* 0xffffff6000307947 */ /* 0x000fea000383ffff */
.L_x_40:
[----:B-1----:R1:W2:Y:S02]  /*bd50*/  SYNCS.PHASECHK.TRANS64.TRYWAIT P0, [R2+URZ+0x100], R3 ;  /* 0x00010003020075a7 */ /* 0x0022a400080011ff */
[----:B--2---:R-:W-:Y:S05]  /*bd60*/  @!P0 NANOSLEEP.SYNCS 0x989680 ;  /* 0x009896800000895d */ /* 0x004fea0003900000 */
[----:B------:R-:W2:Y:S02]  /*bd70*/  @!P0 SYNCS.PHASECHK.TRANS64 P0, [R2+URZ+0x100], R3 ;  /* 0x00010003020085a7 */ /* 0x000ea400080010ff */
[----:B--2---:R-:W-:Y:S05]  /*bd80*/  @!P0 BRA `(.L_x_40) ;  /* 0xfffffffc00f08947 */ /* 0x004fea000383ffff */
[----:B------:R-:W-:Y:S05]  /*bd90*/  BRA `(.L_x_152) ;  /* 0xffffff6000d07947 */ /* 0x000fea000383ffff */
.L_x_44:
[----:B---3--:R-:W-:-:S07]  /*bda0*/  MOV R0, UR4 ;  /* 0x0000000400007c02 */ /* 0x008fce0008000f00 */
.L_x_153:
[----:B-1----:R1:W2:Y:S02]  /*bdb0*/  SYNCS.PHASECHK.TRANS64.TRYWAIT P0, [R0+URZ], R3 ;  /* 0x00000003000075a7 */ /* 0x0022a400080011ff */
[----:B--2---:R-:W-:Y:S05]  /*bdc0*/  @!P0 NANOSLEEP.SYNCS 0x989680 ;  /* 0x009896800000895d */ /* 0x004fea0003900000 */
[----:B------:R-:W2:Y:S02]  /*bdd0*/  @!P0 SYNCS.PHASECHK.TRANS64 P0, [R0+URZ], R3 ;  /* 0x00000003000085a7 */ /* 0x000ea400080010ff */
[----:B--2---:R-:W-:Y:S05]  /*bde0*/  @!P0 BRA `(.L_x_153) ;  /* 0xfffffffc00f08947 */ /* 0x004fea000383ffff */
[----:B------:R-:W-:Y:S05]  /*bdf0*/  BRA `(.L_x_154) ;  /* 0xffffff6800407947 */ /* 0x000fea000383ffff */
.L_x_45:
[----:B---3--:R-:W-:-:S07]  /*be00*/  MOV R0, UR4 ;  /* 0x0000000400007c02 */ /* 0x008fce0008000f00 */
.L_x_155:
[----:B-1----:R1:W2:Y:S02]  /*be10*/  SYNCS.PHASECHK.TRANS64.TRYWAIT P0, [R0+URZ], R3 ;  /* 0x00000003000075a7 */ /* 0x0022a400080011ff */
[----:B--2---:R-:W-:Y:S05]  /*be20*/  @!P0 NANOSLEEP.SYNCS 0x989680 ;  /* 0x009896800000895d */ /* 0x004fea0003900000 */
[----:B------:R-:W2:Y:S02]  /*be30*/  @!P0 SYNCS.PHASECHK.TRANS64 P0, [R0+URZ], R3 ;  /* 0x00000003000085a7 */ /* 0x000ea400080010ff */
[----:B--2---:R-:W-:Y:S05]  /*be40*/  @!P0 BRA `(.L_x_155) ;  /* 0xfffffffc00f08947 */ /* 0x004fea000383ffff */
[----:B------:R-:W-:Y:S05]  /*be50*/  BRA `(.L_x_156) ;  /* 0xffffff68004c7947 */ /* 0x000fea000383ffff */
.L_x_46:
[----:B---3--:R-:W-:-:S07]  /*be60*/  MOV R0, UR4 ;  /* 0x0000000400007c02 */ /* 0x008fce0008000f00 */
.L_x_157:
[----:B-1----:R1:W2:Y:S02]  /*be70*/  SYNCS.PHASECHK.TRANS64.TRYWAIT P0, [R0+URZ], R3 ;  /* 0x00000003000075a7 */ /* 0x0022a400080011ff */
[----:B--2---:R-:W-:Y:S05]  /*be80*/  @!P0 NANOSLEEP.SYNCS 0x989680 ;  /* 0x009896800000895d */ /* 0x004fea0003900000 */
[----:B------:R-:W2:Y:S02]  /*be90*/  @!P0 SYNCS.PHASECHK.TRANS64 P0, [R0+URZ], R3 ;  /* 0x00000003000085a7 */ /* 0x000ea400080010ff */
[----:B--2---:R-:W-:Y:S05]  /*bea0*/  @!P0 BRA `(.L_x_157) ;  /* 0xfffffffc00f08947 */ /* 0x004fea000383ffff */
[----:B------:R-:W-:Y:S05]  /*beb0*/  BRA `(.L_x_158) ;  /* 0xffffff6800587947 */ /* 0x000fea000383ffff */
.L_x_47:
[----:B---3--:R-:W-:-:S07]  /*bec0*/  MOV R0, UR4 ;  /* 0x0000000400007c02 */ /* 0x008fce0008000f00 */
.L_x_159:
[----:B-1----:R1:W2:Y:S02]  /*bed0*/  SYNCS.PHASECHK.TRANS64.TRYWAIT P0, [R0+URZ], R3 ;  /* 0x00000003000075a7 */ /* 0x0022a400080011ff */
[----:B--2---:R-:W-:Y:S05]  /*bee0*/  @!P0 NANOSLEEP.SYNCS 0x989680 ;  /* 0x009896800000895d */ /* 0x004fea0003900000 */
[----:B------:R-:W2:Y:S02]  /*bef0*/  @!P0 SYNCS.PHASECHK.TRANS64 P0, [R0+URZ], R3 ;  /* 0x00000003000085a7 */ /* 0x000ea400080010ff */
[----:B--2---:R-:W-:Y:S05]  /*bf00*/  @!P0 BRA `(.L_x_159) ;  /* 0xfffffffc00f08947 */ /* 0x004fea000383ffff */
[----:B------:R-:W-:Y:S05]  /*bf10*/  BRA `(.L_x_160) ;  /* 0xffffff6800647947 */ /* 0x000fea000383ffff */
.L_x_48:
[----:B---3--:R-:W-:-:S07]  /*bf20*/  MOV R0, UR4 ;  /* 0x0000000400007c02 */ /* 0x008fce0008000f00 */
.L_x_161:
[----:B-1----:R1:W2:Y:S02]  /*bf30*/  SYNCS.PHASECHK.TRANS64.TRYWAIT P0, [R0+URZ], R3 ;  /* 0x00000003000075a7 */ /* 0x0022a400080011ff */
[----:B--2---:R-:W-:Y:S05]  /*bf40*/  @!P0 NANOSLEEP.SYNCS 0x989680 ;  /* 0x009896800000895d */ /* 0x004fea0003900000 */
[----:B------:R-:W2:Y:S02]  /*bf50*/  @!P0 SYNCS.PHASECHK.TRANS64 P0, [R0+URZ], R3 ;  /* 0x00000003000085a7 */ /* 0x000ea400080010ff */
[----:B--2---:R-:W-:Y:S05]  /*bf60*/  @!P0 BRA `(.L_x_161) ;  /* 0xfffffffc00f08947 */ /* 0x004fea000383ffff */
[----:B------:R-:W-:Y:S05]  /*bf70*/  BRA `(.L_x_162) ;  /* 0xffffff6800707947 */ /* 0x000fea000383ffff */
.L_x_49:
[----:B---3--:R-:W-:-:S07]  /*bf80*/  MOV R0, UR4 ;  /* 0x0000000400007c02 */ /* 0x008fce0008000f00 */
.L_x_163:
[----:B-1----:R1:W2:Y:S02]  /*bf90*/  SYNCS.PHASECHK.TRANS64.TRYWAIT P0, [R0+URZ], R3 ;  /* 0x00000003000075a7 */ /* 0x0022a400080011ff */
[----:B--2---:R-:W-:Y:S05]  /*bfa0*/  @!P0 NANOSLEEP.SYNCS 0x989680 ;  /* 0x009896800000895d */ /* 0x004fea0003900000 */
[----:B------:R-:W2:Y:S02]  /*bfb0*/  @!P0 SYNCS.PHASECHK.TRANS64 P0, [R0+URZ], R3 ;  /* 0x00000003000085a7 */ /* 0x000ea400080010ff */
[----:B--2---:R-:W-:Y:S05]  /*bfc0*/  @!P0 BRA `(.L_x_163) ;  /* 0xfffffffc00f08947 */ /* 0x004fea000383ffff */
[----:B------:R-:W-:Y:S05]  /*bfd0*/  BRA `(.L_x_164) ;  /* 0xffffff68007c7947 */ /* 0x000fea000383ffff */
.L_x_50:
[----:B---3--:R-:W-:-:S07]  /*bfe0*/  MOV R0, UR4 ;  /* 0x0000000400007c02 */ /* 0x008fce0008000f00 */
.L_x_165:
[----:B-1----:R1:W2:Y:S02]  /*bff0*/  SYNCS.PHASECHK.TRANS64.TRYWAIT P0, [R0+URZ], R3 ;  /* 0x00000003000075a7 */ /* 0x0022a400080011ff */
[----:B--2---:R-:W-:Y:S05]  /*c000*/  @!P0 NANOSLEEP.SYNCS 0x989680 ;  /* 0x009896800000895d */ /* 0x004fea0003900000 */
[----:B------:R-:W2:Y:S02]  /*c010*/  @!P0 SYNCS.PHASECHK.TRANS64 P0, [R0+URZ], R3 ;  /* 0x00000003000085a7 */ /* 0x000ea400080010ff */
[----:B--2---:R-:W-:Y:S05]  /*c020*/  @!P0 BRA `(.L_x_165) ;  /* 0xfffffffc00f08947 */ /* 0x004fea000383ffff */
[----:B------:R-:W-:Y:S05]  /*c030*/  BRA `(.L_x_166) ;  /* 0xffffff6800887947 */ /* 0x000fea000383ffff */
.L_x_51:
[----:B---3--:R-:W-:-:S07]  /*c040*/  MOV R0, UR4 ;  /* 0x0000000400007c02 */ /* 0x008fce0008000f00 */
.L_x_167:
[----:B-1----:R1:W2:Y:S02]  /*c050*/  SYNCS.PHASECHK.TRANS64.TRYWAIT P0, [R0+URZ], R3 ;  /* 0x00000003000075a7 */ /* 0x0022a400080011ff */
[----:B--2---:R-:W-:Y:S05]  /*c060*/  @!P0 NANOSLEEP.SYNCS 0x989680 ;  /* 0x009896800000895d */ /* 0x004fea0003900000 */
[----:B------:R-:W2:Y:S02]  /*c070*/  @!P0 SYNCS.PHASECHK.TRANS64 P0, [R0+URZ], R3 ;  /* 0x00000003000085a7 */ /* 0x000ea400080010ff */
[----:B--2---:R-:W-:Y:S05]  /*c080*/  @!P0 BRA `(.L_x_167) ;  /* 0xfffffffc00f08947 */ /* 0x004fea000383ffff */
[----:B------:R-:W-:Y:S05]  /*c090*/  BRA `(.L_x_168) ;  /* 0xffffff6800947947 */ /* 0x000fea000383ffff */
.L_x_52:
[----:B---3--:R-:W-:-:S07]  /*c0a0*/  MOV R0, UR4 ;  /* 0x0000000400007c02 */ /* 0x008fce0008000f00 */
.L_x_169:
[----:B-1----:R1:W2:Y:S02]  /*c0b0*/  SYNCS.PHASECHK.TRANS64.TRYWAIT P0, [R0+URZ], R3 ;  /* 0x00000003000075a7 */ /* 0x0022a400080011ff */
[----:B--2---:R-:W-:Y:S05]  /*c0c0*/  @!P0 NANOSLEEP.SYNCS 0x989680 ;  /* 0x009896800000895d */ /* 0x004fea0003900000 */
[----:B------:R-:W2:Y:S02]  /*c0d0*/  @!P0 SYNCS.PHASECHK.TRANS64 P0, [R0+URZ], R3 ;  /* 0x00000003000085a7 */ /* 0x000ea400080010ff */
[----:B--2---:R-:W-:Y:S05]  /*c0e0*/  @!P0 BRA `(.L_x_169) ;  /* 0xfffffffc00f08947 */ /* 0x004fea000383ffff */
[----:B------:R-:W-:Y:S05]  /*c0f0*/  BRA `(.L_x_170) ;  /* 0xffffff6800a07947 */ /* 0x000fea000383ffff */
.L_x_53:
[----:B---3--:R-:W-:-:S07]  /*c100*/  MOV R0, UR4 ;  /* 0x0000000400007c02 */ /* 0x008fce0008000f00 */
.L_x_171:
[----:B-1----:R1:W2:Y:S02]  /*c110*/  SYNCS.PHASECHK.TRANS64.TRYWAIT P0, [R0+URZ], R3 ;  /* 0x00000003000075a7 */ /* 0x0022a400080011ff */
[----:B--2---:R-:W-:Y:S05]  /*c120*/  @!P0 NANOSLEEP.SYNCS 0x989680 ;  /* 0x009896800000895d */ /* 0x004fea0003900000 */
[----:B------:R-:W2:Y:S02]  /*c130*/  @!P0 SYNCS.PHASECHK.TRANS64 P0, [R0+URZ], R3 ;  /* 0x00000003000085a7 */ /* 0x000ea400080010ff */
[----:B--2---:R-:W-:Y:S05]  /*c140*/  @!P0 BRA `(.L_x_171) ;  /* 0xfffffffc00f08947 */ /* 0x004fea000383ffff */
[----:B------:R-:W-:Y:S05]  /*c150*/  BRA `(.L_x_172) ;  /* 0xffffff6800ac7947 */ /* 0x000fea000383ffff */
.L_x_56:
[----:B-1----:R1:W2:Y:S02]  /*c160*/  SYNCS.PHASECHK.TRANS64.TRYWAIT P0, [R0+URZ+0x140], R5 ;  /* 0x00014005000075a7 */ /* 0x0022a400080011ff */
[----:B--2---:R-:W-:Y:S05]  /*c170*/  @!P0 NANOSLEEP.SYNCS 0x989680 ;  /* 0x009896800000895d */ /* 0x004fea0003900000 */
[----:B------:R-:W2:Y:S02]  /*c180*/  @!P0 SYNCS.PHASECHK.TRANS64 P0, [R0+URZ+0x140], R5 ;  /* 0x00014005000085a7 */ /* 0x000ea400080010ff */
[----:B--2---:R-:W-:Y:S05]  /*c190*/  @!P0 BRA `(.L_x_56) ;  /* 0xfffffffc00f08947 */ /* 0x004fea000383ffff */
[----:B------:R-:W-:Y:S05]  /*c1a0*/  BRA `(.L_x_173) ;  /* 0xffffff6c000c7947 */ /* 0x000fea000383ffff */
.L_x_57:
[----:B------:R-:W-:-:S07]  /*c1b0*/  MOV R0, UR5 ;  /* 0x0000000500007c02 */ /* 0x000fce0008000f00 */
.L_x_174:
[----:B-1----:R1:W2:Y:S02]  /*c1c0*/  SYNCS.PHASECHK.TRANS64.TRYWAIT P0, [R0+URZ+0x110], R7 ;  /* 0x00011007000075a7 */ /* 0x0022a400080011ff */
[----:B--2---:R-:W-:Y:S05]  /*c1d0*/  @!P0 NANOSLEEP.SYNCS 0x989680 ;  /* 0x009896800000895d */ /* 0x004fea0003900000 */
[----:B------:R-:W2:Y:S02]  /*c1e0*/  @!P0 SYNCS.PHASECHK.TRANS64 P0, [R0+URZ+0x110], R7 ;  /* 0x00011007000085a7 */ /* 0x000ea400080010ff */
[----:B--2---:R-:W-:Y:S05]  /*c1f0*/  @!P0 BRA `(.L_x_174) ;  /* 0xfffffffc00f08947 */ /* 0x004fea000383ffff */
[----:B------:R-:W-:Y:S05]  /*c200*/  BRA `(.L_x_175) ;  /* 0xffffff6c001c7947 */ /* 0x000fea000383ffff */
.L_x_58:
[----:B-1----:R1:W2:Y:S02]  /*c210*/  SYNCS.PHASECHK.TRANS64.TRYWAIT P1, [R0+URZ+0x100], R5 ;  /* 0x00010005000075a7 */ /* 0x0022a400080211ff */
[----:B--2---:R-:W-:Y:S05]  /*c220*/  @!P1 NANOSLEEP.SYNCS 0x989680 ;  /* 0x009896800000995d */ /* 0x004fea0003900000 */
[----:B------:R-:W2:Y:S02]  /*c230*/  @!P1 SYNCS.PHASECHK.TRANS64 P1, [R0+URZ+0x100], R5 ;  /* 0x00010005000095a7 */ /* 0x000ea400080210ff */
[----:B--2---:R-:W-:Y:S05]  /*c240*/  @!P1 BRA `(.L_x_58) ;  /* 0xfffffffc00f09947 */ /* 0x004fea000383ffff */
[----:B------:R-:W-:Y:S05]  /*c250*/  BRA `(.L_x_176) ;  /* 0xffffff6c004c7947 */ /* 0x000fea000383ffff */
.L_x_61:
[----:B------:R-:W-:-:S07]  /*c260*/  MOV R0, UR5 ;  /* 0x0000000500007c02 */ /* 0x000fce0008000f00 */
.L_x_177:
[----:B-1----:R1:W2:Y:S02]  /*c270*/  SYNCS.PHASECHK.TRANS64.TRYWAIT P0, [R0+URZ+0x110], R3 ;  /* 0x00011003000075a7 */ /* 0x0022a400080011ff */
[----:B--2---:R-:W-:Y:S05]  /*c280*/  @!P0 NANOSLEEP.SYNCS 0x989680 ;  /* 0x009896800000895d */ /* 0x004fea0003900000 */
[----:B------:R-:W2:Y:S02]  /*c290*/  @!P0 SYNCS.PHASECHK.TRANS64 P0, [R0+URZ+0x110], R3 ;  /* 0x00011003000085a7 */ /* 0x000ea400080010ff */
[----:B--2---:R-:W-:Y:S05]  /*c2a0*/  @!P0 BRA `(.L_x_177) ;  /* 0xfffffffc00f08947 */ /* 0x004fea000383ffff */
[----:B------:R-:W-:Y:S05]  /*c2b0*/  BRA `(.L_x_60) ;  /* 0xffffff6c00a07947 */ /* 0x000fea000383ffff */
.L_x_70:
[----:B-1----:R-:W-:-:S04]  /*c2c0*/  MOV R4, UR6 ;  /* 0x0000000600047c02 */ /* 0x002fc80008000f00 */
[----:B------:R1:W2:Y:S03]  /*c2d0*/  SYNCS.PHASECHK.TRANS64.TRYWAIT P0, [R4+URZ+0x8], R5 ;  /* 0x00000805040075a7 */ /* 0x0002a600080011ff */
[----:B--2---:R-:W-:Y:S05]  /*c2e0*/  @!P0 NANOSLEEP.SYNCS 0x989680 ;  /* 0x009896800000895d */ /* 0x004fea0003900000 */
[----:B------:R-:W2:Y:S02]  /*c2f0*/  @!P0 SYNCS.PHASECHK.TRANS64 P0, [R4+URZ+0x8], R5 ;  /* 0x00000805040085a7 */ /* 0x000ea400080010ff */
[----:B--2---:R-:W-:Y:S05]  /*c300*/  @!P0 BRA `(.L_x_70) ;  /* 0xfffffffc00ec8947 */ /* 0x004fea000383ffff */
[----:B------:R-:W-:Y:S05]  /*c310*/  BRA `(.L_x_69) ;  /* 0xffffff7000547947 */ /* 0x000fea000383ffff */
.L_x_72:
[----:B------:R-:W-:Y:S01]  /*c320*/  BSSY B0, `(.L_x_178) ;  /* 0x0000006000007945 */ /* 0x000fe20003800000 */
[----:B------:R-:W-:-:S07]  /*c330*/  MOV R15, 0xffffffff ;  /* 0xffffffff000f7802 */ /* 0x000fce0000000f00 */
[----:B-1---5:R-:W-:Y:S05]  /*c340*/  WARPSYNC.COLLECTIVE R15, `(.L_x_179) ;  /* 0x000000000f0c7348 */ /* 0x022fea0003c00000 */
[----:B------:R-:W-:Y:S02]  /*c350*/  ELECT P6, UR79, PT ;  /* 0x00000000004f782f */ /* 0x000fe400038c0000 */
[----:B------:R-:W-:Y:S01]  /*c360*/  MOV R14, UR79 ;  /* 0x0000004f000e7c02 */ /* 0x000fe20008000f00 */
[----:B-1---5:R-:W-:Y:S10]  /*c370*/  ENDCOLLECTIVE ;  /* 0x000000000000791b */ /* 0x022ff40003800000 */
.L_x_179:
[----:B------:R-:W-:Y:S05]  /*c380*/  BSYNC B0 ;  /* 0x0000000000007941 */ /* 0x000fea0003800000 */
.L_x_178:
[----:B------:R-:W-:Y:S05]  /*c390*/  BRA `(.L_x_180) ;  /* 0xffffff7000847947 */ /* 0x000fea000383ffff */
.L_x_74:
[----:B-1----:R-:W-:-:S04]  /*c3a0*/  MOV R2, UR6 ;  /* 0x0000000600027c02 */ /* 0x002fc80008000f00 */
[----:B------:R1:W2:Y:S03]  /*c3b0*/  SYNCS.PHASECHK.TRANS64.TRYWAIT P0, [R2+URZ+0x8], R3 ;  /* 0x00000803020075a7 */ /* 0x0002a600080011ff */
[----:B--2---:R-:W-:Y:S05]  /*c3c0*/  @!P0 NANOSLEEP.SYNCS 0x989680 ;  /* 0x009896800000895d */ /* 0x004fea0003900000 */
[----:B------:R-:W2:Y:S02]  /*c3d0*/  @!P0 SYNCS.PHASECHK.TRANS64 P0, [R2+URZ+0x8], R3 ;  /* 0x00000803020085a7 */ /* 0x000ea400080010ff */
[----:B--2---:R-:W-:Y:S05]  /*c3e0*/  @!P0 BRA `(.L_x_74) ;  /* 0xfffffffc00ec8947 */ /* 0x004fea000383ffff */
[----:B------:R-:W-:Y:S05]  /*c3f0*/  BRA `(.L_x_73) ;  /* 0xffffff7000887947 */ /* 0x000fea000383ffff */
.L_x_75:
[----:B-1----:R1:W2:Y:S02]  /*c400*/  SYNCS.PHASECHK.TRANS64.TRYWAIT P0, [R0+URZ+0x100], R5 ;  /* 0x00010005000075a7 */ /* 0x0022a400080011ff */
[----:B--2---:R-:W-:Y:S05]  /*c410*/  @!P0 NANOSLEEP.SYNCS 0x989680 ;  /* 0x009896800000895d */ /* 0x004fea0003900000 */
[----:B------:R-:W2:Y:S02]  /*c420*/  @!P0 SYNCS.PHASECHK.TRANS64 P0, [R0+URZ+0x100], R5 ;  /* 0x00010005000085a7 */ /* 0x000ea400080010ff */
[----:B--2---:R-:W-:Y:S05]  /*c430*/  @!P0 BRA `(.L_x_75) ;  /* 0xfffffffc00f08947 */ /* 0x004fea000383ffff */
[----:B------:R-:W-:Y:S05]  /*c440*/  BRA `(.L_x_181) ;  /* 0xffffff7400647947 */ /* 0x000fea000383ffff */
.L_x_77:
[----:B------:R-:W-:-:S07]  /*c450*/  MOV R0, UR10 ;  /* 0x0000000a00007c02 */ /* 0x000fce0008000f00 */
.L_x_182:
[----:B-1----:R1:W2:Y:S02]  /*c460*/  SYNCS.PHASECHK.TRANS64.TRYWAIT P0, [R0+URZ+0x130], R5 ;  /* 0x00013005000075a7 */ /* 0x0022a400080011ff */
[----:B--2---:R-:W-:Y:S05]  /*c470*/  @!P0 NANOSLEEP.SYNCS 0x989680 ;  /* 0x009896800000895d */ /* 0x004fea0003900000 */
[----:B------:R-:W2:Y:S02]  /*c480*/  @!P0 SYNCS.PHASECHK.TRANS64 P0, [R0+URZ+0x130], R5 ;  /* 0x00013005000085a7 */ /* 0x000ea400080010ff */
[----:B--2---:R-:W-:Y:S05]  /*c490*/  @!P0 BRA `(.L_x_182) ;  /* 0xfffffffc00f08947 */ /* 0x004fea000383ffff */
[----:B------:R-:W-:Y:S05]  /*c4a0*/  BRA `(.L_x_183) ;  /* 0xffffff7400b07947 */ /* 0x000fea000383ffff */
.L_x_80:
[----:B------:R-:W-:Y:S07]  /*c4b0*/  MOV R0, UR9 ;  /* 0x0000000900007c02 */ /* 0x000fee0008000f00 */
.L_x_184:
[----:B-1----:R1:W2:Y:S02]  /*c4c0*/  SYNCS.PHASECHK.TRANS64.TRYWAIT P0, [R0+URZ], R5 ;  /* 0x00000005000075a7 */ /* 0x0022a400080011ff */
[----:B--2---:R-:W-:Y:S05]  /*c4d0*/  @!P0 NANOSLEEP.SYNCS 0x989680 ;  /* 0x009896800000895d */ /* 0x004fea0003900000 */
[----:B------:R-:W2:Y:S02]  /*c4e0*/  @!P0 SYNCS.PHASECHK.TRANS64 P0, [R0+URZ], R5 ;  /* 0x00000005000085a7 */ /* 0x000ea400080010ff */
[----:B--2---:R-:W-:Y:S05]  /*c4f0*/  @!P0 BRA `(.L_x_184) ;  /* 0xfffffffc00f08947 */ /* 0x004fea000383ffff */
[----:B------:R-:W-:Y:S05]  /*c500*/  BRA `(.L_x_79) ;  /* 0xffffff7400c47947 */ /* 0x000fea000383ffff */
.L_x_84:
[----:B-1----:R-:W-:-:S07]  /*c510*/  MOV R0, UR5 ;  /* 0x0000000500007c02 */ /* 0x002fce0008000f00 */
.L_x_185:
[----:B-1----:R1:W2:Y:S02]  /*c520*/  SYNCS.PHASECHK.TRANS64.TRYWAIT P0, [R0+URZ], R3 ;  /* 0x00000003000075a7 */ /* 0x0022a400080011ff */
[----:B--2---:R-:W-:Y:S05]  /*c530*/  @!P0 NANOSLEEP.SYNCS 0x989680 ;  /* 0x009896800000895d */ /* 0x004fea0003900000 */
[----:B------:R-:W2:Y:S02]  /*c540*/  @!P0 SYNCS.PHASECHK.TRANS64 P0, [R0+URZ], R3 ;  /* 0x00000003000085a7 */ /* 0x000ea400080010ff */
[----:B--2---:R-:W-:Y:S05]  /*c550*/  @!P0 BRA `(.L_x_185) ;  /* 0xfffffffc00f08947 */ /* 0x004fea000383ffff */
[----:B------:R-:W-:Y:S05]  /*c560*/  BRA `(.L_x_186) ;  /* 0xffffff7800907947 */ /* 0x000fea000383ffff */
.L_x_87:
[----:B------:R-:W-:-:S07]  /*c570*/  MOV R0, UR8 ;  /* 0x0000000800007c02 */ /* 0x000fce0008000f00 */
.L_x_187:
[----:B-1----:R1:W2:Y:S02]  /*c580*/  SYNCS.PHASECHK.TRANS64.TRYWAIT P1, [R0+URZ+0x160], R3 ;  /* 0x00016003000075a7 */ /* 0x0022a400080211ff */
[----:B--2---:R-:W-:Y:S05]  /*c590*/  @!P1 NANOSLEEP.SYNCS 0x989680 ;  /* 0x009896800000995d */ /* 0x004fea0003900000 */
[----:B------:R-:W2:Y:S02]  /*c5a0*/  @!P1 SYNCS.PHASECHK.TRANS64 P1, [R0+URZ+0x160], R3 ;  /* 0x00016003000095a7 */ /* 0x000ea400080210ff */
[----:B--2---:R-:W-:Y:S05]  /*c5b0*/  @!P1 BRA `(.L_x_187) ;  /* 0xfffffffc00f09947 */ /* 0x004fea000383ffff */
[----:B------:R-:W-:Y:S05]  /*c5c0*/  BRA `(.L_x_188) ;  /* 0xffffff7800dc7947 */ /* 0x000fea000383ffff */
.L_x_92:
[----:B--2---:R2:W4:Y:S02]  /*c5d0*/  SYNCS.PHASECHK.TRANS64.TRYWAIT P0, [R0+URZ+0x100], R3 ;  /* 0x00010003000075a7 */ /* 0x00452400080011ff */
[----:B----4-:R-:W-:Y:S05]  /*c5e0*/  @!P0 NANOSLEEP.SYNCS 0x989680 ;  /* 0x009896800000895d */ /* 0x010fea0003900000 */
[----:B------:R-:W4:Y:S02]  /*c5f0*/  @!P0 SYNCS.PHASECHK.TRANS64 P0, [R0+URZ+0x100], R3 ;  /* 0x00010003000085a7 */ /* 0x000f2400080010ff */
[----:B----4-:R-:W-:Y:S05]  /*c600*/  @!P0 BRA `(.L_x_92) ;  /* 0xfffffffc00f08947 */ /* 0x010fea000383ffff */
[----:B------:R-:W-:Y:S05]  /*c610*/  BRA `(.L_x_189) ;  /* 0xffffff7c00f07947 */ /* 0x000fea000383ffff */
.L_x_95:
[----:B------:R-:W-:Y:S07]  /*c620*/  MOV R0, UR7 ;  /* 0x0000000700007c02 */ /* 0x000fee0008000f00 */
.L_x_190:
[----:B--2---:R2:W4:Y:S02]  /*c630*/  SYNCS.PHASECHK.TRANS64.TRYWAIT P0, [R0+URZ+0xf8], R3 ;  /* 0x0000f803000075a7 */ /* 0x00452400080011ff */
[----:B----4-:R-:W-:Y:S05]  /*c640*/  @!P0 NANOSLEEP.SYNCS 0x989680 ;  /* 0x009896800000895d */ /* 0x010fea0003900000 */
[----:B------:R-:W4:Y:S02]  /*c650*/  @!P0 SYNCS.PHASECHK.TRANS64 P0, [R0+URZ+0xf8], R3 ;  /* 0x0000f803000085a7 */ /* 0x000f2400080010ff */
[----:B----4-:R-:W-:Y:S05]  /*c660*/  @!P0 BRA `(.L_x_190) ;  /* 0xfffffffc00f08947 */ /* 0x010fea000383ffff */
[----:B------:R-:W-:Y:S05]  /*c670*/  BRA `(.L_x_94) ;  /* 0xffffff8000d07947 */ /* 0x000fea000383ffff */
.L_x_98:
[----:B------:R-:W-:Y:S07]  /*c680*/  MOV R3, UR7 ;  /* 0x0000000700037c02 */ /* 0x000fee0008000f00 */
.L_x_191:
[----:B-1----:R1:W2:Y:S02]  /*c690*/  SYNCS.PHASECHK.TRANS64.TRYWAIT P0, [R3+URZ+0xd0], R12 ;  /* 0x0000d00c030075a7 */ /* 0x0022a400080011ff */
[----:B--2---:R-:W-:Y:S05]  /*c6a0*/  @!P0 NANOSLEEP.SYNCS 0x989680 ;  /* 0x009896800000895d */ /* 0x004fea0003900000 */
[----:B------:R-:W2:Y:S02]  /*c6b0*/  @!P0 SYNCS.PHASECHK.TRANS64 P0, [R3+URZ+0xd0], R12 ;  /* 0x0000d00c030085a7 */ /* 0x000ea400080010ff */
[----:B--2---:R-:W-:Y:S05]  /*c6c0*/  @!P0 BRA `(.L_x_191) ;  /* 0xfffffffc00f08947 */ /* 0x004fea000383ffff */
[----:B------:R-:W-:Y:S05]  /*c6d0*/  BRA `(.L_x_192) ;  /* 0xffffff8400487947 */ /* 0x000fea000383ffff */
.L_x_99:
[----:B-1----:R-:W-:Y:S07]  /*c6e0*/  MOV R3, UR7 ;  /* 0x0000000700037c02 */ /* 0x002fee0008000f00 */
.L_x_193:
[----:B-1----:R1:W2:Y:S02]  /*c6f0*/  SYNCS.PHASECHK.TRANS64.TRYWAIT P0, [R3+URZ+0xd8], R12 ;  /* 0x0000d80c030075a7 */ /* 0x0022a400080011ff */
[----:B--2---:R-:W-:Y:S05]  /*c700*/  @!P0 NANOSLEEP.SYNCS 0x989680 ;  /* 0x009896800000895d */ /* 0x004fea0003900000 */
[----:B------:R-:W2:Y:S02]  /*c710*/  @!P0 SYNCS.PHASECHK.TRANS64 P0, [R3+URZ+0xd8], R12 ;  /* 0x0000d80c030085a7 */ /* 0x000ea400080010ff */
[----:B--2---:R-:W-:Y:S05]  /*c720*/  @!P0 BRA `(.L_x_193) ;  /* 0xfffffffc00f08947 */ /* 0x004fea000383ffff */
[----:B------:R-:W-:Y:S05]  /*c730*/  BRA `(.L_x_194) ;  /* 0xffffff8400847947 */ /* 0x000fea000383ffff */
.L_x_100:
[----:B-1----:R-:W-:Y:S07]  /*c740*/  MOV R3, UR7 ;  /* 0x0000000700037c02 */ /* 0x002fee0008000f00 */
.L_x_195:
[----:B-1----:R1:W2:Y:S02]  /*c750*/  SYNCS.PHASECHK.TRANS64.TRYWAIT P0, [R3+URZ+0xe0], R12 ;  /* 0x0000e00c030075a7 */ /* 0x0022a400080011ff */
[----:B--2---:R-:W-:Y:S05]  /*c760*/  @!P0 NANOSLEEP.SYNCS 0x989680 ;  /* 0x009896800000895d */ /* 0x004fea0003900000 */
[----:B------:R-:W2:Y:S02]  /*c770*/  @!P0 SYNCS.PHASECHK.TRANS64 P0, [R3+URZ+0xe0], R12 ;  /* 0x0000e00c030085a7 */ /* 0x000ea400080010ff */
[----:B--2---:R-:W-:Y:S05]  /*c780*/  @!P0 BRA `(.L_x_195) ;  /* 0xfffffffc00f08947 */ /* 0x004fea000383ffff */
[----:B------:R-:W-:Y:S05]  /*c790*/  BRA `(.L_x_196) ;  /* 0xffffff8400cc7947 */ /* 0x000fea000383ffff */
.L_x_101:
[----:B------:R-:W-:Y:S07]  /*c7a0*/  MOV R3, UR7 ;  /* 0x0000000700037c02 */ /* 0x000fee0008000f00 */
.L_x_197:
[----:B-1----:R1:W2:Y:S02]  /*c7b0*/  SYNCS.PHASECHK.TRANS64.TRYWAIT P0, [R3+URZ+0xe8], R12 ;  /* 0x0000e80c030075a7 */ /* 0x0022a400080011ff */
[----:B--2---:R-:W-:Y:S05]  /*c7c0*/  @!P0 NANOSLEEP.SYNCS 0x989680 ;  /* 0x009896800000895d */ /* 0x004fea0003900000 */
[----:B------:R-:W2:Y:S02]  /*c7d0*/  @!P0 SYNCS.PHASECHK.TRANS64 P0, [R3+URZ+0xe8], R12 ;  /* 0x0000e80c030085a7 */ /* 0x000ea400080010ff */
[----:B--2---:R-:W-:Y:S05]  /*c7e0*/  @!P0 BRA `(.L_x_197) ;  /* 0xfffffffc00f08947 */ /* 0x004fea000383ffff */
[----:B------:R-:W-:Y:S05]  /*c7f0*/  BRA `(.L_x_198) ;  /* 0xffffff8800547947 */ /* 0x000fea000383ffff */
.L_x_103:
[----:B------:R-:W-:-:S07]  /*c800*/  MOV R0, UR7 ;  /* 0x0000000700007c02 */ /* 0x000fce0008000f00 */
.L_x_199:
[----:B-1----:R1:W4:Y:S02]  /*c810*/  SYNCS.PHASECHK.TRANS64.TRYWAIT P0, [R0+URZ+0xd0], R3 ;  /* 0x0000d003000075a7 */ /* 0x00232400080011ff */
[----:B----4-:R-:W-:Y:S05]  /*c820*/  @!P0 NANOSLEEP.SYNCS 0x989680 ;  /* 0x009896800000895d */ /* 0x010fea0003900000 */
[----:B------:R-:W4:Y:S02]  /*c830*/  @!P0 SYNCS.PHASECHK.TRANS64 P0, [R0+URZ+0xd0], R3 ;  /* 0x0000d003000085a7 */ /* 0x000f2400080010ff */
[----:B----4-:R-:W-:Y:S05]  /*c840*/  @!P0 BRA `(.L_x_199) ;  /* 0xfffffffc00f08947 */ /* 0x010fea000383ffff */
[----:B------:R-:W-:Y:S05]  /*c850*/  BRA `(.L_x_200) ;  /* 0xffffff8800c47947 */ /* 0x000fea000383ffff */
.L_x_104:
[----:B-1----:R-:W-:-:S07]  /*c860*/  MOV R0, UR7 ;  /* 0x0000000700007c02 */ /* 0x002fce0008000f00 */
.L_x_201:
[----:B-1----:R1:W4:Y:S02]  /*c870*/  SYNCS.PHASECHK.TRANS64.TRYWAIT P0, [R0+URZ+0xd8], R3 ;  /* 0x0000d803000075a7 */ /* 0x00232400080011ff */
[----:B----4-:R-:W-:Y:S05]  /*c880*/  @!P0 NANOSLEEP.SYNCS 0x989680 ;  /* 0x009896800000895d */ /* 0x010fea0003900000 */
[----:B------:R-:W4:Y:S02]  /*c890*/  @!P0 SYNCS.PHASECHK.TRANS64 P0, [R0+URZ+0xd8], R3 ;  /* 0x0000d803000085a7 */ /* 0x000f2400080010ff */
[----:B----4-:R-:W-:Y:S05]  /*c8a0*/  @!P0 BRA `(.L_x_201) ;  /* 0xfffffffc00f08947 */ /* 0x010fea000383ffff */
[----:B------:R-:W-:Y:S05]  /*c8b0*/  BRA `(.L_x_202) ;  /* 0xffffff8800b47947 */ /* 0x000fea000383ffff */
.L_x_105:
[----:B-1----:R-:W-:-:S07]  /*c8c0*/  MOV R0, UR7 ;  /* 0x0000000700007c02 */ /* 0x002fce0008000f00 */
.L_x_203:
[----:B-1----:R1:W4:Y:S02]  /*c8d0*/  SYNCS.PHASECHK.TRANS64.TRYWAIT P0, [R0+URZ+0xe0], R3 ;  /* 0x0000e003000075a7 */ /* 0x00232400080011ff */
[----:B----4-:R-:W-:Y:S05]  /*c8e0*/  @!P0 NANOSLEEP.SYNCS 0x989680 ;  /* 0x009896800000895d */ /* 0x010fea0003900000 */
[----:B------:R-:W4:Y:S02]  /*c8f0*/  @!P0 SYNCS.PHASECHK.TRANS64 P0, [R0+URZ+0xe0], R3 ;  /* 0x0000e003000085a7 */ /* 0x000f2400080010ff */
[----:B----4-:R-:W-:Y:S05]  /*c900*/  @!P0 BRA `(.L_x_203) ;  /* 0xfffffffc00f08947 */ /* 0x010fea000383ffff */
[----:B------:R-:W-:Y:S05]  /*c910*/  BRA `(.L_x_204) ;  /* 0xffffff8800a47947 */ /* 0x000fea000383ffff */
.L_x_107:
[----:B--2---:R2:W3:Y:S02]  /*c920*/  SYNCS.PHASECHK.TRANS64.TRYWAIT P0, [R0+URZ+0x100], R3 ;  /* 0x00010003000075a7 */ /* 0x0044e400080011ff */
[----:B---3--:R-:W-:Y:S05]  /*c930*/  @!P0 NANOSLEEP.SYNCS 0x989680 ;  /* 0x009896800000895d */ /* 0x008fea0003900000 */
[----:B------:R-:W3:Y:S02]  /*c940*/  @!P0 SYNCS.PHASECHK.TRANS64 P0, [R0+URZ+0x100], R3 ;  /* 0x00010003000085a7 */ /* 0x000ee400080010ff */
[----:B---3--:R-:W-:Y:S05]  /*c950*/  @!P0 BRA `(.L_x_107) ;  /* 0xfffffffc00f08947 */ /* 0x008fea000383ffff */
[----:B------:R-:W-:Y:S05]  /*c960*/  BRA `(.L_x_205) ;  /* 0xffffff8c00707947 */ /* 0x000fea000383ffff */
.L_x_118:
[----:B-1----:R1:W3:Y:S02]  /*c970*/  SYNCS.PHASECHK.TRANS64.TRYWAIT P1, [R3+URZ+0xb0], R0 ;  /* 0x0000b000030075a7 */ /* 0x0022e400080211ff */
[----:B---3--:R-:W-:Y:S05]  /*c980*/  @!P1 NANOSLEEP.SYNCS 0x989680 ;  /* 0x009896800000995d */ /* 0x008fea0003900000 */
[----:B------:R-:W3:Y:S02]  /*c990*/  @!P1 SYNCS.PHASECHK.TRANS64 P1, [R3+URZ+0xb0], R0 ;  /* 0x0000b000030095a7 */ /* 0x000ee400080210ff */
[----:B---3--:R-:W-:Y:S05]  /*c9a0*/  @!P1 BRA `(.L_x_118) ;  /* 0xfffffffc00f09947 */ /* 0x008fea000383ffff */
[----:B------:R-:W-:Y:S05]  /*c9b0*/  BRA `(.L_x_117) ;  /* 0xffffff9800987947 */ /* 0x000fea000383ffff */
.L_x_120:
[----:B---3--:R3:W4:Y:S02]  /*c9c0*/  SYNCS.PHASECHK.TRANS64.TRYWAIT P0, [R171+URZ+0x120], R2 ;  /* 0x00012002ab0075a7 */ /* 0x00872400080011ff */
[----:B----4-:R-:W-:Y:S05]  /*c9d0*/  @!P0 NANOSLEEP.SYNCS 0x989680 ;  /* 0x009896800000895d */ /* 0x010fea0003900000 */
[----:B------:R-:W4:Y:S02]  /*c9e0*/  @!P0 SYNCS.PHASECHK.TRANS64 P0, [R171+URZ+0x120], R2 ;  /* 0x00012002ab0085a7 */ /* 0x000f2400080010ff */
[----:B----4-:R-:W-:Y:S05]  /*c9f0*/  @!P0 BRA `(.L_x_120) ;  /* 0xfffffffc00f08947 */ /* 0x010fea000383ffff */
[----:B------:R-:W-:Y:S05]  /*ca00*/  BRA `(.L_x_119) ;  /* 0xffffff9800f47947 */ /* 0x000fea000383ffff */
.L_x_128:
[----:B--2---:R2:W3:Y:S02]  /*ca10*/  SYNCS.PHASECHK.TRANS64.TRYWAIT P0, [R117+URZ+0xb0], R0 ;  /* 0x0000b000750075a7 */ /* 0x0044e400080011ff */
[----:B---3--:R-:W-:Y:S05]  /*ca20*/  @!P0 NANOSLEEP.SYNCS 0x989680 ;  /* 0x009896800000895d */ /* 0x008fea0003900000 */
[----:B------:R-:W3:Y:S02]  /*ca30*/  @!P0 SYNCS.PHASECHK.TRANS64 P0, [R117+URZ+0xb0], R0 ;  /* 0x0000b000750085a7 */ /* 0x000ee400080010ff */
[----:B---3--:R-:W-:Y:S05]  /*ca40*/  @!P0 BRA `(.L_x_128) ;  /* 0xfffffffc00f08947 */ /* 0x008fea000383ffff */
[----:B------:R-:W-:Y:S05]  /*ca50*/  BRA `(.L_x_127) ;  /* 0xffffffac00f87947 */ /* 0x000fea000383ffff */
.L_x_136:
[----:B--2---:R2:W3:Y:S02]  /*ca60*/  SYNCS.PHASECHK.TRANS64.TRYWAIT P0, [R0+URZ+0xb0], R7 ;  /* 0x0000b007000075a7 */ /* 0x0044e400080011ff */
[----:B---3--:R-:W-:Y:S05]  /*ca70*/  @!P0 NANOSLEEP.SYNCS 0x989680 ;  /* 0x009896800000895d */ /* 0x008fea0003900000 */
[----:B------:R-:W3:Y:S02]  /*ca80*/  @!P0 SYNCS.PHASECHK.TRANS64 P0, [R0+URZ+0xb0], R7 ;  /* 0x0000b007000085a7 */ /* 0x000ee400080010ff */
[----:B---3--:R-:W-:Y:S05]  /*ca90*/  @!P0 BRA `(.L_x_136) ;  /* 0xfffffffc00f08947 */ /* 0x008fea000383ffff */
[----:B------:R-:W-:Y:S05]  /*caa0*/  BRA `(.L_x_135) ;  /* 0xffffffc4004c7947 */ /* 0x000fea000383ffff */
.L_x_144:
[----:B--2---:R2:W3:Y:S02]  /*cab0*/  SYNCS.PHASECHK.TRANS64.TRYWAIT P0, [R0+URZ+0xb0], R5 ;  /* 0x0000b005000075a7 */ /* 0x0044e400080011ff */
[----:B---3--:R-:W-:Y:S05]  /*cac0*/  @!P0 NANOSLEEP.SYNCS 0x989680 ;  /* 0x009896800000895d */ /* 0x008fea0003900000 */
[----:B------:R-:W3:Y:S02]  /*cad0*/  @!P0 SYNCS.PHASECHK.TRANS64 P0, [R0+URZ+0xb0], R5 ;  /* 0x0000b005000085a7 */ /* 0x000ee400080010ff */
[----:B---3--:R-:W-:Y:S05]  /*cae0*/  @!P0 BRA `(.L_x_144) ;  /* 0xfffffffc00f08947 */ /* 0x008fea000383ffff */
[----:B------:R-:W-:Y:S05]  /*caf0*/  BRA `(.L_x_143) ;  /* 0xffffffd800ac7947 */ /* 0x000fea000383ffff */
        .weak           $__internal_0_$__cuda_sm10x_tcgen05_guardrail_trap_col_being_dealloced_not_returned_by_alloc
        .type           $__internal_0_$__cuda_sm10x_tcgen05_guardrail_trap_col_being_dealloced_not_returned_by_alloc,@function
        .size           $__internal_0_$__cuda_sm10x_tcgen05_guardrail_trap_col_being_dealloced_not_returned_by_alloc,($__internal_1_$__cuda_sm10x_tcgen05_guardrail_trap_phase_invalid_during_alloc - $__internal_0_$__cuda_sm10x_tcgen05_guardrail_trap_col_being_dealloced_not_returned_by_alloc)
$__internal_0_$__cuda_sm10x_tcgen05_guardrail_trap_col_being_dealloced_not_returned_by_alloc:
[----:B------:R-:W-:Y:S05]  /*cb00*/  BPT.TRAP 0x1 ;  /* 0x000000040000795c */ /* 0x000fea0000300000 */
[----:B------:R-:W-:-:S04]  /*cb10*/  HFMA2 R3, -RZ, RZ, 0, 0 ;  /* 0x00000000ff037431 */ /* 0x000fc800000001ff */
[----:B------:R-:W-:Y:S05]  /*cb20*/  RET.REL.NODEC R2 `(_ZN7cutlass13device_kernelINS_4gemm6kernel13GemmUniversalIN4cute5tupleIJiiiiEEENS1_10collective13CollectiveMmaINS1_35MainloopSm100TmaUmmaWarpSpecializedILi11ELi2ELi2ENS5_IJNS4_1CILi2EEENSA_ILi1EEESC_EEEEENS5_IJNSA_ILi256EEESF_NSA_ILi64EEEEEEaNS5_IJlSC_lEEEaSI_NS4_8TiledMMAINS4_8MMA_AtomIJNS4_21SM100_MMA_S8_2x1SM_SSIaaiLi256ELi256ELNS4_4UMMA5MajorE0ELSN_0ELNSM_8SaturateE0EEEEEENS4_6LayoutINS5_IJSC_SC_SC_EEENS5_IJNSA_ILi0EEEST_ST_EEEEENS5_IJNS4_10UnderscoreESW_SW_EEEEENS4_18SM100_TMA_2SM_LOADENS4_14ComposedLayoutINS4_7SwizzleILi2ELi4ELi3EEENS4_18smem_ptr_flag_bitsILi8EEENSR_INS5_IJNSA_ILi8EEESG_EEENS5_IJSG_SC_EEEEEEEvNS4_8identityESZ_S19_vS1A_EENS_8epilogue10collective18CollectiveEpilogueINS1C_23Sm100TmaWarpSpecializedILi4ELi2ELi64ELb0ELb0EEEJNS5_IJNSA_ILi128EEESF_SG_EEENS5_IJNSR_IS1H_SC_EENSR_ISG_SC_EEEEEaSI_aSI_NS1C_6fusion15FusionCallbacksIS1G_NS1M_17LinearCombinationIaiaiLNS_15FloatRoundStyleE2EEES1I_S1L_JEEENS4_5SM1004TMEM4LOAD26SM100_TMEM_LOAD_32dp32b64xENS4_13SM90_TMA_LOADES19_NS4_39AutoVectorizingCopyWithAssumedAlignmentILi128EEENS4_14SM90_TMA_STOREES19_S1Y_S1Y_EEEvvEEEEvNT_6ParamsE) ;  /* 0xffffff3402347950 */ /* 0x000fea0003c3ffff */
        .weak           $__internal_1_$__cuda_sm10x_tcgen05_guardrail_trap_phase_invalid_during_alloc
        .type           $__internal_1_$__cuda_sm10x_tcgen05_guardrail_trap_phase_invalid_during_alloc,@function
        .size           $__internal_1_$__cuda_sm10x_tcgen05_guardrail_trap_phase_invalid_during_alloc,($__internal_2_$__cuda_sm10x_tcgen05_guardrail_trap_unallocated_columns_being_dealloced - $__internal_1_$__cuda_sm10x_tcgen05_guardrail_trap_phase_invalid_during_alloc)
$__internal_1_$__cuda_sm10x_tcgen05_guardrail_trap_phase_invalid_during_alloc:
[----:B------:R-:W-:Y:S05]  /*cb30*/  BPT.TRAP 0x1 ;  /* 0x000000040000795c */ /* 0x000fea0000300000 */
[----:B------:R-:W-:-:S04]  /*cb40*/  MOV R3, 0x0 ;  /* 0x0000000000037802 */ /* 0x000fc80000000f00 */
[----:B------:R-:W-:Y:S05]  /*cb50*/  RET.REL.NODEC R2 `(_ZN7cutlass13device_kernelINS_4gemm6kernel13GemmUniversalIN4cute5tupleIJiiiiEEENS1_10collective13CollectiveMmaINS1_35MainloopSm100TmaUmmaWarpSpecializedILi11ELi2ELi2ENS5_IJNS4_1CILi2EEENSA_ILi1EEESC_EEEEENS5_IJNSA_ILi256EEESF_NSA_ILi64EEEEEEaNS5_IJlSC_lEEEaSI_NS4_8TiledMMAINS4_8MMA_AtomIJNS4_21SM100_MMA_S8_2x1SM_SSIaaiLi256ELi256ELNS4_4UMMA5MajorE0ELSN_0ELNSM_8SaturateE0EEEEEENS4_6LayoutINS5_IJSC_SC_SC_EEENS5_IJNSA_ILi0EEEST_ST_EEEEENS5_IJNS4_10UnderscoreESW_SW_EEEEENS4_18SM100_TMA_2SM_LOADENS4_14ComposedLayoutINS4_7SwizzleILi2ELi4ELi3EEENS4_18smem_ptr_flag_bitsILi8EEENSR_INS5_IJNSA_ILi8EEESG_EEENS5_IJSG_SC_EEEEEEEvNS4_8identityESZ_S19_vS1A_EENS_8epilogue10collective18CollectiveEpilogueINS1C_23Sm100TmaWarpSpecializedILi4ELi2ELi64ELb0ELb0EEEJNS5_IJNSA_ILi128EEESF_SG_EEENS5_IJNSR_IS1H_SC_EENSR_ISG_SC_EEEEEaSI_aSI_NS1C_6fusion15FusionCallbacksIS1G_NS1M_17LinearCombinationIaiaiLNS_15FloatRoundStyleE2EEES1I_S1L_JEEENS4_5SM1004TMEM4LOAD26SM100_TMEM_LOAD_32dp32b64xENS4_13SM90_TMA_LOADES19_NS4_39AutoVectorizingCopyWithAssumedAlignmentILi128EEENS4_14SM90_TMA_STOREES19_S1Y_S1Y_EEEvvEEEEvNT_6ParamsE) ;  /* 0xffffff3402287950 */ /* 0x000fea0003c3ffff */
        .weak           $__internal_2_$__cuda_sm10x_tcgen05_guardrail_trap_unallocated_columns_being_dealloced
        .type           $__internal_2_$__cuda_sm10x_tcgen05_guardrail_trap_unallocated_columns_being_dealloced,@function
        .size           $__internal_2_$__cuda_sm10x_tcgen05_guardrail_trap_unallocated_columns_being_dealloced,(.L_x_207 - $__internal_2_$__cuda_sm10x_tcgen05_guardrail_trap_unallocated_columns_being_dealloced)
$__internal_2_$__cuda_sm10x_tcgen05_guardrail_trap_unallocated_columns_being_dealloced:
[----:B------:R-:W-:Y:S05]  /*cb60*/  BPT.TRAP 0x1 ;  /* 0x000000040000795c */ /* 0x000fea0000300000 */
[----:B------:R-:W-:-:S04]  /*cb70*/  HFMA2 R3, -RZ, RZ, 0, 0 ;  /* 0x00000000ff037431 */ /* 0x000fc800000001ff */
[----:B------:R-:W-:Y:S05]  /*cb80*/  RET.REL.NODEC R2 `(_ZN7cutlass13device_kernelINS_4gemm6kernel13GemmUniversalIN4cute5tupleIJiiiiEEENS1_10collective13CollectiveMmaINS1_35MainloopSm100TmaUmmaWarpSpecializedILi11ELi2ELi2ENS5_IJNS4_1CILi2EEENSA_ILi1EEESC_EEEEENS5_IJNSA_ILi256EEESF_NSA_ILi64EEEEEEaNS5_IJlSC_lEEEaSI_NS4_8TiledMMAINS4_8MMA_AtomIJNS4_21SM100_MMA_S8_2x1SM_SSIaaiLi256ELi256ELNS4_4UMMA5MajorE0ELSN_0ELNSM_8SaturateE0EEEEEENS4_6LayoutINS5_IJSC_SC_SC_EEENS5_IJNSA_ILi0EEEST_ST_EEEEENS5_IJNS4_10UnderscoreESW_SW_EEEEENS4_18SM100_TMA_2SM_LOADENS4_14ComposedLayoutINS4_7SwizzleILi2ELi4ELi3EEENS4_18smem_ptr_flag_bitsILi8EEENSR_INS5_IJNSA_ILi8EEESG_EEENS5_IJSG_SC_EEEEEEEvNS4_8identityESZ_S19_vS1A_EENS_8epilogue10collective18CollectiveEpilogueINS1C_23Sm100TmaWarpSpecializedILi4ELi2ELi64ELb0ELb0EEEJNS5_IJNSA_ILi128EEESF_SG_EEENS5_IJNSR_IS1H_SC_EENSR_ISG_SC_EEEEEaSI_aSI_NS1C_6fusion15FusionCallbacksIS1G_NS1M_17LinearCombinationIaiaiLNS_15FloatRoundStyleE2EEES1I_S1L_JEEENS4_5SM1004TMEM4LOAD26SM100_TMEM_LOAD_32dp32b64xENS4_13SM90_TMA_LOADES19_NS4_39AutoVectorizingCopyWithAssumedAlignmentILi128EEENS4_14SM90_TMA_STOREES19_S1Y_S1Y_EEEvvEEEEvNT_6ParamsE) ;  /* 0xffffff34021c7950 */ /* 0x000fea0003c3ffff */
.L_x_206:
[----:B------:R-:W-:-:S00]  /*cb90*/  BRA `(.L_x_206) ;  /* 0xfffffffc00fc7947 */ /* 0x000fc0000383ffff */
[----:B------:R-:W-:-:S00]  /*cba0*/  NOP ;  /* 0x0000000000007918 */ /* 0x000fc00000000000 */
        /* <DEDUP_REMOVED lines=13> */
.L_x_207:


//--------------------- .nv.global.init           --------------------------
	.section	.nv.global.init,"aw",@progbits
.nv.global.init:
	.type		$str$27,@object
	.size		$str$27,($str$28 - $str$27)
$str$27:
        /*0000*/ 	.byte	0x28, 0x61, 0x64, 0x64, 0x72, 0x65, 0x73, 0x73, 0x20, 0x26, 0x20, 0x6d, 0x61, 0x73, 0x6b, 0x29
        /*0010*/ 	.byte	0x20, 0x3d, 0x3d, 0x20, 0x30, 0x00
	.type		$str$28,@object
	.size		$str$28,($str$26 - $str$28)
$str$28:
        /*0016*/ 	.byte	0x2f, 0x74, 0x6d, 0x70, 0x2f, 0x63, 0x75, 0x74, 0x6c, 0x61, 0x73, 0x73, 0x5f, 0x73, 0x77, 0x65
        /*0026*/ 	.byte	0x65, 0x70, 0x5f, 0x73, 0x72, 0x63, 0x2f, 0x69, 0x6e, 0x63, 0x6c, 0x75, 0x64, 0x65, 0x2f, 0x63
        /*0036*/ 	.byte	0x75, 0x74, 0x65, 0x2f, 0x70, 0x6f, 0x69, 0x6e, 0x74, 0x65, 0x72, 0x5f, 0x66, 0x6c, 0x61, 0x67
        /*0046*/ 	.byte	0x67, 0x65, 0x64, 0x2e, 0x68, 0x70, 0x70, 0x00
	.type		$str$26,@object
	.size		$str$26,($str$25 - $str$26)
$str$26:
        /*004e*/ 	.byte	0x2f, 0x74, 0x6d, 0x70, 0x2f, 0x63, 0x75, 0x74, 0x6c, 0x61, 0x73, 0x73, 0x5f, 0x73, 0x77, 0x65
        /*005e*/ 	.byte	0x65, 0x70, 0x5f, 0x73, 0x72, 0x63, 0x2f, 0x69, 0x6e, 0x63, 0x6c, 0x75, 0x64, 0x65, 0x2f, 0x63
        /*006e*/ 	.byte	0x75, 0x74, 0x65, 0x2f, 0x61, 0x74, 0x6f, 0x6d, 0x2f, 0x63, 0x6f, 0x70, 0x79, 0x5f, 0x74, 0x72
        /*007e*/ 	.byte	0x61, 0x69, 0x74, 0x73, 0x5f, 0x73, 0x6d, 0x31, 0x30, 0x30, 0x2e, 0x68, 0x70, 0x70, 0x00
	.type		$str$25,@object
	.size		$str$25,(__unnamed_1 - $str$25)
$str$25:
        /*008d*/ 	.byte	0x28, 0x28, 0x75, 0x69, 0x6e, 0x74, 0x33, 0x32, 0x5f, 0x74, 0x28, 0x74, 0x68, 0x72, 0x65, 0x61
        /*009d*/ 	.byte	0x64, 0x49, 0x64, 0x78, 0x2e, 0x78, 0x29, 0x20, 0x2f, 0x20, 0x33, 0x32, 0x29, 0x20, 0x25, 0x20
        /*00ad*/ 	.byte	0x34, 0x29, 0x20, 0x3d, 0x3d, 0x20, 0x28, 0x28, 0x28, 0x74, 0x6d, 0x65, 0x6d, 0x5f, 0x61, 0x64
        /*00bd*/ 	.byte	0x64, 0x72, 0x20, 0x3e, 0x3e, 0x20, 0x31, 0x36, 0x29, 0x20, 0x2f, 0x20, 0x33, 0x32, 0x29, 0x20
        /*00cd*/ 	.byte	0x25, 0x20, 0x34, 0x29, 0x00
	.type		__unnamed_1,@object
	.size		__unnamed_1,(__unnamed_2 - __unnamed_1)
__unnamed_1:
        /*00d2*/ 	.byte	0x61, 0x75, 0x74, 0x6f, 0x20, 0x63, 0x75, 0x74, 0x65, 0x3a, 0x3a, 0x61, 0x73, 0x5f, 0x70, 0x6f
        /* <DEDUP_REMOVED lines=24> */
        /*0262*/ 	.byte	0x5d, 0x00
	.type		__unnamed_2,@object
	.size		__unnamed_2,(__unnamed_3 - __unnamed_2)
__unnamed_2:
        /* <DEDUP_REMOVED lines=26> */
	.type		__unnamed_3,@object
	.size		__unnamed_3,(.L_3 - __unnamed_3)
__unnamed_3:
        /* <DEDUP_REMOVED lines=42> */
        /*0696*/ 	.byte	0x43, 0x3c, 0x30, 0x3e, 0x3e, 0x3e, 0x3e, 0x5d, 0x00
.L_3:


//--------------------- .nv.shared._ZN7cutlass13device_kernelINS_4gemm6kernel13GemmUniversalIN4cute5tupleIJiiiiEEENS1_10collective13CollectiveMmaINS1_35MainloopSm100TmaUmmaWarpSpecializedILi11ELi2ELi2ENS5_IJNS4_1CILi2EEENSA_ILi1EEESC_EEEEENS5_IJNSA_ILi256EEESF_NSA_ILi64EEEEEEaNS5_IJlSC_lEEEaSI_NS4_8TiledMMAINS4_8MMA_AtomIJNS4_21SM100_MMA_S8_2x1SM_SSIaaiLi256ELi256ELNS4_4UMMA5MajorE0ELSN_0ELNSM_8SaturateE0EEEEEENS4_6LayoutINS5_IJSC_SC_SC_EEENS5_IJNSA_ILi0EEEST_ST_EEEEENS5_IJNS4_10UnderscoreESW_SW_EEEEENS4_18SM100_TMA_2SM_LOADENS4_14ComposedLayoutINS4_7SwizzleILi2ELi4ELi3EEENS4_18smem_ptr_flag_bitsILi8EEENSR_INS5_IJNSA_ILi8EEESG_EEENS5_IJSG_SC_EEEEEEEvNS4_8identityESZ_S19_vS1A_EENS_8epilogue10collective18CollectiveEpilogueINS1C_23Sm100TmaWarpSpecializedILi4ELi2ELi64ELb0ELb0EEEJNS5_IJNSA_ILi128EEESF_SG_EEENS5_IJNSR_IS1H_SC_EENSR_ISG_SC_EEEEEaSI_aSI_NS1C_6fusion15FusionCallbacksIS1G_NS1M_17LinearCombinationIaiaiLNS_15FloatRoundStyleE2EEES1I_S1L_JEEENS4_5SM1004TMEM4LOAD26SM100_TMEM_LOAD_32dp32b64xENS4_13SM90_TMA_LOADES19_NS4_39AutoVectorizingCopyWithAssumedAlignmentILi128EEENS4_14SM90_TMA_STOREES19_S1Y_S1Y_EEEvvEEEEvNT_6ParamsE --------------------------
	.section	.nv.shared._ZN7cutlass13device_kernelINS_4gemm6kernel13GemmUniversalIN4cute5tupleIJiiiiEEENS1_10collective13CollectiveMmaINS1_35MainloopSm100TmaUmmaWarpSpecializedILi11ELi2ELi2ENS5_IJNS4_1CILi2EEENSA_ILi1EEESC_EEEEENS5_IJNSA_ILi256EEESF_NSA_ILi64EEEEEEaNS5_IJlSC_lEEEaSI_NS4_8TiledMMAINS4_8MMA_AtomIJNS4_21SM100_MMA_S8_2x1SM_SSIaaiLi256ELi256ELNS4_4UMMA5MajorE0ELSN_0ELNSM_8SaturateE0EEEEEENS4_6LayoutINS5_IJSC_SC_SC_EEENS5_IJNSA_ILi0EEEST_ST_EEEEENS5_IJNS4_10UnderscoreESW_SW_EEEEENS4_18SM100_TMA_2SM_LOADENS4_14ComposedLayoutINS4_7SwizzleILi2ELi4ELi3EEENS4_18smem_ptr_flag_bitsILi8EEENSR_INS5_IJNSA_ILi8EEESG_EEENS5_IJSG_SC_EEEEEEEvNS4_8identityESZ_S19_vS1A_EENS_8epilogue10collective18CollectiveEpilogueINS1C_23Sm100TmaWarpSpecializedILi4ELi2ELi64ELb0ELb0EEEJNS5_IJNSA_ILi128EEESF_SG_EEENS5_IJNSR_IS1H_SC_EENSR_ISG_SC_EEEEEaSI_aSI_NS1C_6fusion15FusionCallbacksIS1G_NS1M_17LinearCombinationIaiaiLNS_15FloatRoundStyleE2EEES1I_S1L_JEEENS4_5SM1004TMEM4LOAD26SM100_TMEM_LOAD_32dp32b64xENS4_13SM90_TMA_LOADES19_NS4_39AutoVectorizingCopyWithAssumedAlignmentILi128EEENS4_14SM90_TMA_STOREES19_S1Y_S1Y_EEEvvEEEEvNT_6ParamsE,"aw",@nobits
	.sectionflags	@""
	.align	16
	.zero		1024


//--------------------- .nv.shared.reserved.0     --------------------------
	.section	.nv.shared.reserved.0,"aw",@nobits
	.weak		__nv_reservedSMEM_offset_0_alias
	.size		__nv_reservedSMEM_offset_0_alias, 0, 64
	.other		__nv_reservedSMEM_offset_0_alias,@"STO_CUDA_RESERVED_SHARED STV_DEFAULT"
__nv_reservedSMEM_offset_0_alias:
	.zero		0
.nv.shared.reserved.0:
	.zero		64
	.weak		__nv_reservedSMEM_tcgen05_partition
	.type		__nv_reservedSMEM_tcgen05_partition,@object
	.size		__nv_reservedSMEM_tcgen05_partition,(.L_0 - __nv_reservedSMEM_tcgen05_partition)
__nv_reservedSMEM_tcgen05_partition:
	.zero		32
.L_0:


//--------------------- .nv.global                --------------------------
	.section	.nv.global,"aw",@nobits
.nv.global:
	.type		_ZN40_INTERNAL_7e369029_4_k_cu_0602048c_289654cute1_E,@object
	.size		_ZN40_INTERNAL_7e369029_4_k_cu_0602048c_289654cute1_E,(_ZN40_INTERNAL_7e369029_4_k_cu_0602048c_289654cuda3std3__45__cpo6cbeginE - _ZN40_INTERNAL_7e369029_4_k_cu_0602048c_289654cute1_E)
_ZN40_INTERNAL_7e369029_4_k_cu_0602048c_289654cute1_E:
	.zero		1
	.type		_ZN40_INTERNAL_7e369029_4_k_cu_0602048c_289654cuda3std3__45__cpo6cbeginE,@object
	.size		_ZN40_INTERNAL_7e369029_4_k_cu_0602048c_289654cuda3std3__45__cpo6cbeginE,(_ZN40_INTERNAL_7e369029_4_k_cu_0602048c_289654cuda3std3__48in_placeE - _ZN40_INTERNAL_7e369029_4_k_cu_0602048c_289654cuda3std3__45__cpo6cbeginE)
_ZN40_INTERNAL_7e369029_4_k_cu_0602048c_289654cuda3std3__45__cpo6cbeginE:
	.zero		1
	.type		_ZN40_INTERNAL_7e369029_4_k_cu_0602048c_289654cuda3std3__48in_placeE,@object
	.size		_ZN40_INTERNAL_7e369029_4_k_cu_0602048c_289654cuda3std3__48in_placeE,(_ZN40_INTERNAL_7e369029_4_k_cu_0602048c_289654cuda3std6ranges3__45__cpo9iter_moveE - _ZN40_INTERNAL_7e369029_4_k_cu_0602048c_289654cuda3std3__48in_placeE)
_ZN40_INTERNAL_7e369029_4_k_cu_0602048c_289654cuda3std3__48in_placeE:
	.zero		1
	.type		_ZN40_INTERNAL_7e369029_4_k_cu_0602048c_289654cuda3std6ranges3__45__cpo9iter_moveE,@object
	.size		_ZN40_INTERNAL_7e369029_4_k_cu_0602048c_289654cuda3std6ranges3__45__cpo9iter_moveE,(_ZN40_INTERNAL_7e369029_4_k_cu_0602048c_289654cuda3std3__45__cpo5beginE - _ZN40_INTERNAL_7e369029_4_k_cu_0602048c_289654cuda3std6ranges3__45__cpo9iter_moveE)
_ZN40_INTERNAL_7e369029_4_k_cu_0602048c_289654cuda3std6ranges3__45__cpo9iter_moveE:
	.zero		1
	.type		_ZN40_INTERNAL_7e369029_4_k_cu_0602048c_289654cuda3std3__45__cpo5beginE,@object
	.size		_ZN40_INTERNAL_7e369029_4_k_cu_0602048c_289654cuda3std3__45__cpo5beginE,(_ZN40_INTERNAL_7e369029_4_k_cu_0602048c_289654cuda3std3__442_GLOBAL__N__7e369029_4_k_cu_0602048c_289656ignoreE - _ZN40_INTERNAL_7e369029_4_k_cu_0602048c_289654cuda3std3__45__cpo5beginE)
_ZN40_INTERNAL_7e369029_4_k_cu_0602048c_289654cuda3std3__45__cpo5beginE:
	.zero		1
	.type		_ZN40_INTERNAL_7e369029_4_k_cu_0602048c_289654cuda3std3__442_GLOBAL__N__7e369029_4_k_cu_0602048c_289656ignoreE,@object
	.size		_ZN40_INTERNAL_7e369029_4_k_cu_0602048c_289654cuda3std3__442_GLOBAL__N__7e369029_4_k_cu_0602048c_289656ignoreE,(_ZN40_INTERNAL_7e369029_4_k_cu_0602048c_289654cute7productE - _ZN40_INTERNAL_7e369029_4_k_cu_0602048c_289654cuda3std3__442_GLOBAL__N__7e369029_4_k_cu_0602048c_289656ignoreE)
_ZN40_INTERNAL_7e369029_4_k_cu_0602048c_289654cuda3std3__442_GLOBAL__N__7e369029_4_k_cu_0602048c_289656ignoreE:
	.zero		1
	.type		_ZN40_INTERNAL_7e369029_4_k_cu_0602048c_289654cute7productE,@object
	.size		_ZN40_INTERNAL_7e369029_4_k_cu_0602048c_289654cute7productE,(_ZN40_INTERNAL_7e369029_4_k_cu_0602048c_289654cuda3std3__45__cpo3endE - _ZN40_INTERNAL_7e369029_4_k_cu_0602048c_289654cute7productE)
_ZN40_INTERNAL_7e369029_4_k_cu_0602048c_289654cute7productE:
	.zero		1
	.type		_ZN40_INTERNAL_7e369029_4_k_cu_0602048c_289654cuda3std3__45__cpo3endE,@object
	.size		_ZN40_INTERNAL_7e369029_4_k_cu_0602048c_289654cuda3std3__45__cpo3endE,(_ZN40_INTERNAL_7e369029_4_k_cu_0602048c_289654cuda3std3__419piecewise_constructE - _ZN40_INTERNAL_7e369029_4_k_cu_0602048c_289654cuda3std3__45__cpo3endE)
_ZN40_INTERNAL_7e369029_4_k_cu_0602048c_289654cuda3std3__45__cpo3endE:
	.zero		1
	.type		_ZN40_INTERNAL_7e369029_4_k_cu_0602048c_289654cuda3std3__419piecewise_constructE,@object
	.size		_ZN40_INTERNAL_7e369029_4_k_cu_0602048c_289654cuda3std3__419piecewise_constructE,(_ZN40_INTERNAL_7e369029_4_k_cu_0602048c_289654cuda3std3__45__cpo4cendE - _ZN40_INTERNAL_7e369029_4_k_cu_0602048c_289654cuda3std3__419piecewise_constructE)
_ZN40_INTERNAL_7e369029_4_k_cu_0602048c_289654cuda3std3__419piecewise_constructE:
	.zero		1
	.type		_ZN40_INTERNAL_7e369029_4_k_cu_0602048c_289654cuda3std3__45__cpo4cendE,@object
	.size		_ZN40_INTERNAL_7e369029_4_k_cu_0602048c_289654cuda3std3__45__cpo4cendE,(_ZN40_INTERNAL_7e369029_4_k_cu_0602048c_289654cuda3std6ranges3__45__cpo4swapE - _ZN40_INTERNAL_7e369029_4_k_cu_0602048c_289654cuda3std3__45__cpo4cendE)
_ZN40_INTERNAL_7e369029_4_k_cu_0602048c_289654cuda3std3__45__cpo4cendE:
	.zero		1
	.type		_ZN40_INTERNAL_7e369029_4_k_cu_0602048c_289654cuda3std6ranges3__45__cpo4swapE,@object
	.size		_ZN40_INTERNAL_7e369029_4_k_cu_0602048c_289654cuda3std6ranges3__45__cpo4swapE,(.L_11 - _ZN40_INTERNAL_7e369029_4_k_cu_0602048c_289654cuda3std6ranges3__45__cpo4swapE)
_ZN40_INTERNAL_7e369029_4_k_cu_0602048c_289654cuda3std6ranges3__45__cpo4swapE:
	.zero		1
.L_11:


//--------------------- .nv.constant0._ZN7cutlass13device_kernelINS_4gemm6kernel13GemmUniversalIN4cute5tupleIJiiiiEEENS1_10collective13CollectiveMmaINS1_35MainloopSm100TmaUmmaWarpSpecializedILi11ELi2ELi2ENS5_IJNS4_1CILi2EEENSA_ILi1EEESC_EEEEENS5_IJNSA_ILi256EEESF_NSA_ILi64EEEEEEaNS5_IJlSC_lEEEaSI_NS4_8TiledMMAINS4_8MMA_AtomIJNS4_21SM100_MMA_S8_2x1SM_SSIaaiLi256ELi256ELNS4_4UMMA5MajorE0ELSN_0ELNSM_8SaturateE0EEEEEENS4_6LayoutINS5_IJSC_SC_SC_EEENS5_IJNSA_ILi0EEEST_ST_EEEEENS5_IJNS4_10UnderscoreESW_SW_EEEEENS4_18SM100_TMA_2SM_LOADENS4_14ComposedLayoutINS4_7SwizzleILi2ELi4ELi3EEENS4_18smem_ptr_flag_bitsILi8EEENSR_INS5_IJNSA_ILi8EEESG_EEENS5_IJSG_SC_EEEEEEEvNS4_8identityESZ_S19_vS1A_EENS_8epilogue10collective18CollectiveEpilogueINS1C_23Sm100TmaWarpSpecializedILi4ELi2ELi64ELb0ELb0EEEJNS5_IJNSA_ILi128EEESF_SG_EEENS5_IJNSR_IS1H_SC_EENSR_ISG_SC_EEEEEaSI_aSI_NS1C_6fusion15FusionCallbacksIS1G_NS1M_17LinearCombinationIaiaiLNS_15FloatRoundStyleE2EEES1I_S1L_JEEENS4_5SM1004TMEM4LOAD26SM100_TMEM_LOAD_32dp32b64xENS4_13SM90_TMA_LOADES19_NS4_39AutoVectorizingCopyWithAssumedAlignmentILi128EEENS4_14SM90_TMA_STOREES19_S1Y_S1Y_EEEvvEEEEvNT_6ParamsE --------------------------
	.section	.nv.constant0._ZN7cutlass13device_kernelINS_4gemm6kernel13GemmUniversalIN4cute5tupleIJiiiiEEENS1_10collective13CollectiveMmaINS1_35MainloopSm100TmaUmmaWarpSpecializedILi11ELi2ELi2ENS5_IJNS4_1CILi2EEENSA_ILi1EEESC_EEEEENS5_IJNSA_ILi256EEESF_NSA_ILi64EEEEEEaNS5_IJlSC_lEEEaSI_NS4_8TiledMMAINS4_8MMA_AtomIJNS4_21SM100_MMA_S8_2x1SM_SSIaaiLi256ELi256ELNS4_4UMMA5MajorE0ELSN_0ELNSM_8SaturateE0EEEEEENS4_6LayoutINS5_IJSC_SC_SC_EEENS5_IJNSA_ILi0EEEST_ST_EEEEENS5_IJNS4_10UnderscoreESW_SW_EEEEENS4_18SM100_TMA_2SM_LOADENS4_14ComposedLayoutINS4_7SwizzleILi2ELi4ELi3EEENS4_18smem_ptr_flag_bitsILi8EEENSR_INS5_IJNSA_ILi8EEESG_EEENS5_IJSG_SC_EEEEEEEvNS4_8identityESZ_S19_vS1A_EENS_8epilogue10collective18CollectiveEpilogueINS1C_23Sm100TmaWarpSpecializedILi4ELi2ELi64ELb0ELb0EEEJNS5_IJNSA_ILi128EEESF_SG_EEENS5_IJNSR_IS1H_SC_EENSR_ISG_SC_EEEEEaSI_aSI_NS1C_6fusion15FusionCallbacksIS1G_NS1M_17LinearCombinationIaiaiLNS_15FloatRoundStyleE2EEES1I_S1L_JEEENS4_5SM1004TMEM4LOAD26SM100_TMEM_LOAD_32dp32b64xENS4_13SM90_TMA_LOADES19_NS4_39AutoVectorizingCopyWithAssumedAlignmentILi128EEENS4_14SM90_TMA_STOREES19_S1Y_S1Y_EEEvvEEEEvNT_6ParamsE,"a",@progbits
	.sectionflags	@""
	.align	4
.nv.constant0._ZN7cutlass13device_kernelINS_4gemm6kernel13GemmUniversalIN4cute5tupleIJiiiiEEENS1_10collective13CollectiveMmaINS1_35MainloopSm100TmaUmmaWarpSpecializedILi11ELi2ELi2ENS5_IJNS4_1CILi2EEENSA_ILi1EEESC_EEEEENS5_IJNSA_ILi256EEESF_NSA_ILi64EEEEEEaNS5_IJlSC_lEEEaSI_NS4_8TiledMMAINS4_8MMA_AtomIJNS4_21SM100_MMA_S8_2x1SM_SSIaaiLi256ELi256ELNS4_4UMMA5MajorE0ELSN_0ELNSM_8SaturateE0EEEEEENS4_6LayoutINS5_IJSC_SC_SC_EEENS5_IJNSA_ILi0EEEST_ST_EEEEENS5_IJNS4_10UnderscoreESW_SW_EEEEENS4_18SM100_TMA_2SM_LOADENS4_14ComposedLayoutINS4_7SwizzleILi2ELi4ELi3EEENS4_18smem_ptr_flag_bitsILi8EEENSR_INS5_IJNSA_ILi8EEESG_EEENS5_IJSG_SC_EEEEEEEvNS4_8identityESZ_S19_vS1A_EENS_8epilogue10collective18CollectiveEpilogueINS1C_23Sm100TmaWarpSpecializedILi4ELi2ELi64ELb0ELb0EEEJNS5_IJNSA_ILi128EEESF_SG_EEENS5_IJNSR_IS1H_SC_EENSR_ISG_SC_EEEEEaSI_aSI_NS1C_6fusion15FusionCallbacksIS1G_NS1M_17LinearCombinationIaiaiLNS_15FloatRoundStyleE2EEES1I_S1L_JEEENS4_5SM1004TMEM4LOAD26SM100_TMEM_LOAD_32dp32b64xENS4_13SM90_TMA_LOADES19_NS4_39AutoVectorizingCopyWithAssumedAlignmentILi128EEENS4_14SM90_TMA_STOREES19_S1Y_S1Y_EEEvvEEEEvNT_6ParamsE:
	.zero		2944


//--------------------- SYMBOLS --------------------------

	.type		.nv.reservedSmem.offset0,@object
	.size		.nv.reservedSmem.offset0,0x4
	.type		.nv.reservedSmem.cap,@object
	.size		.nv.reservedSmem.cap,0x4
	.type		__assertfail,@function
